	.target	sm_100a

	.elftype	@"ET_EXEC"


//--------------------- .note.nv.tkinfo           --------------------------
	.section	.note.nv.tkinfo,"",@"SHT_NOTE"
	.sectionflags	@"SHF_NOTE_NV_TKINFO"
	.tkinfo
        /*0018*/ 	.word	0x00000002
        /*0030*/ 	.string	""
        /*0030*/ 	.string	"ptxas"
        /*0030*/ 	.string	"Cuda compilation tools, release 13.0, V13.0.88"
        /*0030*/ 	.string	"Build cuda_13.0.r13.0/compiler.36424714_0"
        /*0030*/ 	.string	"-arch sm_100a -m 64 "



//--------------------- .note.nv.cuinfo           --------------------------
	.section	.note.nv.cuinfo,"",@"SHT_NOTE"
	.sectionflags	@"SHF_NOTE_NV_CUINFO"
        /*0018*/ 	.short	0x0002
        /*001a*/ 	.short	0x0064
        /*001c*/ 	.short	0x0082
	.zero		2


//--------------------- .nv.info                  --------------------------
	.section	.nv.info,"",@"SHT_CUDA_INFO"
	.align	4


	//----- nvinfo : EIATTR_REGCOUNT
	.align		4
        /*0000*/ 	.byte	0x04, 0x2f
        /*0002*/ 	.short	(.L_19 - .L_18)
	.align		4
.L_18:
        /*0004*/ 	.word	index@(_ZN7cutlass13device_kernelINS_4gemm6kernel13GemmUniversalIN4cute5tupleIJiiiiEEENS1_10collective13CollectiveMmaINS1_46MainloopSm100TmaUmmaWarpSpecializedBlockScaledILi2ELi2ELi1ENS5_IJNS4_1CILi1EEENSA_ILi2EEESB_EEEEENS5_IJNSA_ILi128EEENSA_ILi256EEESG_EEENS5_IJNS_12float_e2m1_tENS_13float_ue4m3_tEEEENS5_IJNS5_IJlSB_lEEENS4_6LayoutINS5_IJNS5_IJNS5_IJNSA_ILi32EEENSA_ILi4EEEEEEiEEENS5_IJNS5_IJNSA_ILi16EEESO_EEEiEEENS5_IJSB_iEEEEEENS5_IJST_NS5_IJNS5_IJNSA_ILi0EEESB_EEENSA_ILi512EEEEEENS5_IJSW_iEEEEEEEEEEESK_S13_NS4_8TiledMMAINS4_8MMA_AtomIJNS4_17SM100_MMA_MXF4_SSISI_SI_fSJ_Li128ELi256ELi16ELNS4_4UMMA5MajorE0ELS18_0ELNS17_7ScaleInE0ELS19_0EEEEEENSM_INS5_IJSB_SB_SB_EEENS5_IJSW_SW_SW_EEEEENS5_IJNS4_10UnderscoreES1F_S1F_EEEEENS5_IJNS4_23SM90_TMA_LOAD_MULTICASTES1I_EEENS5_IJNS4_14ComposedLayoutINS4_7SwizzleILi3ELi4ELi3EEENS4_18smem_ptr_flag_bitsILi4EEENSM_INS5_IJNSA_ILi8EEESG_EEENS5_IJSG_SB_EEEEEEENSM_INS5_IJNS5_IJNS5_IJSP_SB_EEESS_EEESB_NS5_IJSB_SO_EEEEEENS5_IJNS5_IJNS5_IJSS_SY_EEESX_EEESW_NS5_IJSO_SY_EEEEEEEEEEEvNS4_8identityENS5_IJNS4_13SM90_TMA_LOADES25_EEENS5_IJS1T_NSM_INS5_IJNS5_IJNS5_IJSP_SC_EEESS_EEESB_S1W_EEENS5_IJS1Z_SW_NS5_IJSO_NSA_ILi1024EEEEEEEEEEEEEEvS24_EENS_8epilogue10collective18CollectiveEpilogueINS2G_23Sm100TmaWarpSpecializedILi4ELi2ELi64ELb1ELb0EEEJSH_NS5_IJNSM_ISF_SB_EENSM_INSA_ILi64EEESB_EEEEENS_10bfloat16_tESL_S2P_SL_NS2G_6fusion15FusionCallbacksIS2K_NS2Q_17LinearCombinationIS2P_fS2P_fLNS_15FloatRoundStyleE2EEESH_S2O_JEEENS4_5SM1004TMEM4LOAD26SM100_TMEM_LOAD_32dp32b64xES25_NS1K_IS1M_NS1N_ILi16EEENSM_INS5_IJS1P_S2M_EEENS5_IJS2M_SB_EEEEEEENS4_39AutoVectorizingCopyWithAssumedAlignmentILi128EEENS4_14SM90_TMA_STOREES34_S36_S36_EEEvvEEEEvNT_6ParamsE)
        /*0008*/ 	.word	0x000000ba


	//----- nvinfo : EIATTR_FRAME_SIZE
	.align		4
.L_19:
        /*000c*/ 	.byte	0x04, 0x11
        /*000e*/ 	.short	(.L_21 - .L_20)
	.align		4
.L_20:
        /*0010*/ 	.word	index@($__internal_2_$__cuda_sm10x_tcgen05_guardrail_trap_unallocated_columns_being_dealloced)
        /*0014*/ 	.word	0x00000000


	//----- nvinfo : EIATTR_FRAME_SIZE
	.align		4
.L_21:
        /*0018*/ 	.byte	0x04, 0x11
        /*001a*/ 	.short	(.L_23 - .L_22)
	.align		4
.L_22:
        /*001c*/ 	.word	index@($__internal_1_$__cuda_sm10x_tcgen05_guardrail_trap_phase_invalid_during_alloc)
        /*0020*/ 	.word	0x00000000


	//----- nvinfo : EIATTR_FRAME_SIZE
	.align		4
.L_23:
        /*0024*/ 	.byte	0x04, 0x11
        /*0026*/ 	.short	(.L_25 - .L_24)
	.align		4
.L_24:
        /*0028*/ 	.word	index@($__internal_0_$__cuda_sm10x_tcgen05_guardrail_trap_col_being_dealloced_not_returned_by_alloc)
        /*002c*/ 	.word	0x00000000


	//----- nvinfo : EIATTR_FRAME_SIZE
	.align		4
.L_25:
        /*0030*/ 	.byte	0x04, 0x11
        /*0032*/ 	.short	(.L_27 - .L_26)
	.align		4
.L_26:
        /*0034*/ 	.word	index@(_ZN7cutlass13device_kernelINS_4gemm6kernel13GemmUniversalIN4cute5tupleIJiiiiEEENS1_10collective13CollectiveMmaINS1_46MainloopSm100TmaUmmaWarpSpecializedBlockScaledILi2ELi2ELi1ENS5_IJNS4_1CILi1EEENSA_ILi2EEESB_EEEEENS5_IJNSA_ILi128EEENSA_ILi256EEESG_EEENS5_IJNS_12float_e2m1_tENS_13float_ue4m3_tEEEENS5_IJNS5_IJlSB_lEEENS4_6LayoutINS5_IJNS5_IJNS5_IJNSA_ILi32EEENSA_ILi4EEEEEEiEEENS5_IJNS5_IJNSA_ILi16EEESO_EEEiEEENS5_IJSB_iEEEEEENS5_IJST_NS5_IJNS5_IJNSA_ILi0EEESB_EEENSA_ILi512EEEEEENS5_IJSW_iEEEEEEEEEEESK_S13_NS4_8TiledMMAINS4_8MMA_AtomIJNS4_17SM100_MMA_MXF4_SSISI_SI_fSJ_Li128ELi256ELi16ELNS4_4UMMA5MajorE0ELS18_0ELNS17_7ScaleInE0ELS19_0EEEEEENSM_INS5_IJSB_SB_SB_EEENS5_IJSW_SW_SW_EEEEENS5_IJNS4_10UnderscoreES1F_S1F_EEEEENS5_IJNS4_23SM90_TMA_LOAD_MULTICASTES1I_EEENS5_IJNS4_14ComposedLayoutINS4_7SwizzleILi3ELi4ELi3EEENS4_18smem_ptr_flag_bitsILi4EEENSM_INS5_IJNSA_ILi8EEESG_EEENS5_IJSG_SB_EEEEEEENSM_INS5_IJNS5_IJNS5_IJSP_SB_EEESS_EEESB_NS5_IJSB_SO_EEEEEENS5_IJNS5_IJNS5_IJSS_SY_EEESX_EEESW_NS5_IJSO_SY_EEEEEEEEEEEvNS4_8identityENS5_IJNS4_13SM90_TMA_LOADES25_EEENS5_IJS1T_NSM_INS5_IJNS5_IJNS5_IJSP_SC_EEESS_EEESB_S1W_EEENS5_IJS1Z_SW_NS5_IJSO_NSA_ILi1024EEEEEEEEEEEEEEvS24_EENS_8epilogue10collective18CollectiveEpilogueINS2G_23Sm100TmaWarpSpecializedILi4ELi2ELi64ELb1ELb0EEEJSH_NS5_IJNSM_ISF_SB_EENSM_INSA_ILi64EEESB_EEEEENS_10bfloat16_tESL_S2P_SL_NS2G_6fusion15FusionCallbacksIS2K_NS2Q_17LinearCombinationIS2P_fS2P_fLNS_15FloatRoundStyleE2EEESH_S2O_JEEENS4_5SM1004TMEM4LOAD26SM100_TMEM_LOAD_32dp32b64xES25_NS1K_IS1M_NS1N_ILi16EEENSM_INS5_IJS1P_S2M_EEENS5_IJS2M_SB_EEEEEEENS4_39AutoVectorizingCopyWithAssumedAlignmentILi128EEENS4_14SM90_TMA_STOREES34_S36_S36_EEEvvEEEEvNT_6ParamsE)
        /*0038*/ 	.word	0x00000000


	//----- nvinfo : EIATTR_MIN_STACK_SIZE
	.align		4
.L_27:
        /*003c*/ 	.byte	0x04, 0x12
        /*003e*/ 	.short	(.L_29 - .L_28)
	.align		4
.L_28:
        /*0040*/ 	.word	index@(_ZN7cutlass13device_kernelINS_4gemm6kernel13GemmUniversalIN4cute5tupleIJiiiiEEENS1_10collective13CollectiveMmaINS1_46MainloopSm100TmaUmmaWarpSpecializedBlockScaledILi2ELi2ELi1ENS5_IJNS4_1CILi1EEENSA_ILi2EEESB_EEEEENS5_IJNSA_ILi128EEENSA_ILi256EEESG_EEENS5_IJNS_12float_e2m1_tENS_13float_ue4m3_tEEEENS5_IJNS5_IJlSB_lEEENS4_6LayoutINS5_IJNS5_IJNS5_IJNSA_ILi32EEENSA_ILi4EEEEEEiEEENS5_IJNS5_IJNSA_ILi16EEESO_EEEiEEENS5_IJSB_iEEEEEENS5_IJST_NS5_IJNS5_IJNSA_ILi0EEESB_EEENSA_ILi512EEEEEENS5_IJSW_iEEEEEEEEEEESK_S13_NS4_8TiledMMAINS4_8MMA_AtomIJNS4_17SM100_MMA_MXF4_SSISI_SI_fSJ_Li128ELi256ELi16ELNS4_4UMMA5MajorE0ELS18_0ELNS17_7ScaleInE0ELS19_0EEEEEENSM_INS5_IJSB_SB_SB_EEENS5_IJSW_SW_SW_EEEEENS5_IJNS4_10UnderscoreES1F_S1F_EEEEENS5_IJNS4_23SM90_TMA_LOAD_MULTICASTES1I_EEENS5_IJNS4_14ComposedLayoutINS4_7SwizzleILi3ELi4ELi3EEENS4_18smem_ptr_flag_bitsILi4EEENSM_INS5_IJNSA_ILi8EEESG_EEENS5_IJSG_SB_EEEEEEENSM_INS5_IJNS5_IJNS5_IJSP_SB_EEESS_EEESB_NS5_IJSB_SO_EEEEEENS5_IJNS5_IJNS5_IJSS_SY_EEESX_EEESW_NS5_IJSO_SY_EEEEEEEEEEEvNS4_8identityENS5_IJNS4_13SM90_TMA_LOADES25_EEENS5_IJS1T_NSM_INS5_IJNS5_IJNS5_IJSP_SC_EEESS_EEESB_S1W_EEENS5_IJS1Z_SW_NS5_IJSO_NSA_ILi1024EEEEEEEEEEEEEEvS24_EENS_8epilogue10collective18CollectiveEpilogueINS2G_23Sm100TmaWarpSpecializedILi4ELi2ELi64ELb1ELb0EEEJSH_NS5_IJNSM_ISF_SB_EENSM_INSA_ILi64EEESB_EEEEENS_10bfloat16_tESL_S2P_SL_NS2G_6fusion15FusionCallbacksIS2K_NS2Q_17LinearCombinationIS2P_fS2P_fLNS_15FloatRoundStyleE2EEESH_S2O_JEEENS4_5SM1004TMEM4LOAD26SM100_TMEM_LOAD_32dp32b64xES25_NS1K_IS1M_NS1N_ILi16EEENSM_INS5_IJS1P_S2M_EEENS5_IJS2M_SB_EEEEEEENS4_39AutoVectorizingCopyWithAssumedAlignmentILi128EEENS4_14SM90_TMA_STOREES34_S36_S36_EEEvvEEEEvNT_6ParamsE)
        /*0044*/ 	.word	0x00000000
.L_29:


//--------------------- .nv.compat                --------------------------
	.section	.nv.compat,"",@"SHT_CUDA_COMPAT_INFO"
	.align	4
        /*0000*/ 	.byte	0x02, 0x09, 0x01, 0x00, 0x02, 0x02, 0x02, 0x00, 0x02, 0x05, 0x05, 0x00, 0x03, 0x07, 0x01, 0x01
        /*0010*/ 	.byte	0x02, 0x03, 0x01, 0x00, 0x02, 0x06, 0x01, 0x00, 0x04, 0x0b, 0x08, 0x00, 0x09, 0x00, 0x00, 0x00
        /*0020*/ 	.byte	0x00, 0x00, 0x00, 0x00


//--------------------- .nv.info._ZN7cutlass13device_kernelINS_4gemm6kernel13GemmUniversalIN4cute5tupleIJiiiiEEENS1_10collective13CollectiveMmaINS1_46MainloopSm100TmaUmmaWarpSpecializedBlockScaledILi2ELi2ELi1ENS5_IJNS4_1CILi1EEENSA_ILi2EEESB_EEEEENS5_IJNSA_ILi128EEENSA_ILi256EEESG_EEENS5_IJNS_12float_e2m1_tENS_13float_ue4m3_tEEEENS5_IJNS5_IJlSB_lEEENS4_6LayoutINS5_IJNS5_IJNS5_IJNSA_ILi32EEENSA_ILi4EEEEEEiEEENS5_IJNS5_IJNSA_ILi16EEESO_EEEiEEENS5_IJSB_iEEEEEENS5_IJST_NS5_IJNS5_IJNSA_ILi0EEESB_EEENSA_ILi512EEEEEENS5_IJSW_iEEEEEEEEEEESK_S13_NS4_8TiledMMAINS4_8MMA_AtomIJNS4_17SM100_MMA_MXF4_SSISI_SI_fSJ_Li128ELi256ELi16ELNS4_4UMMA5MajorE0ELS18_0ELNS17_7ScaleInE0ELS19_0EEEEEENSM_INS5_IJSB_SB_SB_EEENS5_IJSW_SW_SW_EEEEENS5_IJNS4_10UnderscoreES1F_S1F_EEEEENS5_IJNS4_23SM90_TMA_LOAD_MULTICASTES1I_EEENS5_IJNS4_14ComposedLayoutINS4_7SwizzleILi3ELi4ELi3EEENS4_18smem_ptr_flag_bitsILi4EEENSM_INS5_IJNSA_ILi8EEESG_EEENS5_IJSG_SB_EEEEEEENSM_INS5_IJNS5_IJNS5_IJSP_SB_EEESS_EEESB_NS5_IJSB_SO_EEEEEENS5_IJNS5_IJNS5_IJSS_SY_EEESX_EEESW_NS5_IJSO_SY_EEEEEEEEEEEvNS4_8identityENS5_IJNS4_13SM90_TMA_LOADES25_EEENS5_IJS1T_NSM_INS5_IJNS5_IJNS5_IJSP_SC_EEESS_EEESB_S1W_EEENS5_IJS1Z_SW_NS5_IJSO_NSA_ILi1024EEEEEEEEEEEEEEvS24_EENS_8epilogue10collective18CollectiveEpilogueINS2G_23Sm100TmaWarpSpecializedILi4ELi2ELi64ELb1ELb0EEEJSH_NS5_IJNSM_ISF_SB_EENSM_INSA_ILi64EEESB_EEEEENS_10bfloat16_tESL_S2P_SL_NS2G_6fusion15FusionCallbacksIS2K_NS2Q_17LinearCombinationIS2P_fS2P_fLNS_15FloatRoundStyleE2EEESH_S2O_JEEENS4_5SM1004TMEM4LOAD26SM100_TMEM_LOAD_32dp32b64xES25_NS1K_IS1M_NS1N_ILi16EEENSM_INS5_IJS1P_S2M_EEENS5_IJS2M_SB_EEEEEEENS4_39AutoVectorizingCopyWithAssumedAlignmentILi128EEENS4_14SM90_TMA_STOREES34_S36_S36_EEEvvEEEEvNT_6ParamsE --------------------------
	.section	.nv.info._ZN7cutlass13device_kernelINS_4gemm6kernel13GemmUniversalIN4cute5tupleIJiiiiEEENS1_10collective13CollectiveMmaINS1_46MainloopSm100TmaUmmaWarpSpecializedBlockScaledILi2ELi2ELi1ENS5_IJNS4_1CILi1EEENSA_ILi2EEESB_EEEEENS5_IJNSA_ILi128EEENSA_ILi256EEESG_EEENS5_IJNS_12float_e2m1_tENS_13float_ue4m3_tEEEENS5_IJNS5_IJlSB_lEEENS4_6LayoutINS5_IJNS5_IJNS5_IJNSA_ILi32EEENSA_ILi4EEEEEEiEEENS5_IJNS5_IJNSA_ILi16EEESO_EEEiEEENS5_IJSB_iEEEEEENS5_IJST_NS5_IJNS5_IJNSA_ILi0EEESB_EEENSA_ILi512EEEEEENS5_IJSW_iEEEEEEEEEEESK_S13_NS4_8TiledMMAINS4_8MMA_AtomIJNS4_17SM100_MMA_MXF4_SSISI_SI_fSJ_Li128ELi256ELi16ELNS4_4UMMA5MajorE0ELS18_0ELNS17_7ScaleInE0ELS19_0EEEEEENSM_INS5_IJSB_SB_SB_EEENS5_IJSW_SW_SW_EEEEENS5_IJNS4_10UnderscoreES1F_S1F_EEEEENS5_IJNS4_23SM90_TMA_LOAD_MULTICASTES1I_EEENS5_IJNS4_14ComposedLayoutINS4_7SwizzleILi3ELi4ELi3EEENS4_18smem_ptr_flag_bitsILi4EEENSM_INS5_IJNSA_ILi8EEESG_EEENS5_IJSG_SB_EEEEEEENSM_INS5_IJNS5_IJNS5_IJSP_SB_EEESS_EEESB_NS5_IJSB_SO_EEEEEENS5_IJNS5_IJNS5_IJSS_SY_EEESX_EEESW_NS5_IJSO_SY_EEEEEEEEEEEvNS4_8identityENS5_IJNS4_13SM90_TMA_LOADES25_EEENS5_IJS1T_NSM_INS5_IJNS5_IJNS5_IJSP_SC_EEESS_EEESB_S1W_EEENS5_IJS1Z_SW_NS5_IJSO_NSA_ILi1024EEEEEEEEEEEEEEvS24_EENS_8epilogue10collective18CollectiveEpilogueINS2G_23Sm100TmaWarpSpecializedILi4ELi2ELi64ELb1ELb0EEEJSH_NS5_IJNSM_ISF_SB_EENSM_INSA_ILi64EEESB_EEEEENS_10bfloat16_tESL_S2P_SL_NS2G_6fusion15FusionCallbacksIS2K_NS2Q_17LinearCombinationIS2P_fS2P_fLNS_15FloatRoundStyleE2EEESH_S2O_JEEENS4_5SM1004TMEM4LOAD26SM100_TMEM_LOAD_32dp32b64xES25_NS1K_IS1M_NS1N_ILi16EEENSM_INS5_IJS1P_S2M_EEENS5_IJS2M_SB_EEEEEEENS4_39AutoVectorizingCopyWithAssumedAlignmentILi128EEENS4_14SM90_TMA_STOREES34_S36_S36_EEEvvEEEEvNT_6ParamsE,"",@"SHT_CUDA_INFO"
	.sectionflags	@""
	.align	4


	//----- nvinfo : EIATTR_CUDA_API_VERSION
	.align		4
        /*0000*/ 	.byte	0x04, 0x37
        /*0002*/ 	.short	(.L_31 - .L_30)
.L_30:
        /*0004*/ 	.word	0x00000082


	//----- nvinfo : EIATTR_KPARAM_INFO
	.align		4
.L_31:
        /*0008*/ 	.byte	0x04, 0x17
        /*000a*/ 	.short	(.L_33 - .L_32)
.L_32:
        /*000c*/ 	.word	0x00000000
        /*0010*/ 	.short	0x0000
        /*0012*/ 	.short	0x0000
        /*0014*/ 	.byte	0x00, 0xf0, 0x01, 0x30


	//----- nvinfo : EIATTR_AT_ENTRY_FRAGMENTS
	.align		4
.L_33:
        /*0018*/ 	.byte	0x04, 0x4f
        /*001a*/ 	.short	(.L_35 - .L_34)


	//   ....[0]....
.L_34:
        /*001c*/ 	.word	0x00000006


	//----- nvinfo : EIATTR_RESERVED_SMEM_USED
	.align		4
.L_35:
        /*0020*/ 	.byte	0x01, 0x41
	.zero		2


	//----- nvinfo : EIATTR_SPARSE_MMA_MASK
	.align		4
        /*0024*/ 	.byte	0x03, 0x50
        /*0026*/ 	.short	0x0000


	//----- nvinfo : EIATTR_TCGEN05_1CTA_USED
	.align		4
        /*0028*/ 	.byte	0x01, 0x51
	.zero		2


	//----- nvinfo : EIATTR_MAXREG_COUNT
	.align		4
        /*002c*/ 	.byte	0x03, 0x1b
        /*002e*/ 	.short	0x00ff


	//----- nvinfo : EIATTR_NUM_BARRIERS
	.align		4
        /*0030*/ 	.byte	0x02, 0x4c
        /*0032*/ 	.byte	0x07
	.zero		1


	//----- nvinfo : EIATTR_EXTERNS
	.align		4
        /*0034*/ 	.byte	0x04, 0x0f
        /*0036*/ 	.short	(.L_37 - .L_36)


	//   ....[0]....
	.align		4
.L_36:
        /*0038*/ 	.word	index@(__assertfail)


	//----- nvinfo : EIATTR_MERCURY_ISA_VERSION
	.align		4
.L_37:
        /*003c*/ 	.byte	0x03, 0x5f
        /*003e*/ 	.short	0x0101


	//----- nvinfo : EIATTR_INT_WARP_WIDE_INSTR_OFFSETS
	.align		4
        /*0040*/ 	.byte	0x04, 0x31
        /*0042*/ 	.short	(.L_39 - .L_38)


	//   ....[0]....
.L_38:
        /*0044*/ 	.word	0x00000d30


	//   ....[1]....
        /*0048*/ 	.word	0x00000de0


	//   ....[2]....
        /*004c*/ 	.word	0x000023d0


	//   ....[3]....
        /*0050*/ 	.word	0x00004650


	//   ....[4]....
        /*0054*/ 	.word	0x00004670


	//   ....[5]....
        /*0058*/ 	.word	0x000046a0


	//   ....[6]....
        /*005c*/ 	.word	0x00004fe0


	//   ....[7]....
        /*0060*/ 	.word	0x00005030


	//   ....[8]....
        /*0064*/ 	.word	0x00005140


	//   ....[9]....
        /*0068*/ 	.word	0x00005240


	//   ....[10]....
        /*006c*/ 	.word	0x000052c0


	//   ....[11]....
        /*0070*/ 	.word	0x000053d0


	//   ....[12]....
        /*0074*/ 	.word	0x000054b0


	//   ....[13]....
        /*0078*/ 	.word	0x000055a0


	//----- nvinfo : EIATTR_COOP_GROUP_MASK_REGIDS
	.align		4
.L_39:
        /*007c*/ 	.byte	0x04, 0x29
        /*007e*/ 	.short	(.L_41 - .L_40)


	//   ....[0]....
.L_40:
        /*0080*/ 	.word	0xffffffff


	//   ....[1]....
        /*0084*/ 	.word	0xffffffff


	//   ....[2]....
        /*0088*/ 	.word	0xffffffff


	//   ....[3]....
        /*008c*/ 	.word	0xffffffff


	//   ....[4]....
        /*0090*/ 	.word	0xffffffff


	//   ....[5]....
        /*0094*/ 	.word	0xffffffff


	//   ....[6]....
        /*0098*/ 	.word	0xffffffff


	//   ....[7]....
        /*009c*/ 	.word	0xffffffff


	//   ....[8]....
        /*00a0*/ 	.word	0xffffffff


	//   ....[9]....
        /*00a4*/ 	.word	0xffffffff


	//   ....[10]....
        /*00a8*/ 	.word	0xffffffff


	//   ....[11]....
        /*00ac*/ 	.word	0xffffffff


	//   ....[12]....
        /*00b0*/ 	.word	0xffffffff


	//   ....[13]....
        /*00b4*/ 	.word	0xffffffff


	//----- nvinfo : EIATTR_COOP_GROUP_INSTR_OFFSETS
	.align		4
.L_41:
        /*00b8*/ 	.byte	0x04, 0x28
        /*00ba*/ 	.short	(.L_43 - .L_42)


	//   ....[0]....
.L_42:
        /*00bc*/ 	.word	0x00000090


	//   ....[1]....
        /*00c0*/ 	.word	0x00000530


	//   ....[2]....
        /*00c4*/ 	.word	0x000006a0


	//   ....[3]....
        /*00c8*/ 	.word	0x00000840


	//   ....[4]....
        /*00cc*/ 	.word	0x00000940


	//   ....[5]....
        /*00d0*/ 	.word	0x00000ab0


	//   ....[6]....
        /*00d4*/ 	.word	0x00000bf0


	//   ....[7]....
        /*00d8*/ 	.word	0x00000e60


	//   ....[8]....
        /*00dc*/ 	.word	0x000022b0


	//   ....[9]....
        /*00e0*/ 	.word	0x00002f80


	//   ....[10]....
        /*00e4*/ 	.word	0x00003190


	//   ....[11]....
        /*00e8*/ 	.word	0x000031c0


	//   ....[12]....
        /*00ec*/ 	.word	0x00004530


	//   ....[13]....
        /*00f0*/ 	.word	0x00004760


	//----- nvinfo : EIATTR_VRC_CTA_INIT_COUNT
	.align		4
.L_43:
        /*00f4*/ 	.byte	0x02, 0x4a
        /*00f6*/ 	.byte	0x80
	.zero		1


	//----- nvinfo : EIATTR_SYSCALL_OFFSETS
	.align		4
        /*00f8*/ 	.byte	0x04, 0x46
        /*00fa*/ 	.short	(.L_45 - .L_44)


	//   ....[0]....
.L_44:
        /*00fc*/ 	.word	0x00006190


	//   ....[1]....
        /*0100*/ 	.word	0x00006280


	//   ....[2]....
        /*0104*/ 	.word	0x00006c20


	//   ....[3]....
        /*0108*/ 	.word	0x00008100


	//   ....[4]....
        /*010c*/ 	.word	0x00009560


	//   ....[5]....
        /*0110*/ 	.word	0x0000a9a0


	//----- nvinfo : EIATTR_MBARRIER_INSTR_OFFSETS
	.align		4
.L_45:
        /*0114*/ 	.byte	0x04, 0x39
        /*0116*/ 	.short	(.L_47 - .L_46)


	//   ....[0]....
.L_46:
        /*0118*/ 	.word	0x00000650
        /*011c*/ 	.word	0x000000ff
        /*0120*/ 	.word	0x00000000
        /*0124*/ 	.short	0x0100
        /*0126*/ 	.byte	0x06
	.zero		1


	//   ....[1]....
        /*0128*/ 	.word	0x00000660
        /*012c*/ 	.word	0x000000ff
        /*0130*/ 	.word	0x00000010
        /*0134*/ 	.short	0x0100
        /*0136*/ 	.byte	0x06
	.zero		1


	//   ....[2]....
        /*0138*/ 	.word	0x00000670
        /*013c*/ 	.word	0x000000ff
        /*0140*/ 	.word	0x00000008
        /*0144*/ 	.short	0x0100
        /*0146*/ 	.byte	0x06
	.zero		1


	//   ....[3]....
        /*0148*/ 	.word	0x00000680
        /*014c*/ 	.word	0x000000ff
        /*0150*/ 	.word	0x00000018
        /*0154*/ 	.short	0x0100
        /*0156*/ 	.byte	0x06
	.zero		1


	//   ....[4]....
        /*0158*/ 	.word	0x000007b0
        /*015c*/ 	.word	0x000000ff
        /*0160*/ 	.word	0x00000020
        /*0164*/ 	.short	0x0100
        /*0166*/ 	.byte	0x06
	.zero		1


	//   ....[5]....
        /*0168*/ 	.word	0x000007c0
        /*016c*/ 	.word	0x000000ff
        /*0170*/ 	.word	0x00000040
        /*0174*/ 	.short	0x0100
        /*0176*/ 	.byte	0x06
	.zero		1


	//   ....[6]....
        /*0178*/ 	.word	0x000007d0
        /*017c*/ 	.word	0x000000ff
        /*0180*/ 	.word	0x00000028
        /*0184*/ 	.short	0x0100
        /*0186*/ 	.byte	0x06
	.zero		1


	//   ....[7]....
        /*0188*/ 	.word	0x000007e0
        /*018c*/ 	.word	0x000000ff
        /*0190*/ 	.word	0x00000048
        /*0194*/ 	.short	0x0100
        /*0196*/ 	.byte	0x06
	.zero		1


	//   ....[8]....
        /*0198*/ 	.word	0x000007f0
        /*019c*/ 	.word	0x000000ff
        /*01a0*/ 	.word	0x00000030
        /*01a4*/ 	.short	0x0100
        /*01a6*/ 	.byte	0x06
	.zero		1


	//   ....[9]....
        /*01a8*/ 	.word	0x00000800
        /*01ac*/ 	.word	0x000000ff
        /*01b0*/ 	.word	0x00000050
        /*01b4*/ 	.short	0x0100
        /*01b6*/ 	.byte	0x06
	.zero		1


	//   ....[10]....
        /*01b8*/ 	.word	0x00000810
        /*01bc*/ 	.word	0x000000ff
        /*01c0*/ 	.word	0x00000038
        /*01c4*/ 	.short	0x0100
        /*01c6*/ 	.byte	0x06
	.zero		1


	//   ....[11]....
        /*01c8*/ 	.word	0x00000820
        /*01cc*/ 	.word	0x000000ff
        /*01d0*/ 	.word	0x00000058
        /*01d4*/ 	.short	0x0100
        /*01d6*/ 	.byte	0x06
	.zero		1


	//   ....[12]....
        /*01d8*/ 	.word	0x00000910
        /*01dc*/ 	.word	0x000000ff
        /*01e0*/ 	.word	0x00000060
        /*01e4*/ 	.short	0x0100
        /*01e6*/ 	.byte	0x05
	.zero		1


	//   ....[13]....
        /*01e8*/ 	.word	0x00000920
        /*01ec*/ 	.word	0x000000ff
        /*01f0*/ 	.word	0x00000068
        /*01f4*/ 	.short	0x0100
        /*01f6*/ 	.byte	0x05
	.zero		1


	//   ....[14]....
        /*01f8*/ 	.word	0x00000a60
        /*01fc*/ 	.word	0x000000ff
        /*0200*/ 	.word	0x00000070
        /*0204*/ 	.short	0x0100
        /*0206*/ 	.byte	0x05
	.zero		1


	//   ....[15]....
        /*0208*/ 	.word	0x00000a70
        /*020c*/ 	.word	0x000000ff
        /*0210*/ 	.word	0x00000080
        /*0214*/ 	.short	0x0100
        /*0216*/ 	.byte	0x05
	.zero		1


	//   ....[16]....
        /*0218*/ 	.word	0x00000a80
        /*021c*/ 	.word	0x000000ff
        /*0220*/ 	.word	0x00000078
        /*0224*/ 	.short	0x0100
        /*0226*/ 	.byte	0x05
	.zero		1


	//   ....[17]....
        /*0228*/ 	.word	0x00000a90
        /*022c*/ 	.word	0x000000ff
        /*0230*/ 	.word	0x00000088
        /*0234*/ 	.short	0x0100
        /*0236*/ 	.byte	0x05
	.zero		1


	//   ....[18]....
        /*0238*/ 	.word	0x00000bc0
        /*023c*/ 	.word	0x000000ff
        /*0240*/ 	.word	0x00000090
        /*0244*/ 	.short	0x0100
        /*0246*/ 	.byte	0x06
	.zero		1


	//   ....[19]....
        /*0248*/ 	.word	0x00000bd0
        /*024c*/ 	.word	0x000000ff
        /*0250*/ 	.word	0x00000098
        /*0254*/ 	.short	0x0100
        /*0256*/ 	.byte	0x06
	.zero		1


	//   ....[20]....
        /*0258*/ 	.word	0x00000ce0
        /*025c*/ 	.word	0x000000ff
        /*0260*/ 	.word	0x000000a0
        /*0264*/ 	.short	0x0100
        /*0266*/ 	.byte	0x05
	.zero		1


	//   ....[21]....
        /*0268*/ 	.word	0x00000cf0
        /*026c*/ 	.word	0x000000ff
        /*0270*/ 	.word	0x000000b0
        /*0274*/ 	.short	0x0100
        /*0276*/ 	.byte	0x05
	.zero		1


	//   ....[22]....
        /*0278*/ 	.word	0x00000d00
        /*027c*/ 	.word	0x000000ff
        /*0280*/ 	.word	0x000000a8
        /*0284*/ 	.short	0x0100
        /*0286*/ 	.byte	0x05
	.zero		1


	//   ....[23]....
        /*0288*/ 	.word	0x00000d10
        /*028c*/ 	.word	0x000000ff
        /*0290*/ 	.word	0x000000b8
        /*0294*/ 	.short	0x0100
        /*0296*/ 	.byte	0x05
	.zero		1


	//   ....[24]....
        /*0298*/ 	.word	0x00000e10
        /*029c*/ 	.word	0x000000ff
        /*02a0*/ 	.word	0x000000c0
        /*02a4*/ 	.short	0x0100
        /*02a6*/ 	.byte	0x04
	.zero		1


	//   ....[25]....
        /*02a8*/ 	.word	0x00001880
        /*02ac*/ 	.word	0x00000002
        /*02b0*/ 	.word	0x000000b0
        /*02b4*/ 	.short	0x010a
        /*02b6*/ 	.byte	0xff
	.zero		1


	//   ....[26]....
        /*02b8*/ 	.word	0x000018a0
        /*02bc*/ 	.word	0x00000002
        /*02c0*/ 	.word	0x000000a0
        /*02c4*/ 	.short	0x0101
        /*02c6*/ 	.byte	0xff
	.zero		1


	//   ....[27]....
        /*02c8*/ 	.word	0x00001960
        /*02cc*/ 	.word	0x000000ff
        /*02d0*/ 	.word	0x00000010
        /*02d4*/ 	.short	0x010a
        /*02d6*/ 	.byte	0x08
	.zero		1


	//   ....[28]....
        /*02d8*/ 	.word	0x00001a00
        /*02dc*/ 	.word	0x000000ff
        /*02e0*/ 	.word	0x00000010
        /*02e4*/ 	.short	0x010a
        /*02e6*/ 	.byte	0x21
	.zero		1


	//   ....[29]....
        /*02e8*/ 	.word	0x00001b40
        /*02ec*/ 	.word	0x000000ff
        /*02f0*/ 	.word	0x00000010
        /*02f4*/ 	.short	0x010a
        /*02f6*/ 	.byte	0x08
	.zero		1


	//   ....[30]....
        /*02f8*/ 	.word	0x00001e20
        /*02fc*/ 	.word	0x000000ff
        /*0300*/ 	.word	0x00000068
        /*0304*/ 	.short	0x0101
        /*0306*/ 	.byte	0x07
	.zero		1


	//   ....[31]....
        /*0308*/ 	.word	0x00001e40
        /*030c*/ 	.word	0x000000ff
        /*0310*/ 	.word	0x00000010
        /*0314*/ 	.short	0x010a
        /*0316*/ 	.byte	0x08
	.zero		1


	//   ....[32]....
        /*0318*/ 	.word	0x00001ec0
        /*031c*/ 	.word	0x000000ff
        /*0320*/ 	.word	0x00000010
        /*0324*/ 	.short	0x010a
        /*0326*/ 	.byte	0x21
	.zero		1


	//   ....[33]....
        /*0328*/ 	.word	0x00002000
        /*032c*/ 	.word	0x000000ff
        /*0330*/ 	.word	0x00000010
        /*0334*/ 	.short	0x010a
        /*0336*/ 	.byte	0x08
	.zero		1


	//   ....[34]....
        /*0338*/ 	.word	0x000022e0
        /*033c*/ 	.word	0x00000002
        /*0340*/ 	.word	0x00000070
        /*0344*/ 	.short	0x010a
        /*0346*/ 	.byte	0xff
	.zero		1


	//   ....[35]....
        /*0348*/ 	.word	0x000023a0
        /*034c*/ 	.word	0x00000002
        /*0350*/ 	.word	0x00000000
        /*0354*/ 	.short	0x0101
        /*0356*/ 	.byte	0xff
	.zero		1


	//   ....[36]....
        /*0358*/ 	.word	0x00002910
        /*035c*/ 	.word	0x000000ff
        /*0360*/ 	.word	0x00000000
        /*0364*/ 	.short	0x010a
        /*0366*/ 	.byte	0x04
	.zero		1


	//   ....[37]....
        /*0368*/ 	.word	0x000029b0
        /*036c*/ 	.word	0x00000000
        /*0370*/ 	.word	0x00000000
        /*0374*/ 	.short	0x010a
        /*0376*/ 	.byte	0xff
	.zero		1


	//   ....[38]....
        /*0378*/ 	.word	0x00002ae0
        /*037c*/ 	.word	0x00000000
        /*0380*/ 	.word	0x000000a0
        /*0384*/ 	.short	0x010a
        /*0386*/ 	.byte	0xff
	.zero		1


	//   ....[39]....
        /*0388*/ 	.word	0x00002b50
        /*038c*/ 	.word	0x00000004
        /*0390*/ 	.word	0x00000000
        /*0394*/ 	.short	0x0101
        /*0396*/ 	.byte	0xff
	.zero		1


	//   ....[40]....
        /*0398*/ 	.word	0x00002b70
        /*039c*/ 	.word	0x000000ff
        /*03a0*/ 	.word	0x00000080
        /*03a4*/ 	.short	0x010a
        /*03a6*/ 	.byte	0x05
	.zero		1


	//   ....[41]....
        /*03a8*/ 	.word	0x00002c90
        /*03ac*/ 	.word	0x00000000
        /*03b0*/ 	.word	0x00000070
        /*03b4*/ 	.short	0x010a
        /*03b6*/ 	.byte	0xff
	.zero		1


	//   ....[42]....
        /*03b8*/ 	.word	0x00002d90
        /*03bc*/ 	.word	0x00000000
        /*03c0*/ 	.word	0x00000000
        /*03c4*/ 	.short	0x0101
        /*03c6*/ 	.byte	0xff
	.zero		1


	//   ....[43]....
        /*03c8*/ 	.word	0x00002e20
        /*03cc*/ 	.word	0x000000ff
        /*03d0*/ 	.word	0x00000080
        /*03d4*/ 	.short	0x0106
        /*03d6*/ 	.byte	0x05
	.zero		1


	//   ....[44]....
        /*03d8*/ 	.word	0x00002e40
        /*03dc*/ 	.word	0x000000ff
        /*03e0*/ 	.word	0x00000080
        /*03e4*/ 	.short	0x010a
        /*03e6*/ 	.byte	0x05
	.zero		1


	//   ....[45]....
        /*03e8*/ 	.word	0x00002ed0
        /*03ec*/ 	.word	0x000000ff
        /*03f0*/ 	.word	0x00000080
        /*03f4*/ 	.short	0x0106
        /*03f6*/ 	.byte	0x04
	.zero		1


	//   ....[46]....
        /*03f8*/ 	.word	0x00002f10
        /*03fc*/ 	.word	0x00000000
        /*0400*/ 	.word	0x00000080
        /*0404*/ 	.short	0x010a
        /*0406*/ 	.byte	0xff
	.zero		1


	//   ....[47]....
        /*0408*/ 	.word	0x00003720
        /*040c*/ 	.word	0x00000002
        /*0410*/ 	.word	0x00000070
        /*0414*/ 	.short	0x010a
        /*0416*/ 	.byte	0xff
	.zero		1


	//   ....[48]....
        /*0418*/ 	.word	0x00003830
        /*041c*/ 	.word	0x00000002
        /*0420*/ 	.word	0x00000000
        /*0424*/ 	.short	0x0101
        /*0426*/ 	.byte	0xff
	.zero		1


	//   ....[49]....
        /*0428*/ 	.word	0x00003880
        /*042c*/ 	.word	0x000000ff
        /*0430*/ 	.word	0x00000000
        /*0434*/ 	.short	0x010a
        /*0436*/ 	.byte	0x17
	.zero		1


	//   ....[50]....
        /*0438*/ 	.word	0x000038a0
        /*043c*/ 	.word	0x000000ff
        /*0440*/ 	.word	0x00000000
        /*0444*/ 	.short	0x010a
        /*0446*/ 	.byte	0x17
	.zero		1


	//   ....[51]....
        /*0448*/ 	.word	0x00003990
        /*044c*/ 	.word	0x000000ff
        /*0450*/ 	.word	0x00000000
        /*0454*/ 	.short	0x010a
        /*0456*/ 	.byte	0x1b
	.zero		1


	//   ....[52]....
        /*0458*/ 	.word	0x00003c30
        /*045c*/ 	.word	0x000000ff
        /*0460*/ 	.word	0x00000098
        /*0464*/ 	.short	0x010a
        /*0466*/ 	.byte	0x0e
	.zero		1


	//   ....[53]....
        /*0468*/ 	.word	0x00003ef0
        /*046c*/ 	.word	0x000000ff
        /*0470*/ 	.word	0x00000000
        /*0474*/ 	.short	0x010a
        /*0476*/ 	.byte	0x16
	.zero		1


	//   ....[54]....
        /*0478*/ 	.word	0x00004020
        /*047c*/ 	.word	0x000000ff
        /*0480*/ 	.word	0x00000000
        /*0484*/ 	.short	0x010a
        /*0486*/ 	.byte	0x0c
	.zero		1


	//   ....[55]....
        /*0488*/ 	.word	0x00004510
        /*048c*/ 	.word	0x000000ff
        /*0490*/ 	.word	0x000000c0
        /*0494*/ 	.short	0x010a
        /*0496*/ 	.byte	0x0e
	.zero		1


	//   ....[56]....
        /*0498*/ 	.word	0x00004980
        /*049c*/ 	.word	0x00000000
        /*04a0*/ 	.word	0x00000070
        /*04a4*/ 	.short	0x010a
        /*04a6*/ 	.byte	0xff
	.zero		1


	//   ....[57]....
        /*04a8*/ 	.word	0x00004aa0
        /*04ac*/ 	.word	0x00000000
        /*04b0*/ 	.word	0x00000000
        /*04b4*/ 	.short	0x0101
        /*04b6*/ 	.byte	0xff
	.zero		1


	//   ....[58]....
        /*04b8*/ 	.word	0x00004dc0
        /*04bc*/ 	.word	0x000000ff
        /*04c0*/ 	.word	0x00000068
        /*04c4*/ 	.short	0x010a
        /*04c6*/ 	.byte	0x04
	.zero		1


	//   ....[59]....
        /*04c8*/ 	.word	0x00004f30
        /*04cc*/ 	.word	0x000000ff
        /*04d0*/ 	.word	0x00000040
        /*04d4*/ 	.short	0x010a
        /*04d6*/ 	.byte	0x04
	.zero		1


	//   ....[60]....
        /*04d8*/ 	.word	0x000050e0
        /*04dc*/ 	.word	0x000000ff
        /*04e0*/ 	.word	0x00000020
        /*04e4*/ 	.short	0x010b
        /*04e6*/ 	.byte	0x04
	.zero		1


	//   ....[61]....
        /*04e8*/ 	.word	0x000050f0
        /*04ec*/ 	.word	0x000000ff
        /*04f0*/ 	.word	0x00000000
        /*04f4*/ 	.short	0x0101
        /*04f6*/ 	.byte	0x07
	.zero		1


	//   ....[62]....
        /*04f8*/ 	.word	0x00005110
        /*04fc*/ 	.word	0x000000ff
        /*0500*/ 	.word	0x00000048
        /*0504*/ 	.short	0x010a
        /*0506*/ 	.byte	0x04
	.zero		1


	//   ....[63]....
        /*0508*/ 	.word	0x00005260
        /*050c*/ 	.word	0x000000ff
        /*0510*/ 	.word	0x00000028
        /*0514*/ 	.short	0x010b
        /*0516*/ 	.byte	0x04
	.zero		1


	//   ....[64]....
        /*0518*/ 	.word	0x00005270
        /*051c*/ 	.word	0x000000ff
        /*0520*/ 	.word	0x00000000
        /*0524*/ 	.short	0x0101
        /*0526*/ 	.byte	0x06
	.zero		1


	//   ....[65]....
        /*0528*/ 	.word	0x00005290
        /*052c*/ 	.word	0x000000ff
        /*0530*/ 	.word	0x00000050
        /*0534*/ 	.short	0x010a
        /*0536*/ 	.byte	0x04
	.zero		1


	//   ....[66]....
        /*0538*/ 	.word	0x000053f0
        /*053c*/ 	.word	0x000000ff
        /*0540*/ 	.word	0x00000030
        /*0544*/ 	.short	0x010b
        /*0546*/ 	.byte	0x04
	.zero		1


	//   ....[67]....
        /*0548*/ 	.word	0x00005400
        /*054c*/ 	.word	0x000000ff
        /*0550*/ 	.word	0x00000000
        /*0554*/ 	.short	0x0101
        /*0556*/ 	.byte	0x25
	.zero		1


	//   ....[68]....
        /*0558*/ 	.word	0x00005410
        /*055c*/ 	.word	0x000000ff
        /*0560*/ 	.word	0x00000058
        /*0564*/ 	.short	0x010a
        /*0566*/ 	.byte	0x04
	.zero		1


	//   ....[69]....
        /*0568*/ 	.word	0x00005620
        /*056c*/ 	.word	0x000000ff
        /*0570*/ 	.word	0x00000038
        /*0574*/ 	.short	0x010b
        /*0576*/ 	.byte	0x04
	.zero		1


	//   ....[70]....
        /*0578*/ 	.word	0x000056c0
        /*057c*/ 	.word	0x000000ff
        /*0580*/ 	.word	0x00000000
        /*0584*/ 	.short	0x0101
        /*0586*/ 	.byte	0x05
	.zero		1


	//   ....[71]....
        /*0588*/ 	.word	0x000057a0
        /*058c*/ 	.word	0x000000ff
        /*0590*/ 	.word	0x00000040
        /*0594*/ 	.short	0x010a
        /*0596*/ 	.byte	0x04
	.zero		1


	//   ....[72]....
        /*0598*/ 	.word	0x000057c0
        /*059c*/ 	.word	0x000000ff
        /*05a0*/ 	.word	0x00000048
        /*05a4*/ 	.short	0x010a
        /*05a6*/ 	.byte	0x04
	.zero		1


	//   ....[73]....
        /*05a8*/ 	.word	0x000057e0
        /*05ac*/ 	.word	0x000000ff
        /*05b0*/ 	.word	0x00000050
        /*05b4*/ 	.short	0x010a
        /*05b6*/ 	.byte	0x04
	.zero		1


	//   ....[74]....
        /*05b8*/ 	.word	0x00005820
        /*05bc*/ 	.word	0x00000000
        /*05c0*/ 	.word	0x00000058
        /*05c4*/ 	.short	0x010a
        /*05c6*/ 	.byte	0xff
	.zero		1


	//   ....[75]....
        /*05c8*/ 	.word	0x00005b70
        /*05cc*/ 	.word	0x00000000
        /*05d0*/ 	.word	0x00000070
        /*05d4*/ 	.short	0x010a
        /*05d6*/ 	.byte	0xff
	.zero		1


	//   ....[76]....
        /*05d8*/ 	.word	0x00005c80
        /*05dc*/ 	.word	0x00000000
        /*05e0*/ 	.word	0x00000000
        /*05e4*/ 	.short	0x0101
        /*05e6*/ 	.byte	0xff
	.zero		1


	//   ....[77]....
        /*05e8*/ 	.word	0x00006710
        /*05ec*/ 	.word	0x000000ff
        /*05f0*/ 	.word	0x00000020
        /*05f4*/ 	.short	0x010a
        /*05f6*/ 	.byte	0x30
	.zero		1


	//   ....[78]....
        /*05f8*/ 	.word	0x00006810
        /*05fc*/ 	.word	0x000000ff
        /*0600*/ 	.word	0x00000090
        /*0604*/ 	.short	0x010a
        /*0606*/ 	.byte	0x30
	.zero		1


	//   ....[79]....
        /*0608*/ 	.word	0x000069c0
        /*060c*/ 	.word	0x000000ff
        /*0610*/ 	.word	0x00000020
        /*0614*/ 	.short	0x010a
        /*0616*/ 	.byte	0x30
	.zero		1


	//   ....[80]....
        /*0618*/ 	.word	0x00006b00
        /*061c*/ 	.word	0x000000ff
        /*0620*/ 	.word	0x00000090
        /*0624*/ 	.short	0x010a
        /*0626*/ 	.byte	0x30
	.zero		1


	//   ....[81]....
        /*0628*/ 	.word	0x00006d00
        /*062c*/ 	.word	0x000000ff
        /*0630*/ 	.word	0x00000000
        /*0634*/ 	.short	0x0101
        /*0636*/ 	.byte	0x05
	.zero		1


	//   ....[82]....
        /*0638*/ 	.word	0x00007d70
        /*063c*/ 	.word	0x00000000
        /*0640*/ 	.word	0x00000000
        /*0644*/ 	.short	0x0101
        /*0646*/ 	.byte	0xff
	.zero		1


	//   ....[83]....
        /*0648*/ 	.word	0x00007d80
        /*064c*/ 	.word	0x00000003
        /*0650*/ 	.word	0x00000020
        /*0654*/ 	.short	0x010a
        /*0656*/ 	.byte	0xff
	.zero		1


	//   ....[84]....
        /*0658*/ 	.word	0x00007e90
        /*065c*/ 	.word	0x00000003
        /*0660*/ 	.word	0x00000020
        /*0664*/ 	.short	0x010a
        /*0666*/ 	.byte	0xff
	.zero		1


	//   ....[85]....
        /*0668*/ 	.word	0x000091e0
        /*066c*/ 	.word	0x00000000
        /*0670*/ 	.word	0x00000000
        /*0674*/ 	.short	0x0101
        /*0676*/ 	.byte	0xff
	.zero		1


	//   ....[86]....
        /*0678*/ 	.word	0x00009200
        /*067c*/ 	.word	0x00000003
        /*0680*/ 	.word	0x00000020
        /*0684*/ 	.short	0x010a
        /*0686*/ 	.byte	0xff
	.zero		1


	//   ....[87]....
        /*0688*/ 	.word	0x000092f0
        /*068c*/ 	.word	0x00000003
        /*0690*/ 	.word	0x00000020
        /*0694*/ 	.short	0x010a
        /*0696*/ 	.byte	0xff
	.zero		1


	//   ....[88]....
        /*0698*/ 	.word	0x0000a640
        /*069c*/ 	.word	0x00000000
        /*06a0*/ 	.word	0x00000000
        /*06a4*/ 	.short	0x0101
        /*06a6*/ 	.byte	0xff
	.zero		1


	//   ....[89]....
        /*06a8*/ 	.word	0x0000a660
        /*06ac*/ 	.word	0x00000003
        /*06b0*/ 	.word	0x00000020
        /*06b4*/ 	.short	0x010a
        /*06b6*/ 	.byte	0xff
	.zero		1


	//   ....[90]....
        /*06b8*/ 	.word	0x0000a730
        /*06bc*/ 	.word	0x00000003
        /*06c0*/ 	.word	0x00000020
        /*06c4*/ 	.short	0x010a
        /*06c6*/ 	.byte	0xff
	.zero		1


	//   ....[91]....
        /*06c8*/ 	.word	0x0000ba70
        /*06cc*/ 	.word	0x00000000
        /*06d0*/ 	.word	0x00000000
        /*06d4*/ 	.short	0x0101
        /*06d6*/ 	.byte	0xff
	.zero		1


	//   ....[92]....
        /*06d8*/ 	.word	0x0000bb50
        /*06dc*/ 	.word	0x000000ff
        /*06e0*/ 	.word	0x000000c0
        /*06e4*/ 	.short	0x0101
        /*06e6*/ 	.byte	0x30
	.zero		1


	//   ....[93]....
        /*06e8*/ 	.word	0x0000bce0
        /*06ec*/ 	.word	0x000000ff
        /*06f0*/ 	.word	0x00000000
        /*06f4*/ 	.short	0x0101
        /*06f6*/ 	.byte	0x04
	.zero		1


	//   ....[94]....
        /*06f8*/ 	.word	0x0000bd00
        /*06fc*/ 	.word	0x00000002
        /*0700*/ 	.word	0x000000b0
        /*0704*/ 	.short	0x010a
        /*0706*/ 	.byte	0xff
	.zero		1


	//   ....[95]....
        /*0708*/ 	.word	0x0000bd60
        /*070c*/ 	.word	0x00000002
        /*0710*/ 	.word	0x00000010
        /*0714*/ 	.short	0x010a
        /*0716*/ 	.byte	0xff
	.zero		1


	//   ....[96]....
        /*0718*/ 	.word	0x0000bdc0
        /*071c*/ 	.word	0x00000002
        /*0720*/ 	.word	0x00000010
        /*0724*/ 	.short	0x010a
        /*0726*/ 	.byte	0xff
	.zero		1


	//   ....[97]....
        /*0728*/ 	.word	0x0000be10
        /*072c*/ 	.word	0x00000002
        /*0730*/ 	.word	0x00000070
        /*0734*/ 	.short	0x010a
        /*0736*/ 	.byte	0xff
	.zero		1


	//   ....[98]....
        /*0738*/ 	.word	0x0000be70
        /*073c*/ 	.word	0x00000000
        /*0740*/ 	.word	0x00000000
        /*0744*/ 	.short	0x010a
        /*0746*/ 	.byte	0xff
	.zero		1


	//   ....[99]....
        /*0748*/ 	.word	0x0000bec0
        /*074c*/ 	.word	0x00000000
        /*0750*/ 	.word	0x000000a0
        /*0754*/ 	.short	0x010a
        /*0756*/ 	.byte	0xff
	.zero		1


	//   ....[100]....
        /*0758*/ 	.word	0x0000bf20
        /*075c*/ 	.word	0x00000000
        /*0760*/ 	.word	0x00000080
        /*0764*/ 	.short	0x010a
        /*0766*/ 	.byte	0xff
	.zero		1


	//   ....[101]....
        /*0768*/ 	.word	0x0000bf70
        /*076c*/ 	.word	0x00000000
        /*0770*/ 	.word	0x00000070
        /*0774*/ 	.short	0x010a
        /*0776*/ 	.byte	0xff
	.zero		1


	//   ....[102]....
        /*0778*/ 	.word	0x0000bfd0
        /*077c*/ 	.word	0x00000000
        /*0780*/ 	.word	0x00000080
        /*0784*/ 	.short	0x010a
        /*0786*/ 	.byte	0xff
	.zero		1


	//   ....[103]....
        /*0788*/ 	.word	0x0000c020
        /*078c*/ 	.word	0x00000002
        /*0790*/ 	.word	0x00000070
        /*0794*/ 	.short	0x010a
        /*0796*/ 	.byte	0xff
	.zero		1


	//   ....[104]....
        /*0798*/ 	.word	0x0000c080
        /*079c*/ 	.word	0x00000002
        /*07a0*/ 	.word	0x00000000
        /*07a4*/ 	.short	0x010a
        /*07a6*/ 	.byte	0xff
	.zero		1


	//   ....[105]....
        /*07a8*/ 	.word	0x0000c0e0
        /*07ac*/ 	.word	0x00000002
        /*07b0*/ 	.word	0x00000098
        /*07b4*/ 	.short	0x010a
        /*07b6*/ 	.byte	0xff
	.zero		1


	//   ....[106]....
        /*07b8*/ 	.word	0x0000c140
        /*07bc*/ 	.word	0x00000002
        /*07c0*/ 	.word	0x00000000
        /*07c4*/ 	.short	0x010a
        /*07c6*/ 	.byte	0xff
	.zero		1


	//   ....[107]....
        /*07c8*/ 	.word	0x0000c1a0
        /*07cc*/ 	.word	0x00000000
        /*07d0*/ 	.word	0x000000c0
        /*07d4*/ 	.short	0x010a
        /*07d6*/ 	.byte	0xff
	.zero		1


	//   ....[108]....
        /*07d8*/ 	.word	0x0000c1f0
        /*07dc*/ 	.word	0x00000000
        /*07e0*/ 	.word	0x00000070
        /*07e4*/ 	.short	0x010a
        /*07e6*/ 	.byte	0xff
	.zero		1


	//   ....[109]....
        /*07e8*/ 	.word	0x0000c250
        /*07ec*/ 	.word	0x00000000
        /*07f0*/ 	.word	0x00000068
        /*07f4*/ 	.short	0x010a
        /*07f6*/ 	.byte	0xff
	.zero		1


	//   ....[110]....
        /*07f8*/ 	.word	0x0000c2b0
        /*07fc*/ 	.word	0x00000003
        /*0800*/ 	.word	0x00000040
        /*0804*/ 	.short	0x010a
        /*0806*/ 	.byte	0xff
	.zero		1


	//   ....[111]....
        /*0808*/ 	.word	0x0000c310
        /*080c*/ 	.word	0x00000003
        /*0810*/ 	.word	0x00000048
        /*0814*/ 	.short	0x010a
        /*0816*/ 	.byte	0xff
	.zero		1


	//   ....[112]....
        /*0818*/ 	.word	0x0000c370
        /*081c*/ 	.word	0x00000003
        /*0820*/ 	.word	0x00000050
        /*0824*/ 	.short	0x010a
        /*0826*/ 	.byte	0xff
	.zero		1


	//   ....[113]....
        /*0828*/ 	.word	0x0000c3d0
        /*082c*/ 	.word	0x00000003
        /*0830*/ 	.word	0x00000058
        /*0834*/ 	.short	0x010a
        /*0836*/ 	.byte	0xff
	.zero		1


	//   ....[114]....
        /*0838*/ 	.word	0x0000c430
        /*083c*/ 	.word	0x00000000
        /*0840*/ 	.word	0x00000040
        /*0844*/ 	.short	0x010a
        /*0846*/ 	.byte	0xff
	.zero		1


	//   ....[115]....
        /*0848*/ 	.word	0x0000c490
        /*084c*/ 	.word	0x00000000
        /*0850*/ 	.word	0x00000048
        /*0854*/ 	.short	0x010a
        /*0856*/ 	.byte	0xff
	.zero		1


	//   ....[116]....
        /*0858*/ 	.word	0x0000c4f0
        /*085c*/ 	.word	0x00000000
        /*0860*/ 	.word	0x00000050
        /*0864*/ 	.short	0x010a
        /*0866*/ 	.byte	0xff
	.zero		1


	//   ....[117]....
        /*0868*/ 	.word	0x0000c540
        /*086c*/ 	.word	0x00000000
        /*0870*/ 	.word	0x00000070
        /*0874*/ 	.short	0x010a
        /*0876*/ 	.byte	0xff
	.zero		1


	//   ....[118]....
        /*0878*/ 	.word	0x0000c5a0
        /*087c*/ 	.word	0x00000000
        /*0880*/ 	.word	0x00000020
        /*0884*/ 	.short	0x010a
        /*0886*/ 	.byte	0xff
	.zero		1


	//   ....[119]....
        /*0888*/ 	.word	0x0000c600
        /*088c*/ 	.word	0x00000000
        /*0890*/ 	.word	0x00000090
        /*0894*/ 	.short	0x010a
        /*0896*/ 	.byte	0xff
	.zero		1


	//   ....[120]....
        /*0898*/ 	.word	0x0000c650
        /*089c*/ 	.word	0x00000003
        /*08a0*/ 	.word	0x00000020
        /*08a4*/ 	.short	0x010a
        /*08a6*/ 	.byte	0xff
	.zero		1


	//   ....[121]....
        /*08a8*/ 	.word	0x0000c6a0
        /*08ac*/ 	.word	0x00000003
        /*08b0*/ 	.word	0x00000020
        /*08b4*/ 	.short	0x010a
        /*08b6*/ 	.byte	0xff
	.zero		1


	//   ....[122]....
        /*08b8*/ 	.word	0x0000c6f0
        /*08bc*/ 	.word	0x00000003
        /*08c0*/ 	.word	0x00000020
        /*08c4*/ 	.short	0x010a
        /*08c6*/ 	.byte	0xff
	.zero		1


	//----- nvinfo : EIATTR_NUM_MBARRIERS
	.align		4
.L_47:
        /*08c8*/ 	.byte	0x03, 0x38
        /*08ca*/ 	.short	0x0019


	//----- nvinfo : EIATTR_EXIT_INSTR_OFFSETS
	.align		4
        /*08cc*/ 	.byte	0x04, 0x1c
        /*08ce*/ 	.short	(.L_49 - .L_48)


	//   ....[0]....
.L_48:
        /*08d0*/ 	.word	0x000029e0


	//   ....[1]....
        /*08d4*/ 	.word	0x00002ee0


	//   ....[2]....
        /*08d8*/ 	.word	0x00002f40


	//   ....[3]....
        /*08dc*/ 	.word	0x00004770


	//   ....[4]....
        /*08e0*/ 	.word	0x00005850


	//   ....[5]....
        /*08e4*/ 	.word	0x00005890


	//   ....[6]....
        /*08e8*/ 	.word	0x0000bbd0


	//   ....[7]....
        /*08ec*/ 	.word	0x0000bc50


	//   ....[8]....
        /*08f0*/ 	.word	0x0000bc80


	//   ....[9]....
        /*08f4*/ 	.word	0x0000bcf0


	//----- nvinfo : EIATTR_MAX_THREADS
	.align		4
.L_49:
        /*08f8*/ 	.byte	0x04, 0x05
        /*08fa*/ 	.short	(.L_51 - .L_50)
.L_50:
        /*08fc*/ 	.word	0x00000100
        /*0900*/ 	.word	0x00000001
        /*0904*/ 	.word	0x00000001


	//----- nvinfo : EIATTR_CRS_STACK_SIZE
	.align		4
.L_51:
        /*0908*/ 	.byte	0x04, 0x1e
        /*090a*/ 	.short	(.L_53 - .L_52)
.L_52:
        /*090c*/ 	.word	0x00000000


	//----- nvinfo : EIATTR_CBANK_PARAM_SIZE
	.align		4
.L_53:
        /*0910*/ 	.byte	0x03, 0x19
        /*0912*/ 	.short	0x0c00


	//----- nvinfo : EIATTR_PARAM_CBANK
	.align		4
        /*0914*/ 	.byte	0x04, 0x0a
        /*0916*/ 	.short	(.L_55 - .L_54)
	.align		4
.L_54:
        /*0918*/ 	.word	index@(.nv.constant0._ZN7cutlass13device_kernelINS_4gemm6kernel13GemmUniversalIN4cute5tupleIJiiiiEEENS1_10collective13CollectiveMmaINS1_46MainloopSm100TmaUmmaWarpSpecializedBlockScaledILi2ELi2ELi1ENS5_IJNS4_1CILi1EEENSA_ILi2EEESB_EEEEENS5_IJNSA_ILi128EEENSA_ILi256EEESG_EEENS5_IJNS_12float_e2m1_tENS_13float_ue4m3_tEEEENS5_IJNS5_IJlSB_lEEENS4_6LayoutINS5_IJNS5_IJNS5_IJNSA_ILi32EEENSA_ILi4EEEEEEiEEENS5_IJNS5_IJNSA_ILi16EEESO_EEEiEEENS5_IJSB_iEEEEEENS5_IJST_NS5_IJNS5_IJNSA_ILi0EEESB_EEENSA_ILi512EEEEEENS5_IJSW_iEEEEEEEEEEESK_S13_NS4_8TiledMMAINS4_8MMA_AtomIJNS4_17SM100_MMA_MXF4_SSISI_SI_fSJ_Li128ELi256ELi16ELNS4_4UMMA5MajorE0ELS18_0ELNS17_7ScaleInE0ELS19_0EEEEEENSM_INS5_IJSB_SB_SB_EEENS5_IJSW_SW_SW_EEEEENS5_IJNS4_10UnderscoreES1F_S1F_EEEEENS5_IJNS4_23SM90_TMA_LOAD_MULTICASTES1I_EEENS5_IJNS4_14ComposedLayoutINS4_7SwizzleILi3ELi4ELi3EEENS4_18smem_ptr_flag_bitsILi4EEENSM_INS5_IJNSA_ILi8EEESG_EEENS5_IJSG_SB_EEEEEEENSM_INS5_IJNS5_IJNS5_IJSP_SB_EEESS_EEESB_NS5_IJSB_SO_EEEEEENS5_IJNS5_IJNS5_IJSS_SY_EEESX_EEESW_NS5_IJSO_SY_EEEEEEEEEEEvNS4_8identityENS5_IJNS4_13SM90_TMA_LOADES25_EEENS5_IJS1T_NSM_INS5_IJNS5_IJNS5_IJSP_SC_EEESS_EEESB_S1W_EEENS5_IJS1Z_SW_NS5_IJSO_NSA_ILi1024EEEEEEEEEEEEEEvS24_EENS_8epilogue10collective18CollectiveEpilogueINS2G_23Sm100TmaWarpSpecializedILi4ELi2ELi64ELb1ELb0EEEJSH_NS5_IJNSM_ISF_SB_EENSM_INSA_ILi64EEESB_EEEEENS_10bfloat16_tESL_S2P_SL_NS2G_6fusion15FusionCallbacksIS2K_NS2Q_17LinearCombinationIS2P_fS2P_fLNS_15FloatRoundStyleE2EEESH_S2O_JEEENS4_5SM1004TMEM4LOAD26SM100_TMEM_LOAD_32dp32b64xES25_NS1K_IS1M_NS1N_ILi16EEENSM_INS5_IJS1P_S2M_EEENS5_IJS2M_SB_EEEEEEENS4_39AutoVectorizingCopyWithAssumedAlignmentILi128EEENS4_14SM90_TMA_STOREES34_S36_S36_EEEvvEEEEvNT_6ParamsE)
        /*091c*/ 	.short	0x0380
        /*091e*/ 	.short	0x0c00


	//----- nvinfo : EIATTR_SW_WAR
	.align		4
.L_55:
        /*0920*/ 	.byte	0x04, 0x36
        /*0922*/ 	.short	(.L_57 - .L_56)
.L_56:
        /*0924*/ 	.word	0x00000008
.L_57:


//--------------------- .nv.callgraph             --------------------------
	.section	.nv.callgraph,"",@"SHT_CUDA_CALLGRAPH"
	.align	4
	.sectionentsize	8
	.align		4
        /*0000*/ 	.word	0x00000000
	.align		4
        /*0004*/ 	.word	0xffffffff
	.align		4
        /*0008*/ 	.word	index@(_ZN7cutlass13device_kernelINS_4gemm6kernel13GemmUniversalIN4cute5tupleIJiiiiEEENS1_10collective13CollectiveMmaINS1_46MainloopSm100TmaUmmaWarpSpecializedBlockScaledILi2ELi2ELi1ENS5_IJNS4_1CILi1EEENSA_ILi2EEESB_EEEEENS5_IJNSA_ILi128EEENSA_ILi256EEESG_EEENS5_IJNS_12float_e2m1_tENS_13float_ue4m3_tEEEENS5_IJNS5_IJlSB_lEEENS4_6LayoutINS5_IJNS5_IJNS5_IJNSA_ILi32EEENSA_ILi4EEEEEEiEEENS5_IJNS5_IJNSA_ILi16EEESO_EEEiEEENS5_IJSB_iEEEEEENS5_IJST_NS5_IJNS5_IJNSA_ILi0EEESB_EEENSA_ILi512EEEEEENS5_IJSW_iEEEEEEEEEEESK_S13_NS4_8TiledMMAINS4_8MMA_AtomIJNS4_17SM100_MMA_MXF4_SSISI_SI_fSJ_Li128ELi256ELi16ELNS4_4UMMA5MajorE0ELS18_0ELNS17_7ScaleInE0ELS19_0EEEEEENSM_INS5_IJSB_SB_SB_EEENS5_IJSW_SW_SW_EEEEENS5_IJNS4_10UnderscoreES1F_S1F_EEEEENS5_IJNS4_23SM90_TMA_LOAD_MULTICASTES1I_EEENS5_IJNS4_14ComposedLayoutINS4_7SwizzleILi3ELi4ELi3EEENS4_18smem_ptr_flag_bitsILi4EEENSM_INS5_IJNSA_ILi8EEESG_EEENS5_IJSG_SB_EEEEEEENSM_INS5_IJNS5_IJNS5_IJSP_SB_EEESS_EEESB_NS5_IJSB_SO_EEEEEENS5_IJNS5_IJNS5_IJSS_SY_EEESX_EEESW_NS5_IJSO_SY_EEEEEEEEEEEvNS4_8identityENS5_IJNS4_13SM90_TMA_LOADES25_EEENS5_IJS1T_NSM_INS5_IJNS5_IJNS5_IJSP_SC_EEESS_EEESB_S1W_EEENS5_IJS1Z_SW_NS5_IJSO_NSA_ILi1024EEEEEEEEEEEEEEvS24_EENS_8epilogue10collective18CollectiveEpilogueINS2G_23Sm100TmaWarpSpecializedILi4ELi2ELi64ELb1ELb0EEEJSH_NS5_IJNSM_ISF_SB_EENSM_INSA_ILi64EEESB_EEEEENS_10bfloat16_tESL_S2P_SL_NS2G_6fusion15FusionCallbacksIS2K_NS2Q_17LinearCombinationIS2P_fS2P_fLNS_15FloatRoundStyleE2EEESH_S2O_JEEENS4_5SM1004TMEM4LOAD26SM100_TMEM_LOAD_32dp32b64xES25_NS1K_IS1M_NS1N_ILi16EEENSM_INS5_IJS1P_S2M_EEENS5_IJS2M_SB_EEEEEEENS4_39AutoVectorizingCopyWithAssumedAlignmentILi128EEENS4_14SM90_TMA_STOREES34_S36_S36_EEEvvEEEEvNT_6ParamsE)
	.align		4
        /*000c*/ 	.word	index@(__assertfail)
	.align		4
        /*0010*/ 	.word	0x00000000
	.align		4
        /*0014*/ 	.word	0xfffffffe
	.align		4
        /*0018*/ 	.word	0x00000000
	.align		4
        /*001c*/ 	.word	0xfffffffd
	.align		4
        /*0020*/ 	.word	0x00000000
	.align		4
        /*0024*/ 	.word	0xfffffffc


//--------------------- .nv.constant4             --------------------------
	.section	.nv.constant4,"a",@progbits
	.align	8
	.align		8
.nv.constant4:
        /*0000*/ 	.dword	__assertfail
	.align		8
        /*0008*/ 	.dword	__unnamed_1
	.align		8
        /*0010*/ 	.dword	__unnamed_2
	.align		8
        /*0018*/ 	.dword	_ZN40_INTERNAL_c24170d3_4_k_cu_8dd03152_220944cuda3std3__45__cpo5beginE
	.align		8
        /*0020*/ 	.dword	_ZN40_INTERNAL_c24170d3_4_k_cu_8dd03152_220944cuda3std3__45__cpo3endE
	.align		8
        /*0028*/ 	.dword	_ZN40_INTERNAL_c24170d3_4_k_cu_8dd03152_220944cuda3std3__45__cpo6cbeginE
	.align		8
        /*0030*/ 	.dword	_ZN40_INTERNAL_c24170d3_4_k_cu_8dd03152_220944cuda3std3__45__cpo4cendE
	.align		8
        /*0038*/ 	.dword	_ZN40_INTERNAL_c24170d3_4_k_cu_8dd03152_220944cuda3std3__442_GLOBAL__N__c24170d3_4_k_cu_8dd03152_220946ignoreE
	.align		8
        /*0040*/ 	.dword	_ZN40_INTERNAL_c24170d3_4_k_cu_8dd03152_220944cuda3std3__419piecewise_constructE
	.align		8
        /*0048*/ 	.dword	_ZN40_INTERNAL_c24170d3_4_k_cu_8dd03152_220944cuda3std3__48in_placeE
	.align		8
        /*0050*/ 	.dword	_ZN40_INTERNAL_c24170d3_4_k_cu_8dd03152_220944cuda3std6ranges3__45__cpo4swapE
	.align		8
        /*0058*/ 	.dword	_ZN40_INTERNAL_c24170d3_4_k_cu_8dd03152_220944cuda3std6ranges3__45__cpo9iter_moveE
	.align		8
        /*0060*/ 	.dword	_ZN40_INTERNAL_c24170d3_4_k_cu_8dd03152_220944cute7productE
	.align		8
        /*0068*/ 	.dword	_ZN40_INTERNAL_c24170d3_4_k_cu_8dd03152_220944cute1_E
	.align		8
        /*0070*/ 	.dword	$str$25
	.align		8
        /*0078*/ 	.dword	$str$26
	.align		8
        /*0080*/ 	.dword	$str$29
	.align		8
        /*0088*/ 	.dword	$str$30


//--------------------- .text._ZN7cutlass13device_kernelINS_4gemm6kernel13GemmUniversalIN4cute5tupleIJiiiiEEENS1_10collective13CollectiveMmaINS1_46MainloopSm100TmaUmmaWarpSpecializedBlockScaledILi2ELi2ELi1ENS5_IJNS4_1CILi1EEENSA_ILi2EEESB_EEEEENS5_IJNSA_ILi128EEENSA_ILi256EEESG_EEENS5_IJNS_12float_e2m1_tENS_13float_ue4m3_tEEEENS5_IJNS5_IJlSB_lEEENS4_6LayoutINS5_IJNS5_IJNS5_IJNSA_ILi32EEENSA_ILi4EEEEEEiEEENS5_IJNS5_IJNSA_ILi16EEESO_EEEiEEENS5_IJSB_iEEEEEENS5_IJST_NS5_IJNS5_IJNSA_ILi0EEESB_EEENSA_ILi512EEEEEENS5_IJSW_iEEEEEEEEEEESK_S13_NS4_8TiledMMAINS4_8MMA_AtomIJNS4_17SM100_MMA_MXF4_SSISI_SI_fSJ_Li128ELi256ELi16ELNS4_4UMMA5MajorE0ELS18_0ELNS17_7ScaleInE0ELS19_0EEEEEENSM_INS5_IJSB_SB_SB_EEENS5_IJSW_SW_SW_EEEEENS5_IJNS4_10UnderscoreES1F_S1F_EEEEENS5_IJNS4_23SM90_TMA_LOAD_MULTICASTES1I_EEENS5_IJNS4_14ComposedLayoutINS4_7SwizzleILi3ELi4ELi3EEENS4_18smem_ptr_flag_bitsILi4EEENSM_INS5_IJNSA_ILi8EEESG_EEENS5_IJSG_SB_EEEEEEENSM_INS5_IJNS5_IJNS5_IJSP_SB_EEESS_EEESB_NS5_IJSB_SO_EEEEEENS5_IJNS5_IJNS5_IJSS_SY_EEESX_EEESW_NS5_IJSO_SY_EEEEEEEEEEEvNS4_8identityENS5_IJNS4_13SM90_TMA_LOADES25_EEENS5_IJS1T_NSM_INS5_IJNS5_IJNS5_IJSP_SC_EEESS_EEESB_S1W_EEENS5_IJS1Z_SW_NS5_IJSO_NSA_ILi1024EEEEEEEEEEEEEEvS24_EENS_8epilogue10collective18CollectiveEpilogueINS2G_23Sm100TmaWarpSpecializedILi4ELi2ELi64ELb1ELb0EEEJSH_NS5_IJNSM_ISF_SB_EENSM_INSA_ILi64EEESB_EEEEENS_10bfloat16_tESL_S2P_SL_NS2G_6fusion15FusionCallbacksIS2K_NS2Q_17LinearCombinationIS2P_fS2P_fLNS_15FloatRoundStyleE2EEESH_S2O_JEEENS4_5SM1004TMEM4LOAD26SM100_TMEM_LOAD_32dp32b64xES25_NS1K_IS1M_NS1N_ILi16EEENSM_INS5_IJS1P_S2M_EEENS5_IJS2M_SB_EEEEEEENS4_39AutoVectorizingCopyWithAssumedAlignmentILi128EEENS4_14SM90_TMA_STOREES34_S36_S36_EEEvvEEEEvNT_6ParamsE --------------------------
	.section	.text._ZN7cutlass13device_kernelINS_4gemm6kernel13GemmUniversalIN4cute5tupleIJiiiiEEENS1_10collective13CollectiveMmaINS1_46MainloopSm100TmaUmmaWarpSpecializedBlockScaledILi2ELi2ELi1ENS5_IJNS4_1CILi1EEENSA_ILi2EEESB_EEEEENS5_IJNSA_ILi128EEENSA_ILi256EEESG_EEENS5_IJNS_12float_e2m1_tENS_13float_ue4m3_tEEEENS5_IJNS5_IJlSB_lEEENS4_6LayoutINS5_IJNS5_IJNS5_IJNSA_ILi32EEENSA_ILi4EEEEEEiEEENS5_IJNS5_IJNSA_ILi16EEESO_EEEiEEENS5_IJSB_iEEEEEENS5_IJST_NS5_IJNS5_IJNSA_ILi0EEESB_EEENSA_ILi512EEEEEENS5_IJSW_iEEEEEEEEEEESK_S13_NS4_8TiledMMAINS4_8MMA_AtomIJNS4_17SM100_MMA_MXF4_SSISI_SI_fSJ_Li128ELi256ELi16ELNS4_4UMMA5MajorE0ELS18_0ELNS17_7ScaleInE0ELS19_0EEEEEENSM_INS5_IJSB_SB_SB_EEENS5_IJSW_SW_SW_EEEEENS5_IJNS4_10UnderscoreES1F_S1F_EEEEENS5_IJNS4_23SM90_TMA_LOAD_MULTICASTES1I_EEENS5_IJNS4_14ComposedLayoutINS4_7SwizzleILi3ELi4ELi3EEENS4_18smem_ptr_flag_bitsILi4EEENSM_INS5_IJNSA_ILi8EEESG_EEENS5_IJSG_SB_EEEEEEENSM_INS5_IJNS5_IJNS5_IJSP_SB_EEESS_EEESB_NS5_IJSB_SO_EEEEEENS5_IJNS5_IJNS5_IJSS_SY_EEESX_EEESW_NS5_IJSO_SY_EEEEEEEEEEEvNS4_8identityENS5_IJNS4_13SM90_TMA_LOADES25_EEENS5_IJS1T_NSM_INS5_IJNS5_IJNS5_IJSP_SC_EEESS_EEESB_S1W_EEENS5_IJS1Z_SW_NS5_IJSO_NSA_ILi1024EEEEEEEEEEEEEEvS24_EENS_8epilogue10collective18CollectiveEpilogueINS2G_23Sm100TmaWarpSpecializedILi4ELi2ELi64ELb1ELb0EEEJSH_NS5_IJNSM_ISF_SB_EENSM_INSA_ILi64EEESB_EEEEENS_10bfloat16_tESL_S2P_SL_NS2G_6fusion15FusionCallbacksIS2K_NS2Q_17LinearCombinationIS2P_fS2P_fLNS_15FloatRoundStyleE2EEESH_S2O_JEEENS4_5SM1004TMEM4LOAD26SM100_TMEM_LOAD_32dp32b64xES25_NS1K_IS1M_NS1N_ILi16EEENSM_INS5_IJS1P_S2M_EEENS5_IJS2M_SB_EEEEEEENS4_39AutoVectorizingCopyWithAssumedAlignmentILi128EEENS4_14SM90_TMA_STOREES34_S36_S36_EEEvvEEEEvNT_6ParamsE,"ax",@progbits
	.align	128
.text._ZN7cutlass13device_kernelINS_4gemm6kernel13GemmUniversalIN4cute5tupleIJiiiiEEENS1_10collective13CollectiveMmaINS1_46MainloopSm100TmaUmmaWarpSpecializedBlockScaledILi2ELi2ELi1ENS5_IJNS4_1CILi1EEENSA_ILi2EEESB_EEEEENS5_IJNSA_ILi128EEENSA_ILi256EEESG_EEENS5_IJNS_12float_e2m1_tENS_13float_ue4m3_tEEEENS5_IJNS5_IJlSB_lEEENS4_6LayoutINS5_IJNS5_IJNS5_IJNSA_ILi32EEENSA_ILi4EEEEEEiEEENS5_IJNS5_IJNSA_ILi16EEESO_EEEiEEENS5_IJSB_iEEEEEENS5_IJST_NS5_IJNS5_IJNSA_ILi0EEESB_EEENSA_ILi512EEEEEENS5_IJSW_iEEEEEEEEEEESK_S13_NS4_8TiledMMAINS4_8MMA_AtomIJNS4_17SM100_MMA_MXF4_SSISI_SI_fSJ_Li128ELi256ELi16ELNS4_4UMMA5MajorE0ELS18_0ELNS17_7ScaleInE0ELS19_0EEEEEENSM_INS5_IJSB_SB_SB_EEENS5_IJSW_SW_SW_EEEEENS5_IJNS4_10UnderscoreES1F_S1F_EEEEENS5_IJNS4_23SM90_TMA_LOAD_MULTICASTES1I_EEENS5_IJNS4_14ComposedLayoutINS4_7SwizzleILi3ELi4ELi3EEENS4_18smem_ptr_flag_bitsILi4EEENSM_INS5_IJNSA_ILi8EEESG_EEENS5_IJSG_SB_EEEEEEENSM_INS5_IJNS5_IJNS5_IJSP_SB_EEESS_EEESB_NS5_IJSB_SO_EEEEEENS5_IJNS5_IJNS5_IJSS_SY_EEESX_EEESW_NS5_IJSO_SY_EEEEEEEEEEEvNS4_8identityENS5_IJNS4_13SM90_TMA_LOADES25_EEENS5_IJS1T_NSM_INS5_IJNS5_IJNS5_IJSP_SC_EEESS_EEESB_S1W_EEENS5_IJS1Z_SW_NS5_IJSO_NSA_ILi1024EEEEEEEEEEEEEEvS24_EENS_8epilogue10collective18CollectiveEpilogueINS2G_23Sm100TmaWarpSpecializedILi4ELi2ELi64ELb1ELb0EEEJSH_NS5_IJNSM_ISF_SB_EENSM_INSA_ILi64EEESB_EEEEENS_10bfloat16_tESL_S2P_SL_NS2G_6fusion15FusionCallbacksIS2K_NS2Q_17LinearCombinationIS2P_fS2P_fLNS_15FloatRoundStyleE2EEESH_S2O_JEEENS4_5SM1004TMEM4LOAD26SM100_TMEM_LOAD_32dp32b64xES25_NS1K_IS1M_NS1N_ILi16EEENSM_INS5_IJS1P_S2M_EEENS5_IJS2M_SB_EEEEEEENS4_39AutoVectorizingCopyWithAssumedAlignmentILi128EEENS4_14SM90_TMA_STOREES34_S36_S36_EEEvvEEEEvNT_6ParamsE:
        .type           _ZN7cutlass13device_kernelINS_4gemm6kernel13GemmUniversalIN4cute5tupleIJiiiiEEENS1_10collective13CollectiveMmaINS1_46MainloopSm100TmaUmmaWarpSpecializedBlockScaledILi2ELi2ELi1ENS5_IJNS4_1CILi1EEENSA_ILi2EEESB_EEEEENS5_IJNSA_ILi128EEENSA_ILi256EEESG_EEENS5_IJNS_12float_e2m1_tENS_13float_ue4m3_tEEEENS5_IJNS5_IJlSB_lEEENS4_6LayoutINS5_IJNS5_IJNS5_IJNSA_ILi32EEENSA_ILi4EEEEEEiEEENS5_IJNS5_IJNSA_ILi16EEESO_EEEiEEENS5_IJSB_iEEEEEENS5_IJST_NS5_IJNS5_IJNSA_ILi0EEESB_EEENSA_ILi512EEEEEENS5_IJSW_iEEEEEEEEEEESK_S13_NS4_8TiledMMAINS4_8MMA_AtomIJNS4_17SM100_MMA_MXF4_SSISI_SI_fSJ_Li128ELi256ELi16ELNS4_4UMMA5MajorE0ELS18_0ELNS17_7ScaleInE0ELS19_0EEEEEENSM_INS5_IJSB_SB_SB_EEENS5_IJSW_SW_SW_EEEEENS5_IJNS4_10UnderscoreES1F_S1F_EEEEENS5_IJNS4_23SM90_TMA_LOAD_MULTICASTES1I_EEENS5_IJNS4_14ComposedLayoutINS4_7SwizzleILi3ELi4ELi3EEENS4_18smem_ptr_flag_bitsILi4EEENSM_INS5_IJNSA_ILi8EEESG_EEENS5_IJSG_SB_EEEEEEENSM_INS5_IJNS5_IJNS5_IJSP_SB_EEESS_EEESB_NS5_IJSB_SO_EEEEEENS5_IJNS5_IJNS5_IJSS_SY_EEESX_EEESW_NS5_IJSO_SY_EEEEEEEEEEEvNS4_8identityENS5_IJNS4_13SM90_TMA_LOADES25_EEENS5_IJS1T_NSM_INS5_IJNS5_IJNS5_IJSP_SC_EEESS_EEESB_S1W_EEENS5_IJS1Z_SW_NS5_IJSO_NSA_ILi1024EEEEEEEEEEEEEEvS24_EENS_8epilogue10collective18CollectiveEpilogueINS2G_23Sm100TmaWarpSpecializedILi4ELi2ELi64ELb1ELb0EEEJSH_NS5_IJNSM_ISF_SB_EENSM_INSA_ILi64EEESB_EEEEENS_10bfloat16_tESL_S2P_SL_NS2G_6fusion15FusionCallbacksIS2K_NS2Q_17LinearCombinationIS2P_fS2P_fLNS_15FloatRoundStyleE2EEESH_S2O_JEEENS4_5SM1004TMEM4LOAD26SM100_TMEM_LOAD_32dp32b64xES25_NS1K_IS1M_NS1N_ILi16EEENSM_INS5_IJS1P_S2M_EEENS5_IJS2M_SB_EEEEEEENS4_39AutoVectorizingCopyWithAssumedAlignmentILi128EEENS4_14SM90_TMA_STOREES34_S36_S36_EEEvvEEEEvNT_6ParamsE,@function
        .size           _ZN7cutlass13device_kernelINS_4gemm6kernel13GemmUniversalIN4cute5tupleIJiiiiEEENS1_10collective13CollectiveMmaINS1_46MainloopSm100TmaUmmaWarpSpecializedBlockScaledILi2ELi2ELi1ENS5_IJNS4_1CILi1EEENSA_ILi2EEESB_EEEEENS5_IJNSA_ILi128EEENSA_ILi256EEESG_EEENS5_IJNS_12float_e2m1_tENS_13float_ue4m3_tEEEENS5_IJNS5_IJlSB_lEEENS4_6LayoutINS5_IJNS5_IJNS5_IJNSA_ILi32EEENSA_ILi4EEEEEEiEEENS5_IJNS5_IJNSA_ILi16EEESO_EEEiEEENS5_IJSB_iEEEEEENS5_IJST_NS5_IJNS5_IJNSA_ILi0EEESB_EEENSA_ILi512EEEEEENS5_IJSW_iEEEEEEEEEEESK_S13_NS4_8TiledMMAINS4_8MMA_AtomIJNS4_17SM100_MMA_MXF4_SSISI_SI_fSJ_Li128ELi256ELi16ELNS4_4UMMA5MajorE0ELS18_0ELNS17_7ScaleInE0ELS19_0EEEEEENSM_INS5_IJSB_SB_SB_EEENS5_IJSW_SW_SW_EEEEENS5_IJNS4_10UnderscoreES1F_S1F_EEEEENS5_IJNS4_23SM90_TMA_LOAD_MULTICASTES1I_EEENS5_IJNS4_14ComposedLayoutINS4_7SwizzleILi3ELi4ELi3EEENS4_18smem_ptr_flag_bitsILi4EEENSM_INS5_IJNSA_ILi8EEESG_EEENS5_IJSG_SB_EEEEEEENSM_INS5_IJNS5_IJNS5_IJSP_SB_EEESS_EEESB_NS5_IJSB_SO_EEEEEENS5_IJNS5_IJNS5_IJSS_SY_EEESX_EEESW_NS5_IJSO_SY_EEEEEEEEEEEvNS4_8identityENS5_IJNS4_13SM90_TMA_LOADES25_EEENS5_IJS1T_NSM_INS5_IJNS5_IJNS5_IJSP_SC_EEESS_EEESB_S1W_EEENS5_IJS1Z_SW_NS5_IJSO_NSA_ILi1024EEEEEEEEEEEEEEvS24_EENS_8epilogue10collective18CollectiveEpilogueINS2G_23Sm100TmaWarpSpecializedILi4ELi2ELi64ELb1ELb0EEEJSH_NS5_IJNSM_ISF_SB_EENSM_INSA_ILi64EEESB_EEEEENS_10bfloat16_tESL_S2P_SL_NS2G_6fusion15FusionCallbacksIS2K_NS2Q_17LinearCombinationIS2P_fS2P_fLNS_15FloatRoundStyleE2EEESH_S2O_JEEENS4_5SM1004TMEM4LOAD26SM100_TMEM_LOAD_32dp32b64xES25_NS1K_IS1M_NS1N_ILi16EEENSM_INS5_IJS1P_S2M_EEENS5_IJS2M_SB_EEEEEEENS4_39AutoVectorizingCopyWithAssumedAlignmentILi128EEENS4_14SM90_TMA_STOREES34_S36_S36_EEEvvEEEEvNT_6ParamsE,(.L_x_179 - _ZN7cutlass13device_kernelINS_4gemm6kernel13GemmUniversalIN4cute5tupleIJiiiiEEENS1_10collective13CollectiveMmaINS1_46MainloopSm100TmaUmmaWarpSpecializedBlockScaledILi2ELi2ELi1ENS5_IJNS4_1CILi1EEENSA_ILi2EEESB_EEEEENS5_IJNSA_ILi128EEENSA_ILi256EEESG_EEENS5_IJNS_12float_e2m1_tENS_13float_ue4m3_tEEEENS5_IJNS5_IJlSB_lEEENS4_6LayoutINS5_IJNS5_IJNS5_IJNSA_ILi32EEENSA_ILi4EEEEEEiEEENS5_IJNS5_IJNSA_ILi16EEESO_EEEiEEENS5_IJSB_iEEEEEENS5_IJST_NS5_IJNS5_IJNSA_ILi0EEESB_EEENSA_ILi512EEEEEENS5_IJSW_iEEEEEEEEEEESK_S13_NS4_8TiledMMAINS4_8MMA_AtomIJNS4_17SM100_MMA_MXF4_SSISI_SI_fSJ_Li128ELi256ELi16ELNS4_4UMMA5MajorE0ELS18_0ELNS17_7ScaleInE0ELS19_0EEEEEENSM_INS5_IJSB_SB_SB_EEENS5_IJSW_SW_SW_EEEEENS5_IJNS4_10UnderscoreES1F_S1F_EEEEENS5_IJNS4_23SM90_TMA_LOAD_MULTICASTES1I_EEENS5_IJNS4_14ComposedLayoutINS4_7SwizzleILi3ELi4ELi3EEENS4_18smem_ptr_flag_bitsILi4EEENSM_INS5_IJNSA_ILi8EEESG_EEENS5_IJSG_SB_EEEEEEENSM_INS5_IJNS5_IJNS5_IJSP_SB_EEESS_EEESB_NS5_IJSB_SO_EEEEEENS5_IJNS5_IJNS5_IJSS_SY_EEESX_EEESW_NS5_IJSO_SY_EEEEEEEEEEEvNS4_8identityENS5_IJNS4_13SM90_TMA_LOADES25_EEENS5_IJS1T_NSM_INS5_IJNS5_IJNS5_IJSP_SC_EEESS_EEESB_S1W_EEENS5_IJS1Z_SW_NS5_IJSO_NSA_ILi1024EEEEEEEEEEEEEEvS24_EENS_8epilogue10collective18CollectiveEpilogueINS2G_23Sm100TmaWarpSpecializedILi4ELi2ELi64ELb1ELb0EEEJSH_NS5_IJNSM_ISF_SB_EENSM_INSA_ILi64EEESB_EEEEENS_10bfloat16_tESL_S2P_SL_NS2G_6fusion15FusionCallbacksIS2K_NS2Q_17LinearCombinationIS2P_fS2P_fLNS_15FloatRoundStyleE2EEESH_S2O_JEEENS4_5SM1004TMEM4LOAD26SM100_TMEM_LOAD_32dp32b64xES25_NS1K_IS1M_NS1N_ILi16EEENSM_INS5_IJS1P_S2M_EEENS5_IJS2M_SB_EEEEEEENS4_39AutoVectorizingCopyWithAssumedAlignmentILi128EEENS4_14SM90_TMA_STOREES34_S36_S36_EEEvvEEEEvNT_6ParamsE)
        .other          _ZN7cutlass13device_kernelINS_4gemm6kernel13GemmUniversalIN4cute5tupleIJiiiiEEENS1_10collective13CollectiveMmaINS1_46MainloopSm100TmaUmmaWarpSpecializedBlockScaledILi2ELi2ELi1ENS5_IJNS4_1CILi1EEENSA_ILi2EEESB_EEEEENS5_IJNSA_ILi128EEENSA_ILi256EEESG_EEENS5_IJNS_12float_e2m1_tENS_13float_ue4m3_tEEEENS5_IJNS5_IJlSB_lEEENS4_6LayoutINS5_IJNS5_IJNS5_IJNSA_ILi32EEENSA_ILi4EEEEEEiEEENS5_IJNS5_IJNSA_ILi16EEESO_EEEiEEENS5_IJSB_iEEEEEENS5_IJST_NS5_IJNS5_IJNSA_ILi0EEESB_EEENSA_ILi512EEEEEENS5_IJSW_iEEEEEEEEEEESK_S13_NS4_8TiledMMAINS4_8MMA_AtomIJNS4_17SM100_MMA_MXF4_SSISI_SI_fSJ_Li128ELi256ELi16ELNS4_4UMMA5MajorE0ELS18_0ELNS17_7ScaleInE0ELS19_0EEEEEENSM_INS5_IJSB_SB_SB_EEENS5_IJSW_SW_SW_EEEEENS5_IJNS4_10UnderscoreES1F_S1F_EEEEENS5_IJNS4_23SM90_TMA_LOAD_MULTICASTES1I_EEENS5_IJNS4_14ComposedLayoutINS4_7SwizzleILi3ELi4ELi3EEENS4_18smem_ptr_flag_bitsILi4EEENSM_INS5_IJNSA_ILi8EEESG_EEENS5_IJSG_SB_EEEEEEENSM_INS5_IJNS5_IJNS5_IJSP_SB_EEESS_EEESB_NS5_IJSB_SO_EEEEEENS5_IJNS5_IJNS5_IJSS_SY_EEESX_EEESW_NS5_IJSO_SY_EEEEEEEEEEEvNS4_8identityENS5_IJNS4_13SM90_TMA_LOADES25_EEENS5_IJS1T_NSM_INS5_IJNS5_IJNS5_IJSP_SC_EEESS_EEESB_S1W_EEENS5_IJS1Z_SW_NS5_IJSO_NSA_ILi1024EEEEEEEEEEEEEEvS24_EENS_8epilogue10collective18CollectiveEpilogueINS2G_23Sm100TmaWarpSpecializedILi4ELi2ELi64ELb1ELb0EEEJSH_NS5_IJNSM_ISF_SB_EENSM_INSA_ILi64EEESB_EEEEENS_10bfloat16_tESL_S2P_SL_NS2G_6fusion15FusionCallbacksIS2K_NS2Q_17LinearCombinationIS2P_fS2P_fLNS_15FloatRoundStyleE2EEESH_S2O_JEEENS4_5SM1004TMEM4LOAD26SM100_TMEM_LOAD_32dp32b64xES25_NS1K_IS1M_NS1N_ILi16EEENSM_INS5_IJS1P_S2M_EEENS5_IJS2M_SB_EEEEEEENS4_39AutoVectorizingCopyWithAssumedAlignmentILi128EEENS4_14SM90_TMA_STOREES34_S36_S36_EEEvvEEEEvNT_6ParamsE,@"STO_CUDA_ENTRY STV_DEFAULT"
_ZN7cutlass13device_kernelINS_4gemm6kernel13GemmUniversalIN4cute5tupleIJiiiiEEENS1_10collective13CollectiveMmaINS1_46MainloopSm100TmaUmmaWarpSpecializedBlockScaledILi2ELi2ELi1ENS5_IJNS4_1CILi1EEENSA_ILi2EEESB_EEEEENS5_IJNSA_ILi128EEENSA_ILi256EEESG_EEENS5_IJNS_12float_e2m1_tENS_13float_ue4m3_tEEEENS5_IJNS5_IJlSB_lEEENS4_6LayoutINS5_IJNS5_IJNS5_IJNSA_ILi32EEENSA_ILi4EEEEEEiEEENS5_IJNS5_IJNSA_ILi16EEESO_EEEiEEENS5_IJSB_iEEEEEENS5_IJST_NS5_IJNS5_IJNSA_ILi0EEESB_EEENSA_ILi512EEEEEENS5_IJSW_iEEEEEEEEEEESK_S13_NS4_8TiledMMAINS4_8MMA_AtomIJNS4_17SM100_MMA_MXF4_SSISI_SI_fSJ_Li128ELi256ELi16ELNS4_4UMMA5MajorE0ELS18_0ELNS17_7ScaleInE0ELS19_0EEEEEENSM_INS5_IJSB_SB_SB_EEENS5_IJSW_SW_SW_EEEEENS5_IJNS4_10UnderscoreES1F_S1F_EEEEENS5_IJNS4_23SM90_TMA_LOAD_MULTICASTES1I_EEENS5_IJNS4_14ComposedLayoutINS4_7SwizzleILi3ELi4ELi3EEENS4_18smem_ptr_flag_bitsILi4EEENSM_INS5_IJNSA_ILi8EEESG_EEENS5_IJSG_SB_EEEEEEENSM_INS5_IJNS5_IJNS5_IJSP_SB_EEESS_EEESB_NS5_IJSB_SO_EEEEEENS5_IJNS5_IJNS5_IJSS_SY_EEESX_EEESW_NS5_IJSO_SY_EEEEEEEEEEEvNS4_8identityENS5_IJNS4_13SM90_TMA_LOADES25_EEENS5_IJS1T_NSM_INS5_IJNS5_IJNS5_IJSP_SC_EEESS_EEESB_S1W_EEENS5_IJS1Z_SW_NS5_IJSO_NSA_ILi1024EEEEEEEEEEEEEEvS24_EENS_8epilogue10collective18CollectiveEpilogueINS2G_23Sm100TmaWarpSpecializedILi4ELi2ELi64ELb1ELb0EEEJSH_NS5_IJNSM_ISF_SB_EENSM_INSA_ILi64EEESB_EEEEENS_10bfloat16_tESL_S2P_SL_NS2G_6fusion15FusionCallbacksIS2K_NS2Q_17LinearCombinationIS2P_fS2P_fLNS_15FloatRoundStyleE2EEESH_S2O_JEEENS4_5SM1004TMEM4LOAD26SM100_TMEM_LOAD_32dp32b64xES25_NS1K_IS1M_NS1N_ILi16EEENSM_INS5_IJS1P_S2M_EEENS5_IJS2M_SB_EEEEEEENS4_39AutoVectorizingCopyWithAssumedAlignmentILi128EEENS4_14SM90_TMA_STOREES34_S36_S36_EEEvvEEEEvNT_6ParamsE:
[----:B------:R-:W1:Y:S01]  /*0000*/  LDC R1, c[0x0][0x37c] ;  /* 0x0000df00ff017b82 */ /* 0x000e620000000800 */
[----:B------:R-:W2:Y:S01]  /*0010*/  S2R R165, SR_TID.X ;  /* 0x0000000000a57919 */ /* 0x000ea20000002100 */
[----:B------:R-:W3:Y:S01]  /*0020*/  LDCU.64 UR4, c[0x0][0xc90] ;  /* 0x00019200ff0477ac */ /* 0x000ee20008000a00 */
[----:B------:R-:W-:Y:S02]  /*0030*/  PRMT R151, RZ, 0x7610, R151 ;  /* 0x00007610ff977816 */ /* 0x000fe40000000097 */
[----:B------:R-:W-:Y:S01]  /*0040*/  ELECT P5, URZ, PT ;  /* 0x0000000000ff782f */ /* 0x000fe200038a0000 */
[----:B------:R-:W4:Y:S01]  /*0050*/  LDCU.64 UR42, c[0x0][0x358] ;  /* 0x00006b00ff2a77ac */ /* 0x000f220008000a00 */
[----:B---3--:R-:W-:-:S04]  /*0060*/  UISETP.NE.U32.AND UP0, UPT, UR4, URZ, UPT ;  /* 0x000000ff0400728c */ /* 0x008fc8000bf05070 */
[----:B------:R-:W-:Y:S01]  /*0070*/  UISETP.NE.AND.EX UP0, UPT, UR5, URZ, UPT, UP0 ;  /* 0x000000ff0500728c */ /* 0x000fe2000bf05300 */
[----:B--2---:R-:W-:-:S05]  /*0080*/  SHF.R.U32.HI R158, RZ, 0x5, R165 ;  /* 0x00000005ff9e7819 */ /* 0x004fca00000116a5 */
[----:B------:R-:W2:Y:S02]  /*0090*/  SHFL.IDX PT, R0, R158, RZ, 0x1f ;  /* 0x00001fff9e007589 */ /* 0x000ea400000e0000 */
[----:B--2---:R-:W-:Y:S01]  /*00a0*/  R2UR UR7, R0 ;  /* 0x00000000000772ca */ /* 0x004fe200000e0000 */
[----:B-1--4-:R-:W-:-:S14]  /*00b0*/  BRA.U UP0, `(.L_x_0) ;  /* 0x00000001002c7547 */ /* 0x012fdc000b800000 */
[----:B------:R-:W1:Y:S02]  /*00c0*/  LDCU.64 UR8, c[0x0][0xc88] ;  /* 0x00019100ff0877ac */ /* 0x000e640008000a00 */
[----:B-1----:R-:W-:-:S04]  /*00d0*/  UISETP.NE.U32.AND UP0, UPT, UR8, URZ, UPT ;  /* 0x000000ff0800728c */ /* 0x002fc8000bf05070 */
[----:B------:R-:W-:-:S09]  /*00e0*/  UISETP.NE.AND.EX UP0, UPT, UR9, URZ, UPT, UP0 ;  /* 0x000000ff0900728c */ /* 0x000fd2000bf05300 */
[----:B------:R-:W-:Y:S05]  /*00f0*/  BRA.U !UP0, `(.L_x_1) ;  /* 0x0000000108107547 */ /* 0x000fea000b800000 */
[----:B------:R-:W1:Y:S02]  /*0100*/  LDC.64 R2, c[0x0][0xc88] ;  /* 0x00032200ff027b82 */ /* 0x000e640000000a00 */
[----:B-1----:R1:W5:Y:S01]  /*0110*/  LDG.E R83, desc[UR42][R2.64] ;  /* 0x0000002a02537981 */ /* 0x002362000c1e1900 */
[----:B------:R-:W-:Y:S01]  /*0120*/  HFMA2 R151, -RZ, RZ, 0, 5.9604644775390625e-08 ;  /* 0x00000001ff977431 */ /* 0x000fe200000001ff */
[----:B------:R-:W-:Y:S05]  /*0130*/  BRA `(.L_x_0) ;  /* 0x00000000000c7947 */ /* 0x000fea0003800000 */
.L_x_1:
[----:B------:R-:W1:Y:S01]  /*0140*/  LDCU UR6, c[0x0][0xc80] ;  /* 0x00019000ff0677ac */ /* 0x000e620008000800 */
[----:B------:R-:W-:Y:S01]  /*0150*/  HFMA2 R151, -RZ, RZ, 0, 5.9604644775390625e-08 ;  /* 0x00000001ff977431 */ /* 0x000fe200000001ff */
[----:B-1----:R-:W-:Y:S02]  /*0160*/  MOV R83, UR6 ;  /* 0x0000000600537c02 */ /* 0x002fe40008000f00 */
.L_x_0:
[----:B------:R-:W2:Y:S02]  /*0170*/  LDCU.64 UR8, c[0x0][0xcb0] ;  /* 0x00019600ff0877ac */ /* 0x000ea40008000a00 */
[----:B--2---:R-:W-:-:S04]  /*0180*/  UISETP.NE.U32.AND UP0, UPT, UR8, URZ, UPT ;  /* 0x000000ff0800728c */ /* 0x004fc8000bf05070 */
[----:B------:R-:W-:-:S09]  /*0190*/  UISETP.NE.AND.EX UP0, UPT, UR9, URZ, UPT, UP0 ;  /* 0x000000ff0900728c */ /* 0x000fd2000bf05300 */
[----:B------:R-:W-:Y:S05]  /*01a0*/  BRA.U UP0, `(.L_x_2) ;  /* 0x0000000100247547 */ /* 0x000fea000b800000 */
[----:B------:R-:W2:Y:S02]  /*01b0*/  LDCU.64 UR8, c[0x0][0xca8] ;  /* 0x00019500ff0877ac */ /* 0x000ea40008000a00 */
[----:B--2---:R-:W-:-:S04]  /*01c0*/  UISETP.NE.U32.AND UP0, UPT, UR8, URZ, UPT ;  /* 0x000000ff0800728c */ /* 0x004fc8000bf05070 */
[----:B------:R-:W-:-:S09]  /*01d0*/  UISETP.NE.AND.EX UP0, UPT, UR9, URZ, UPT, UP0 ;  /* 0x000000ff0900728c */ /* 0x000fd2000bf05300 */
[----:B------:R-:W-:Y:S05]  /*01e0*/  BRA.U !UP0, `(.L_x_3) ;  /* 0x00000001080c7547 */ /* 0x000fea000b800000 */
[----:B------:R-:W2:Y:S02]  /*01f0*/  LDC.64 R76, c[0x0][0xca8] ;  /* 0x00032a00ff4c7b82 */ /* 0x000ea40000000a00 */
[----:B--2---:R2:W5:Y:S01]  /*0200*/  LDG.E R76, desc[UR42][R76.64] ;  /* 0x0000002a4c4c7981 */ /* 0x004562000c1e1900 */
[----:B------:R-:W-:Y:S05]  /*0210*/  BRA `(.L_x_2) ;  /* 0x0000000000087947 */ /* 0x000fea0003800000 */
.L_x_3:
[----:B------:R-:W2:Y:S02]  /*0220*/  LDCU UR6, c[0x0][0xca0] ;  /* 0x00019400ff0677ac */ /* 0x000ea40008000800 */
[----:B--2---:R-:W-:Y:S02]  /*0230*/  MOV R76, UR6 ;  /* 0x00000006004c7c02 */ /* 0x004fe40008000f00 */
.L_x_2:
[----:B------:R-:W-:Y:S01]  /*0240*/  IMAD.U32 R0, RZ, RZ, UR7 ;  /* 0x00000007ff007e24 */ /* 0x000fe2000f8e00ff */
[----:B------:R-:W-:Y:S04]  /*0250*/  BSSY.RECONVERGENT B0, `(.L_x_4) ;  /* 0x0000012000007945 */ /* 0x000fe80003800200 */
[C---:B------:R-:W-:Y:S02]  /*0260*/  ISETP.NE.OR P1, PT, R0.reuse, 0x1, !P5 ;  /* 0x000000010000780c */ /* 0x040fe40006f25670 */
[----:B------:R-:W-:-:S11]  /*0270*/  ISETP.NE.OR P0, PT, R0, 0x3, !P5 ;  /* 0x000000030000780c */ /* 0x000fd60006f05670 */
[----:B------:R-:W-:Y:S05]  /*0280*/  @P1 BRA `(.L_x_5) ;  /* 0x0000000000381947 */ /* 0x000fea0003800000 */
[----:B------:R-:W3:Y:S02]  /*0290*/  LDCU.64 UR8, c[0x0][0x348] ;  /* 0x00006900ff0877ac */ /* 0x000ee40008000a00 */
[----:B---3--:R-:W-:Y:S02]  /*02a0*/  UIADD3 UR14, UP3, UPT, UR8, 0x80, URZ ;  /* 0x00000080080e7890 */ /* 0x008fe4000ff7e0ff */
[----:B------:R-:W-:Y:S02]  /*02b0*/  UIADD3 UR12, UP2, UPT, UR8, 0x180, URZ ;  /* 0x00000180080c7890 */ /* 0x000fe4000ff5e0ff */
[----:B------:R-:W-:Y:S02]  /*02c0*/  UIADD3 UR10, UP1, UPT, UR8, 0x280, URZ ;  /* 0x00000280080a7890 */ /* 0x000fe4000ff3e0ff */
[----:B------:R-:W-:Y:S02]  /*02d0*/  UIADD3 UR8, UP0, UPT, UR8, 0x380, URZ ;  /* 0x0000038008087890 */ /* 0x000fe4000ff1e0ff */
[----:B------:R-:W-:-:S02]  /*02e0*/  UIADD3.X UR15, UPT, UPT, URZ, UR9, URZ, UP3, !UPT ;  /* 0x00000009ff0f7290 */ /* 0x000fc40009ffe4ff */
[----:B------:R-:W-:Y:S02]  /*02f0*/  UIADD3.X UR13, UPT, UPT, URZ, UR9, URZ, UP2, !UPT ;  /* 0x00000009ff0d7290 */ /* 0x000fe400097fe4ff */
[----:B------:R-:W-:Y:S02]  /*0300*/  UIADD3.X UR11, UPT, UPT, URZ, UR9, URZ, UP1, !UPT ;  /* 0x00000009ff0b7290 */ /* 0x000fe40008ffe4ff */
[----:B------:R-:W-:-:S03]  /*0310*/  UIADD3.X UR9, UPT, UPT, URZ, UR9, URZ, UP0, !UPT ;  /* 0x00000009ff097290 */ /* 0x000fc600087fe4ff */
[----:B------:R3:W-:Y:S02]  /*0320*/  UTMACCTL.PF [UR14] ;  /* 0x000000000e0079b9 */ /* 0x0007e40008040000 */
[----:B------:R3:W-:Y:S02]  /*0330*/  UTMACCTL.PF [UR12] ;  /* 0x000000000c0079b9 */ /* 0x0007e40008040000 */
[----:B------:R3:W-:Y:S02]  /*0340*/  UTMACCTL.PF [UR10] ;  /* 0x000000000a0079b9 */ /* 0x0007e40008040000 */
[----:B------:R3:W-:Y:S02]  /*0350*/  UTMACCTL.PF [UR8] ;  /* 0x00000000080079b9 */ /* 0x0007e40008040000 */
[----:B---3--:R-:W-:Y:S01]  /*0360*/  NOP ;  /* 0x0000000000007918 */ /* 0x008fe20000000000 */
.L_x_5:
[----:B------:R-:W-:Y:S05]  /*0370*/  BSYNC.RECONVERGENT B0 ;  /* 0x0000000000007941 */ /* 0x000fea0003800200 */
.L_x_4:
[----:B------:R-:W-:Y:S04]  /*0380*/  BSSY.RECONVERGENT B0, `(.L_x_6) ;  /* 0x000000a000007945 */ /* 0x000fe80003800200 */
[----:B------:R-:W-:Y:S05]  /*0390*/  @P0 BRA `(.L_x_7) ;  /* 0x0000000000200947 */ /* 0x000fea0003800000 */
[----:B------:R-:W3:Y:S02]  /*03a0*/  LDCU.64 UR8, c[0x0][0x348] ;  /* 0x00006900ff0877ac */ /* 0x000ee40008000a00 */
[----:B---3--:R-:W-:Y:S02]  /*03b0*/  UIADD3 UR10, UP1, UPT, UR8, 0x980, URZ ;  /* 0x00000980080a7890 */ /* 0x008fe4000ff3e0ff */
[----:B------:R-:W-:Y:S02]  /*03c0*/  UIADD3 UR8, UP0, UPT, UR8, 0xa80, URZ ;  /* 0x00000a8008087890 */ /* 0x000fe4000ff1e0ff */
[----:B------:R-:W-:Y:S02]  /*03d0*/  UIADD3.X UR11, UPT, UPT, URZ, UR9, URZ, UP1, !UPT ;  /* 0x00000009ff0b7290 */ /* 0x000fe40008ffe4ff */
[----:B------:R-:W-:-:S07]  /*03e0*/  UIADD3.X UR9, UPT, UPT, URZ, UR9, URZ, UP0, !UPT ;  /* 0x00000009ff097290 */ /* 0x000fce00087fe4ff */
[----:B------:R3:W-:Y:S02]  /*03f0*/  UTMACCTL.PF [UR10] ;  /* 0x000000000a0079b9 */ /* 0x0007e40008040000 */
[----:B------:R3:W-:Y:S02]  /*0400*/  UTMACCTL.PF [UR8] ;  /* 0x00000000080079b9 */ /* 0x0007e40008040000 */
[----:B---3--:R-:W-:Y:S01]  /*0410*/  NOP ;  /* 0x0000000000007918 */ /* 0x008fe20000000000 */
.L_x_7:
[----:B------:R-:W-:Y:S05]  /*0420*/  BSYNC.RECONVERGENT B0 ;  /* 0x0000000000007941 */ /* 0x000fea0003800200 */
.L_x_6:
[----:B------:R-:W3:Y:S01]  /*0430*/  LDCU.64 UR8, c[0x0][0xc88] ;  /* 0x00019100ff0877ac */ /* 0x000ee20008000a00 */
[----:B------:R-:W-:Y:S02]  /*0440*/  UISETP.EQ.U32.AND UP1, UPT, UR4, URZ, UPT ;  /* 0x000000ff0400728c */ /* 0x000fe4000bf22070 */
[----:B------:R-:W-:Y:S02]  /*0450*/  UPLOP3.LUT UP4, UPT, UPT, UPT, UPT, 0x80, 0x8 ;  /* 0x000000000008789c */ /* 0x000fe40003f8f070 */
[----:B---3--:R-:W-:-:S04]  /*0460*/  UISETP.NE.U32.AND UP0, UPT, UR8, URZ, UPT ;  /* 0x000000ff0800728c */ /* 0x008fc8000bf05070 */
[----:B------:R-:W-:-:S04]  /*0470*/  UISETP.NE.AND.EX UP0, UPT, UR9, URZ, UPT, UP0 ;  /* 0x000000ff0900728c */ /* 0x000fc8000bf05300 */
[----:B------:R-:W-:-:S04]  /*0480*/  UISETP.EQ.OR.EX UP2, UPT, UR5, URZ, !UP0, UP1 ;  /* 0x000000ff0500728c */ /* 0x000fc8000c742710 */
[----:B------:R-:W-:-:S05]  /*0490*/  UP2UR UR50, UPR, URZ, 0x4 ;  /* 0x00000004ff327883 */ /* 0x000fca0008000000 */
[----:B------:R-:W-:Y:S07]  /*04a0*/  BRA.U !UP2, `(.L_x_8) ;  /* 0x000000010a207547 */ /* 0x000fee000b800000 */
[----:B------:R-:W-:Y:S01]  /*04b0*/  UISETP.NE.U32.AND UP1, UPT, UR4, URZ, UPT ;  /* 0x000000ff0400728c */ /* 0x000fe2000bf25070 */
[----:B-----5:R-:W-:Y:S01]  /*04c0*/  FSETP.NEU.AND P0, PT, R83, RZ, PT ;  /* 0x000000ff5300720b */ /* 0x020fe20003f0d000 */
[----:B------:R-:W-:Y:S02]  /*04d0*/  USEL UR4, URZ, 0xffffffff, UP0 ;  /* 0xffffffffff047887 */ /* 0x000fe40008000000 */
[----:B------:R-:W-:-:S10]  /*04e0*/  UISETP.NE.AND.EX UP1, UPT, UR5, URZ, UPT, UP1 ;  /* 0x000000ff0500728c */ /* 0x000fd4000bf25310 */
[----:B------:R-:W-:Y:S01]  /*04f0*/  VOTEU.ANY UP0, P0 ;  /* 0x0000000000ff7886 */ /* 0x000fe20000000100 */
[----:B------:R-:W-:-:S04]  /*0500*/  @!UP1 USEL UR4, URZ, 0xffffffff, UP0 ;  /* 0xffffffffff049887 */ /* 0x000fc80008000000 */
[----:B------:R-:W-:-:S04]  /*0510*/  ULOP3.LUT UR4, UR4, 0x1, URZ, 0xc0, !UPT ;  /* 0x0000000104047892 */ /* 0x000fc8000f8ec0ff */
[----:B------:R-:W-:-:S11]  /*0520*/  UISETP.NE.U32.AND UP4, UPT, UR4, 0x1, UPT ;  /* 0x000000010400788c */ /* 0x000fd6000bf85070 */
.L_x_8:
[----:B-1----:R-:W1:Y:S01]  /*0530*/  SHFL.IDX PT, R2, R158, RZ, 0x1f ;  /* 0x00001fff9e027589 */ /* 0x002e6200000e0000 */
[----:B------:R-:W-:-:S04]  /*0540*/  UISETP.NE.AND UP0, UPT, UR7, 0x2, UPT ;  /* 0x000000020700788c */ /* 0x000fc8000bf05270 */
[----:B------:R-:W-:Y:S01]  /*0550*/  USEL UR15, URZ, 0x1, UP0 ;  /* 0x00000001ff0f7887 */ /* 0x000fe20008000000 */
[----:B-1----:R-:W-:-:S13]  /*0560*/  ISETP.NE.AND P0, PT, R2, RZ, PT ;  /* 0x000000ff0200720c */ /* 0x002fda0003f05270 */
[----:B------:R-:W-:Y:S05]  /*0570*/  @P0 BRA `(.L_x_9) ;  /* 0x0000000000480947 */ /* 0x000fea0003800000 */
[----:B------:R-:W1:Y:S01]  /*0580*/  S2UR UR6, SR_CgaCtaId ;  /* 0x00000000000679c3 */ /* 0x000e620000008800 */
[----:B------:R-:W-:Y:S01]  /*0590*/  UMOV UR8, 0x400 ;  /* 0x0000040000087882 */ /* 0x000fe20000000000 */
[----:B------:R-:W-:Y:S01]  /*05a0*/  UMOV UR5, 0x1 ;  /* 0x0000000100057882 */ /* 0x000fe20000000000 */
[----:B------:R-:W-:Y:S01]  /*05b0*/  UMOV UR4, 0x2 ;  /* 0x0000000200047882 */ /* 0x000fe20000000000 */
[----:B------:R-:W-:Y:S01]  /*05c0*/  ELECT P0, URZ, PT ;  /* 0x0000000000ff782f */ /* 0x000fe20003800000 */
[----:B-1----:R-:W-:Y:S02]  /*05d0*/  ULEA UR6, UR6, UR8, 0x18 ;  /* 0x0000000806067291 */ /* 0x002fe4000f8ec0ff */
[----:B------:R-:W-:-:S04]  /*05e0*/  UIADD3 UR8, UPT, UPT, -UR5, 0x100000, URZ ;  /* 0x0010000005087890 */ /* 0x000fc8000fffe1ff */
[----:B------:R-:W-:Y:S02]  /*05f0*/  USHF.L.U32 UR9, UR8, 0xb, URZ ;  /* 0x0000000b08097899 */ /* 0x000fe400080006ff */
[----:B------:R-:W-:Y:S02]  /*0600*/  USHF.L.U32 UR8, UR8, 0x1, URZ ;  /* 0x0000000108087899 */ /* 0x000fe400080006ff */
[----:B------:R-:W-:-:S04]  /*0610*/  UIADD3 UR4, UPT, UPT, -UR4, 0x100000, URZ ;  /* 0x0010000004047890 */ /* 0x000fc8000fffe1ff */
[----:B------:R-:W-:Y:S02]  /*0620*/  USHF.L.U32 UR5, UR4, 0xb, URZ ;  /* 0x0000000b04057899 */ /* 0x000fe400080006ff */
[----:B------:R-:W-:Y:S01]  /*0630*/  USHF.L.U32 UR4, UR4, 0x1, URZ ;  /* 0x0000000104047899 */ /* 0x000fe200080006ff */
[----:B------:R-:W1:Y:S03]  /*0640*/  FENCE.VIEW.ASYNC.S ;  /* 0x00000000000073c6 */ /* 0x000e660000000000 */
[----:B-1----:R1:W3:Y:S08]  /*0650*/  SYNCS.EXCH.64 URZ, [UR6], UR8 ;  /* 0x0000000806ff75b2 */ /* 0x0022f00008000100 */
[----:B------:R1:W4:Y:S01]  /*0660*/  SYNCS.EXCH.64 URZ, [UR6+0x10], UR4 ;  /* 0x0000100406ff75b2 */ /* 0x0003220008000100 */
[----:B------:R1:W1:Y:S01]  /*0670*/  SYNCS.EXCH.64 URZ, [UR6+0x8], UR8 ;  /* 0x0000080806ff75b2 */ /* 0x0002620008000100 */
[----:B------:R1:W1:Y:S01]  /*0680*/  SYNCS.EXCH.64 URZ, [UR6+0x18], UR4 ;  /* 0x0000180406ff75b2 */ /* 0x0002620008000100 */
[----:B------:R-:W-:Y:S01]  /*0690*/  NOP ;  /* 0x0000000000007918 */ /* 0x000fe20000000000 */
.L_x_9:
[----:B------:R-:W2:Y:S01]  /*06a0*/  SHFL.IDX PT, R2, R158, RZ, 0x1f ;  /* 0x00001fff9e027589 */ /* 0x000ea200000e0000 */
[----:B------:R-:W-:Y:S01]  /*06b0*/  NOP ;  /* 0x0000000000007918 */ /* 0x000fe20000000000 */
[----:B--2---:R-:W-:-:S13]  /*06c0*/  ISETP.NE.AND P0, PT, R2, 0x1, PT ;  /* 0x000000010200780c */ /* 0x004fda0003f05270 */
[----:B------:R-:W-:Y:S05]  /*06d0*/  @P0 BRA `(.L_x_10) ;  /* 0x0000000000580947 */ /* 0x000fea0003800000 */
[----:B-1----:R-:W1:Y:S01]  /*06e0*/  S2UR UR6, SR_CgaCtaId ;  /* 0x00000000000679c3 */ /* 0x002e620000008800 */
        /* <DEDUP_REMOVED lines=12> */
[----:B-1----:R2:W1:Y:S08]  /*07b0*/  SYNCS.EXCH.64 URZ, [UR6+0x20], UR8 ;  /* 0x0000200806ff75b2 */ /* 0x0024700008000100 */
[----:B------:R2:W1:Y:S01]  /*07c0*/  SYNCS.EXCH.64 URZ, [UR6+0x40], UR4 ;  /* 0x0000400406ff75b2 */ /* 0x0004620008000100 */
[----:B------:R2:W1:Y:S01]  /*07d0*/  SYNCS.EXCH.64 URZ, [UR6+0x28], UR8 ;  /* 0x0000280806ff75b2 */ /* 0x0004620008000100 */
[----:B------:R2:W1:Y:S01]  /*07e0*/  SYNCS.EXCH.64 URZ, [UR6+0x48], UR4 ;  /* 0x0000480406ff75b2 */ /* 0x0004620008000100 */
[----:B------:R2:W1:Y:S01]  /*07f0*/  SYNCS.EXCH.64 URZ, [UR6+0x30], UR8 ;  /* 0x0000300806ff75b2 */ /* 0x0004620008000100 */
[----:B------:R2:W1:Y:S01]  /*0800*/  SYNCS.EXCH.64 URZ, [UR6+0x50], UR4 ;  /* 0x0000500406ff75b2 */ /* 0x0004620008000100 */
[----:B------:R2:W1:Y:S01]  /*0810*/  SYNCS.EXCH.64 URZ, [UR6+0x38], UR8 ;  /* 0x0000380806ff75b2 */ /* 0x0004620008000100 */
[----:B------:R2:W1:Y:S02]  /*0820*/  SYNCS.EXCH.64 URZ, [UR6+0x58], UR4 ;  /* 0x0000580406ff75b2 */ /* 0x0004640008000100 */
[----:B--2---:R-:W-:Y:S01]  /*0830*/  NOP ;  /* 0x0000000000007918 */ /* 0x004fe20000000000 */
.L_x_10:
[----:B------:R-:W2:Y:S01]  /*0840*/  SHFL.IDX PT, R2, R158, RZ, 0x1f ;  /* 0x00001fff9e027589 */ /* 0x000ea200000e0000 */
[----:B------:R-:W-:Y:S01]  /*0850*/  NOP ;  /* 0x0000000000007918 */ /* 0x000fe20000000000 */
[----:B--2---:R-:W-:-:S13]  /*0860*/  ISETP.NE.AND P0, PT, R2, 0x3, PT ;  /* 0x000000030200780c */ /* 0x004fda0003f05270 */
[----:B------:R-:W-:Y:S05]  /*0870*/  @P0 BRA `(.L_x_11) ;  /* 0x0000000000300947 */ /* 0x000fea0003800000 */
[----:B-1----:R-:W1:Y:S01]  /*0880*/  S2UR UR5, SR_CgaCtaId ;  /* 0x00000000000579c3 */ /* 0x002e620000008800 */
[----:B------:R-:W-:Y:S01]  /*0890*/  UMOV UR6, 0x400 ;  /* 0x0000040000067882 */ /* 0x000fe20000000000 */
[----:B------:R-:W-:Y:S01]  /*08a0*/  UMOV UR4, 0x20 ;  /* 0x0000002000047882 */ /* 0x000fe20000000000 */
[----:B------:R-:W-:Y:S01]  /*08b0*/  ELECT P0, URZ, PT ;  /* 0x0000000000ff782f */ /* 0x000fe20003800000 */
[----:B------:R-:W-:-:S04]  /*08c0*/  UIADD3 UR8, UPT, UPT, -UR4, 0x100000, URZ ;  /* 0x0010000004087890 */ /* 0x000fc8000fffe1ff */
[----:B------:R-:W-:Y:S02]  /*08d0*/  USHF.L.U32 UR9, UR8, 0xb, URZ ;  /* 0x0000000b08097899 */ /* 0x000fe400080006ff */
[----:B------:R-:W-:Y:S02]  /*08e0*/  USHF.L.U32 UR8, UR8, 0x1, URZ ;  /* 0x0000000108087899 */ /* 0x000fe400080006ff */
[----:B-1----:R-:W-:Y:S01]  /*08f0*/  ULEA UR5, UR5, UR6, 0x18 ;  /* 0x0000000605057291 */ /* 0x002fe2000f8ec0ff */
[----:B------:R-:W1:Y:S11]  /*0900*/  FENCE.VIEW.ASYNC.S ;  /* 0x00000000000073c6 */ /* 0x000e760000000000 */
[----:B-1----:R2:W1:Y:S01]  /*0910*/  SYNCS.EXCH.64 URZ, [UR5+0x60], UR8 ;  /* 0x0000600805ff75b2 */ /* 0x0024620008000100 */
[----:B------:R2:W1:Y:S02]  /*0920*/  SYNCS.EXCH.64 URZ, [UR5+0x68], UR8 ;  /* 0x0000680805ff75b2 */ /* 0x0004640008000100 */
[----:B--2---:R-:W-:Y:S01]  /*0930*/  NOP ;  /* 0x0000000000007918 */ /* 0x004fe20000000000 */
.L_x_11:
[----:B------:R-:W2:Y:S01]  /*0940*/  SHFL.IDX PT, R2, R158, RZ, 0x1f ;  /* 0x00001fff9e027589 */ /* 0x000ea200000e0000 */
[----:B------:R-:W-:Y:S01]  /*0950*/  NOP ;  /* 0x0000000000007918 */ /* 0x000fe20000000000 */
[----:B--2---:R-:W-:-:S13]  /*0960*/  ISETP.NE.AND P0, PT, R2, 0x4, PT ;  /* 0x000000040200780c */ /* 0x004fda0003f05270 */
[----:B------:R-:W-:Y:S05]  /*0970*/  @P0 BRA `(.L_x_12) ;  /* 0x00000000004c0947 */ /* 0x000fea0003800000 */
[----:B-1----:R-:W1:Y:S01]  /*0980*/  S2UR UR5, SR_CgaCtaId ;  /* 0x00000000000579c3 */ /* 0x002e620000008800 */
[----:B------:R-:W-:Y:S01]  /*0990*/  UMOV UR8, 0x1e0 ;  /* 0x000001e000087882 */ /* 0x000fe20000000000 */
[----:B------:R-:W-:Y:S01]  /*09a0*/  UMOV UR6, 0x400 ;  /* 0x0000040000067882 */ /* 0x000fe20000000000 */
[----:B------:R-:W-:Y:S01]  /*09b0*/  USEL UR8, UR8, 0x1a0, UP4 ;  /* 0x000001a008087887 */ /* 0x000fe2000a000000 */
[----:B------:R-:W-:Y:S01]  /*09c0*/  UMOV UR4, 0x1 ;  /* 0x0000000100047882 */ /* 0x000fe20000000000 */
[----:B------:R-:W-:Y:S01]  /*09d0*/  ELECT P0, URZ, PT ;  /* 0x0000000000ff782f */ /* 0x000fe20003800000 */
[----:B------:R-:W-:-:S04]  /*09e0*/  UIADD3 UR10, UPT, UPT, -UR4, 0x100000, URZ ;  /* 0x00100000040a7890 */ /* 0x000fc8000fffe1ff */
[----:B------:R-:W-:Y:S02]  /*09f0*/  USHF.L.U32 UR11, UR10, 0xb, URZ ;  /* 0x0000000b0a0b7899 */ /* 0x000fe400080006ff */
[----:B------:R-:W-:Y:S02]  /*0a00*/  USHF.L.U32 UR10, UR10, 0x1, URZ ;  /* 0x000000010a0a7899 */ /* 0x000fe400080006ff */
[----:B------:R-:W-:-:S04]  /*0a10*/  UIADD3 UR8, UPT, UPT, -UR8, 0x100000, URZ ;  /* 0x0010000008087890 */ /* 0x000fc8000fffe1ff */
[----:B------:R-:W-:Y:S02]  /*0a20*/  USHF.L.U32 UR9, UR8, 0xb, URZ ;  /* 0x0000000b08097899 */ /* 0x000fe400080006ff */
[----:B------:R-:W-:Y:S02]  /*0a30*/  USHF.L.U32 UR8, UR8, 0x1, URZ ;  /* 0x0000000108087899 */ /* 0x000fe400080006ff */
[----:B-1----:R-:W-:Y:S01]  /*0a40*/  ULEA UR5, UR5, UR6, 0x18 ;  /* 0x0000000605057291 */ /* 0x002fe2000f8ec0ff */
[----:B------:R-:W1:Y:S11]  /*0a50*/  FENCE.VIEW.ASYNC.S ;  /* 0x00000000000073c6 */ /* 0x000e760000000000 */
[----:B-1----:R2:W1:Y:S01]  /*0a60*/  SYNCS.EXCH.64 URZ, [UR5+0x70], UR10 ;  /* 0x0000700a05ff75b2 */ /* 0x0024620008000100 */
[----:B------:R2:W1:Y:S01]  /*0a70*/  SYNCS.EXCH.64 URZ, [UR5+0x80], UR8 ;  /* 0x0000800805ff75b2 */ /* 0x0004620008000100 */
[----:B------:R2:W1:Y:S01]  /*0a80*/  SYNCS.EXCH.64 URZ, [UR5+0x78], UR10 ;  /* 0x0000780a05ff75b2 */ /* 0x0004620008000100 */
[----:B------:R2:W1:Y:S02]  /*0a90*/  SYNCS.EXCH.64 URZ, [UR5+0x88], UR8 ;  /* 0x0000880805ff75b2 */ /* 0x0004640008000100 */
[----:B--2---:R-:W-:Y:S01]  /*0aa0*/  NOP ;  /* 0x0000000000007918 */ /* 0x004fe20000000000 */
.L_x_12:
        /* <DEDUP_REMOVED lines=18> */
[----:B------:R2:W1:Y:S02]  /*0bd0*/  SYNCS.EXCH.64 URZ, [UR6+0x98], UR4 ;  /* 0x0000980406ff75b2 */ /* 0x0004640008000100 */
[----:B--2---:R-:W-:Y:S01]  /*0be0*/  NOP ;  /* 0x0000000000007918 */ /* 0x004fe20000000000 */
.L_x_13:
[----:B------:R-:W2:Y:S01]  /*0bf0*/  SHFL.IDX PT, R2, R158, RZ, 0x1f ;  /* 0x00001fff9e027589 */ /* 0x000ea200000e0000 */
[----:B------:R-:W1:Y:S01]  /*0c00*/  S2UR UR37, SR_CgaCtaId ;  /* 0x00000000002579c3 */ /* 0x000e620000008800 */
[----:B------:R-:W-:Y:S01]  /*0c10*/  ISETP.NE.OR P1, PT, RZ, UR7, !P5 ;  /* 0x00000007ff007c0c */ /* 0x000fe2000ef25670 */
[----:B------:R-:W-:Y:S01]  /*0c20*/  NOP ;  /* 0x0000000000007918 */ /* 0x000fe20000000000 */
[----:B--2---:R-:W-:-:S13]  /*0c30*/  ISETP.NE.AND P0, PT, R2, 0x3, PT ;  /* 0x000000030200780c */ /* 0x004fda0003f05270 */
[----:B-1----:R-:W-:Y:S05]  /*0c40*/  @P0 BRA `(.L_x_14) ;  /* 0x0000000000380947 */ /* 0x002fea0003800000 */
[----:B------:R-:W1:Y:S01]  /*0c50*/  S2UR UR5, SR_CgaCtaId ;  /* 0x00000000000579c3 */ /* 0x000e620000008800 */
        /* <DEDUP_REMOVED lines=8> */
[----:B-1----:R1:W2:Y:S01]  /*0ce0*/  SYNCS.EXCH.64 URZ, [UR5+0xa0], UR8 ;  /* 0x0000a00805ff75b2 */ /* 0x0022a20008000100 */
[----:B------:R1:W1:Y:S01]  /*0cf0*/  SYNCS.EXCH.64 URZ, [UR5+0xb0], UR8 ;  /* 0x0000b00805ff75b2 */ /* 0x0002620008000100 */
[----:B------:R1:W1:Y:S01]  /*0d00*/  SYNCS.EXCH.64 URZ, [UR5+0xa8], UR8 ;  /* 0x0000a80805ff75b2 */ /* 0x0002620008000100 */
[----:B------:R1:W1:Y:S01]  /*0d10*/  SYNCS.EXCH.64 URZ, [UR5+0xb8], UR8 ;  /* 0x0000b80805ff75b2 */ /* 0x0002620008000100 */
[----:B------:R-:W-:Y:S01]  /*0d20*/  NOP ;  /* 0x0000000000007918 */ /* 0x000fe20000000000 */
.L_x_14:
[----:B------:R-:W-:Y:S01]  /*0d30*/  VOTEU.ALL UP0, P1 ;  /* 0x0000000000ff7886 */ /* 0x000fe20000800000 */
[----:B-1----:R-:W1:Y:S01]  /*0d40*/  LDCU UR5, c[0x0][0x36c] ;  /* 0x00006d80ff0577ac */ /* 0x002e620008000800 */
[----:B------:R-:W-:Y:S01]  /*0d50*/  NOP ;  /* 0x0000000000007918 */ /* 0x000fe20000000000 */
[----:B------:R-:W-:Y:S01]  /*0d60*/  ISETP.NE.OR P5, PT, R0, 0x2, !P5 ;  /* 0x000000020000780c */ /* 0x000fe20006fa5670 */
[----:B------:R-:W-:Y:S01]  /*0d70*/  UMOV UR8, 0x80 ;  /* 0x0000008000087882 */ /* 0x000fe20000000000 */
[----:B------:R-:W-:Y:S01]  /*0d80*/  @!UP0 UMOV UR4, 0x400 ;  /* 0x0000040000048882 */ /* 0x000fe20000000000 */
[----:B------:R-:W-:-:S04]  /*0d90*/  @!UP0 UIADD3 UR8, UPT, UPT, -UR8, 0x100000, URZ ;  /* 0x0010000008088890 */ /* 0x000fc8000fffe1ff */
[----:B------:R-:W-:Y:S02]  /*0da0*/  @!UP0 USHF.L.U32 UR9, UR8, 0xb, URZ ;  /* 0x0000000b08098899 */ /* 0x000fe400080006ff */
[----:B------:R-:W-:Y:S01]  /*0db0*/  @!UP0 USHF.L.U32 UR8, UR8, 0x1, URZ ;  /* 0x0000000108088899 */ /* 0x000fe200080006ff */
[----:B------:R-:W-:Y:S01]  /*0dc0*/  LOP3.LUT R8, R165, 0x1f, RZ, 0xc0, !PT ;  /* 0x0000001fa5087812 */ /* 0x000fe200078ec0ff */
[----:B------:R-:W-:Y:S01]  /*0dd0*/  @!UP0 ULEA UR4, UR37, UR4, 0x18 ;  /* 0x0000000425048291 */ /* 0x000fe2000f8ec0ff */
[----:B------:R-:W-:Y:S01]  /*0de0*/  VOTEU.ALL UP0, P1 ;  /* 0x0000000000ff7886 */ /* 0x000fe20000800000 */
[----:B------:R-:W-:Y:S01]  /*0df0*/  UISETP.NE.AND UP3, UPT, UR7, URZ, UPT ;  /* 0x000000ff0700728c */ /* 0x000fe2000bf65270 */
[----:B------:R-:W3:Y:S09]  /*0e00*/  FENCE.VIEW.ASYNC.S ;  /* 0x00000000000073c6 */ /* 0x000ef20000000000 */
[----:B---3--:R3:W2:Y:S01]  /*0e10*/  @!UP0 SYNCS.EXCH.64 URZ, [UR4+0xc0], UR8 ;  /* 0x0000c00804ff85b2 */ /* 0x0086a20008000100 */
[----:B-1----:R-:W-:-:S09]  /*0e20*/  UISETP.EQ.U32.AND UP0, UPT, UR5, 0x1, UPT ;  /* 0x000000010500788c */ /* 0x002fd2000bf02070 */
[----:B------:R-:W-:Y:S05]  /*0e30*/  BRA.U !UP0, `(.L_x_15) ;  /* 0x0000000108087547 */ /* 0x000fea000b800000 */
[----:B--2-4-:R-:W-:Y:S01]  /*0e40*/  UCGABAR_ARV ;  /* 0x00000000000079c7 */ /* 0x014fe20008000000 */
[----:B------:R-:W-:Y:S05]  /*0e50*/  BRA `(.L_x_16) ;  /* 0x0000000000047947 */ /* 0x000fea0003800000 */
.L_x_15:
[----:B--2-4-:R-:W-:Y:S01]  /*0e60*/  NOP ;  /* 0x0000000000007918 */ /* 0x014fe20000000000 */
.L_x_16:
[----:B------:R-:W1:Y:S01]  /*0e70*/  S2UR UR20, SR_CTAID.X ;  /* 0x00000000001479c3 */ /* 0x000e620000002500 */
[----:B------:R-:W-:-:S05]  /*0e80*/  CS2R.32 R152, SR_CgaSize ;  /* 0x0000000000987805 */ /* 0x000fca0000008a00 */
[----:B------:R-:W-:-:S05]  /*0e90*/  IMAD R152, R152, -0xa0, RZ ;  /* 0xffffff6098987824 */ /* 0x000fca00078e02ff */
[----:B------:R-:W-:-:S14]  /*0ea0*/  R2UR UR5, R152 ;  /* 0x00000000980572ca */ /* 0x000fdc00000e0000 */
[----:B------:R-:W2:Y:S01]  /*0eb0*/  LDCU UR5, c[0x0][UR5+0x2b0] ;  /* 0x00005600050577ac */ /* 0x000ea20008000800 */
[----:B------:R-:W-:Y:S02]  /*0ec0*/  PRMT R0, RZ, 0x7610, R0 ;  /* 0x00007610ff007816 */ /* 0x000fe40000000000 */
[----:B------:R-:W-:-:S05]  /*0ed0*/  CS2R.32 R152, SR_CgaSize ;  /* 0x0000000000987805 */ /* 0x000fca0000008a00 */
[----:B------:R-:W-:-:S05]  /*0ee0*/  IMAD R152, R152, -0xa0, RZ ;  /* 0xffffff6098987824 */ /* 0x000fca00078e02ff */
[----:B---3--:R-:W-:-:S14]  /*0ef0*/  R2UR UR4, R152 ;  /* 0x00000000980472ca */ /* 0x008fdc00000e0000 */
[----:B------:R-:W3:Y:S01]  /*0f00*/  LDCU UR4, c[0x0][UR4+0x2b4] ;  /* 0x00005680040477ac */ /* 0x000ee20008000800 */
[----:B------:R-:W4:Y:S01]  /*0f10*/  S2UR UR9, SR_CTAID.Y ;  /* 0x00000000000979c3 */ /* 0x000f220000002600 */
[----:B------:R-:W2:Y:S01]  /*0f20*/  LDCU UR8, c[0x0][0xf30] ;  /* 0x0001e600ff0877ac */ /* 0x000ea20008000800 */
[----:B------:R-:W-:Y:S02]  /*0f30*/  USHF.L.U32 UR6, UR37, 0xd, URZ ;  /* 0x0000000d25067899 */ /* 0x000fe400080006ff */
[----:B------:R-:W-:-:S04]  /*0f40*/  UISETP.NE.AND UP1, UPT, UR7, 0x2, UPT ;  /* 0x000000020700788c */ /* 0x000fc8000bf25270 */
[----:B------:R-:W3:Y:S01]  /*0f50*/  LDC R11, c[0x0][0xf24] ;  /* 0x0003c900ff0b7b82 */ /* 0x000ee20000000800 */
[----:B------:R-:W-:Y:S01]  /*0f60*/  ULOP3.LUT UR6, UR6, 0x2000, URZ, 0xc0, !UPT ;  /* 0x0000200006067892 */ /* 0x000fe2000f8ec0ff */
[----:B-1----:R-:W-:Y:S02]  /*0f70*/  I2FP.F32.U32 R152, UR20 ;  /* 0x0000001400987c45 */ /* 0x002fe40008201000 */
[----:B------:R-:W-:-:S05]  /*0f80*/  CS2R.32 R5, SR_CgaSize ;  /* 0x0000000000057805 */ /* 0x000fca0000008a00 */
[----:B------:R-:W-:-:S06]  /*0f90*/  IMAD R5, R5, -0xa0, RZ ;  /* 0xffffff6005057824 */ /* 0x000fcc00078e02ff */
[----:B------:R-:W1:Y:S01]  /*0fa0*/  LDC R5, c[0x0][R5+0x2a0] ;  /* 0x0000a80005057b82 */ /* 0x000e620000000800 */
[----:B--2---:R-:W-:Y:S01]  /*0fb0*/  UISETP.NE.AND UP2, UPT, UR8, 0x1, UPT ;  /* 0x000000010800788c */ /* 0x004fe2000bf45270 */
[----:B------:R-:W-:Y:S01]  /*0fc0*/  FMUL R152, R152, UR5 ;  /* 0x0000000598987c20 */ /* 0x000fe20008400000 */
[----:B------:R-:W-:Y:S01]  /*0fd0*/  USHF.L.U32 UR5, UR37, 0xa, URZ ;  /* 0x0000000a25057899 */ /* 0x000fe200080006ff */
[----:B----4-:R-:W-:Y:S02]  /*0fe0*/  I2FP.F32.U32 R150, UR9 ;  /* 0x0000000900967c45 */ /* 0x010fe40008201000 */
[----:B------:R-:W-:-:S05]  /*0ff0*/  CS2R.32 R3, SR_CgaSize ;  /* 0x0000000000037805 */ /* 0x000fca0000008a00 */
[----:B------:R-:W-:-:S06]  /*1000*/  IMAD R3, R3, -0xa0, RZ ;  /* 0xffffff6003037824 */ /* 0x000fcc00078e02ff */
[----:B------:R-:W2:Y:S01]  /*1010*/  LDC R3, c[0x0][R3+0x2a4] ;  /* 0x0000a90003037b82 */ /* 0x000ea20000000800 */
[----:B------:R-:W-:Y:S01]  /*1020*/  MOV R20, UR9 ;  /* 0x0000000900147c02 */ /* 0x000fe20008000f00 */
[----:B------:R-:W4:Y:S01]  /*1030*/  F2I.U32.TRUNC.NTZ R152, R152 ;  /* 0x0000009800987305 */ /* 0x000f22000020f000 */
[----:B------:R-:W-:Y:S01]  /*1040*/  ULOP3.LUT UR5, UR5, 0x400, URZ, 0xc0, !UPT ;  /* 0x0000040005057892 */ /* 0x000fe2000f8ec0ff */
[----:B---3--:R-:W-:Y:S01]  /*1050*/  FMUL R150, R150, UR4 ;  /* 0x0000000496967c20 */ /* 0x008fe20008400000 */
[----:B------:R-:W-:Y:S01]  /*1060*/  USHF.L.U32 UR4, UR37, 0x1, URZ ;  /* 0x0000000125047899 */ /* 0x000fe200080006ff */
[----:B------:R-:W-:Y:S02]  /*1070*/  ISETP.GE.AND P0, PT, R11, 0x1, PT ;  /* 0x000000010b00780c */ /* 0x000fe40003f06270 */
[----:B------:R-:W3:Y:S01]  /*1080*/  LDC R72, c[0x0][0xf24] ;  /* 0x0003c900ff487b82 */ /* 0x000ee20000000800 */
[----:B------:R-:W-:Y:S01]  /*1090*/  ULOP3.LUT UR4, UR4, 0x2, URZ, 0xc0, !UPT ;  /* 0x0000000204047892 */ /* 0x000fe2000f8ec0ff */
[----:B------:R-:W1:Y:S06]  /*10a0*/  F2I.U32.TRUNC.NTZ R150, R150 ;  /* 0x0000009600967305 */ /* 0x000e6c000020f000 */
[----:B------:R-:W3:Y:S01]  /*10b0*/  S2UR UR36, SR_CTAID.Z ;  /* 0x00000000002479c3 */ /* 0x000ee20000002700 */
[----:B----4-:R-:W-:-:S05]  /*10c0*/  IADD3 R152, PT, PT, -R152, RZ, RZ ;  /* 0x000000ff98987210 */ /* 0x010fca0007ffe1ff */
[----:B-1----:R-:W-:Y:S01]  /*10d0*/  IMAD R152, R5, R152, UR20 ;  /* 0x0000001405987e24 */ /* 0x002fe2000f8e0298 */
[----:B------:R-:W-:-:S05]  /*10e0*/  IADD3 R150, PT, PT, -R150, RZ, RZ ;  /* 0x000000ff96967210 */ /* 0x000fca0007ffe1ff */
[----:B--2---:R-:W-:Y:S01]  /*10f0*/  IMAD R150, R3, R150, UR9 ;  /* 0x0000000903967e24 */ /* 0x004fe2000f8e0296 */
[----:B------:R-:W-:Y:S06]  /*1100*/  BRA.U UP3, `(.L_x_17) ;  /* 0x0000000103207547 */ /* 0x000fec000b800000 */
[C---:B------:R-:W-:Y:S02]  /*1110*/  ISETP.NE.AND P2, PT, R150.reuse, 0x1, PT ;  /* 0x000000019600780c */ /* 0x040fe40003f45270 */
[----:B------:R-:W-:Y:S02]  /*1120*/  ISETP.NE.AND P1, PT, R150, RZ, PT ;  /* 0x000000ff9600720c */ /* 0x000fe40003f25270 */
[C---:B------:R-:W-:Y:S02]  /*1130*/  ISETP.NE.AND P3, PT, R152.reuse, RZ, PT ;  /* 0x000000ff9800720c */ /* 0x040fe40003f65270 */
[----:B------:R-:W-:Y:S02]  /*1140*/  SEL R0, RZ, 0x2, P2 ;  /* 0x00000002ff007807 */ /* 0x000fe40001000000 */
[----:B------:R-:W-:Y:S02]  /*1150*/  ISETP.EQ.OR P1, PT, R152, RZ, !P1 ;  /* 0x000000ff9800720c */ /* 0x000fe40004f22670 */
[----:B------:R-:W-:-:S02]  /*1160*/  SEL R0, R0, 0x2, P3 ;  /* 0x0000000200007807 */ /* 0x000fc40001800000 */
[----:B------:R-:W-:-:S05]  /*1170*/  SEL R3, RZ, 0x1, !P1 ;  /* 0x00000001ff037807 */ /* 0x000fca0004800000 */
[----:B------:R-:W-:Y:S02]  /*1180*/  IMAD.IADD R0, R3, 0x1, R0 ;  /* 0x0000000103007824 */ /* 0x000fe400078e0200 */
.L_x_17:
[----:B------:R-:W-:Y:S05]  /*1190*/  @!P0 BRA `(.L_x_18) ;  /* 0x0000000000c08947 */ /* 0x000fea0003800000 */
[----:B------:R-:W1:Y:S01]  /*11a0*/  LDC.64 R4, c[0x0][0xf18] ;  /* 0x0003c600ff047b82 */ /* 0x000e620000000a00 */
[----:B------:R-:W-:-:S07]  /*11b0*/  ISETP.NE.AND P0, PT, R11, 0x1, PT ;  /* 0x000000010b00780c */ /* 0x000fce0003f05270 */
[----:B------:R-:W2:Y:S08]  /*11c0*/  LDC R10, c[0x0][0xf0c] ;  /* 0x0003c300ff0a7b82 */ /* 0x000eb00000000800 */
[----:B------:R-:W4:Y:S08]  /*11d0*/  LDC R13, c[0x0][0x370] ;  /* 0x0000dc00ff0d7b82 */ /* 0x000f300000000800 */
[----:B------:R-:W3:Y:S01]  /*11e0*/  LDC R12, c[0x0][0x374] ;  /* 0x0000dd00ff0c7b82 */ /* 0x000ee20000000800 */
[----:B-1----:R-:W-:Y:S01]  /*11f0*/  ISETP.NE.AND P1, PT, R4, 0x1, PT ;  /* 0x000000010400780c */ /* 0x002fe20003f25270 */
[----:B------:R-:W-:-:S06]  /*1200*/  IMAD.HI.U32 R18, R20, R5, RZ ;  /* 0x0000000514127227 */ /* 0x000fcc00078e00ff */
[----:B------:R-:W4:Y:S01]  /*1210*/  LDC.64 R6, c[0x0][0xf10] ;  /* 0x0003c400ff067b82 */ /* 0x000f220000000a00 */
[----:B--2---:R-:W-:-:S07]  /*1220*/  ISETP.NE.AND P2, PT, R10, 0x1, PT ;  /* 0x000000010a00780c */ /* 0x004fce0003f45270 */
[----:B------:R-:W1:Y:S08]  /*1230*/  LDC R9, c[0x0][0xf20] ;  /* 0x0003c800ff097b82 */ /* 0x000e700000000800 */
[----:B------:R-:W2:Y:S01]  /*1240*/  LDC.64 R2, c[0x0][0xf28] ;  /* 0x0003ca00ff027b82 */ /* 0x000ea20000000a00 */
[----:B---3--:R-:W-:-:S04]  /*1250*/  IMAD.HI.U32 R14, R12, R5, RZ ;  /* 0x000000050c0e7227 */ /* 0x008fc800078e00ff */
[----:B------:R-:W-:Y:S02]  /*1260*/  IMAD.U32 R5, RZ, RZ, UR20 ;  /* 0x00000014ff057e24 */ /* 0x000fe4000f8e00ff */
[----:B----4-:R-:W-:-:S04]  /*1270*/  IMAD.HI.U32 R16, R13, R6, RZ ;  /* 0x000000060d107227 */ /* 0x010fc800078e00ff */
[----:B------:R-:W-:Y:S01]  /*1280*/  IMAD.HI.U32 R6, R6, UR20, RZ ;  /* 0x0000001406067c27 */ /* 0x000fe2000f8e00ff */
[----:B------:R-:W-:Y:S02]  /*1290*/  @P2 SHF.R.U32.HI R13, RZ, R7, R16 ;  /* 0x00000007ff0d2219 */ /* 0x000fe40000011610 */
[-C--:B-1----:R-:W-:Y:S02]  /*12a0*/  @P1 SHF.R.U32.HI R12, RZ, R9.reuse, R14 ;  /* 0x00000009ff0c1219 */ /* 0x082fe4000001160e */
[----:B------:R-:W-:Y:S02]  /*12b0*/  SHF.R.U32.HI R9, RZ, R9, R18 ;  /* 0x00000009ff097219 */ /* 0x000fe40000011612 */
[----:B------:R-:W-:Y:S02]  /*12c0*/  SHF.R.U32.HI R6, RZ, R7, R6 ;  /* 0x00000007ff067219 */ /* 0x000fe40000011606 */
[----:B------:R-:W-:Y:S01]  /*12d0*/  SEL R9, R20, R9, !P1 ;  /* 0x0000000914097207 */ /* 0x000fe20004800000 */
[----:B--2---:R-:W-:Y:S01]  /*12e0*/  IMAD.HI.U32 R14, R12, R2, RZ ;  /* 0x000000020c0e7227 */ /* 0x004fe200078e00ff */
[----:B------:R-:W-:-:S03]  /*12f0*/  SEL R5, R5, R6, !P2 ;  /* 0x0000000605057207 */ /* 0x000fc60005000000 */
[----:B------:R-:W-:Y:S01]  /*1300*/  IMAD.HI.U32 R16, R13, R2, RZ ;  /* 0x000000020d107227 */ /* 0x000fe200078e00ff */
[----:B------:R-:W-:-:S03]  /*1310*/  @P0 SHF.R.U32.HI R12, RZ, R3, R14 ;  /* 0x00000003ff0c0219 */ /* 0x000fc6000001160e */
[----:B------:R-:W-:Y:S01]  /*1320*/  IMAD.MOV R7, RZ, RZ, -R5 ;  /* 0x000000ffff077224 */ /* 0x000fe200078e0a05 */
[----:B------:R-:W-:Y:S01]  /*1330*/  @P0 SHF.R.U32.HI R13, RZ, R3, R16 ;  /* 0x00000003ff0d0219 */ /* 0x000fe20000011610 */
[----:B------:R-:W-:Y:S02]  /*1340*/  IMAD R12, R12, R11, RZ ;  /* 0x0000000b0c0c7224 */ /* 0x000fe400078e02ff */
[----:B------:R-:W-:Y:S02]  /*1350*/  IMAD R7, R10, R7, UR20 ;  /* 0x000000140a077e24 */ /* 0x000fe4000f8e0207 */
[----:B------:R-:W-:Y:S01]  /*1360*/  IMAD R6, R13, R11, RZ ;  /* 0x0000000b0d067224 */ /* 0x000fe200078e02ff */
[----:B------:R-:W-:-:S04]  /*1370*/  ISETP.GE.AND P1, PT, R9, R12, PT ;  /* 0x0000000c0900720c */ /* 0x000fc80003f26270 */
[----:B------:R-:W-:Y:S01]  /*1380*/  ISETP.GE.OR P1, PT, R5, R6, P1 ;  /* 0x000000060500720c */ /* 0x000fe20000f26670 */
[----:B------:R-:W-:-:S05]  /*1390*/  IMAD.HI.U32 R6, R9, R2, RZ ;  /* 0x0000000209067227 */ /* 0x000fca00078e00ff */
[----:B------:R-:W-:-:S04]  /*13a0*/  SHF.R.U32.HI R6, RZ, R3, R6 ;  /* 0x00000003ff067219 */ /* 0x000fc80000011606 */
[----:B------:R-:W-:-:S03]  /*13b0*/  SEL R6, R9, R6, !P0 ;  /* 0x0000000609067207 */ /* 0x000fc60004000000 */
[----:B------:R-:W-:-:S04]  /*13c0*/  @!P1 IMAD.HI.U32 R12, R5, R2, RZ ;  /* 0x00000002050c9227 */ /* 0x000fc800078e00ff */
[----:B------:R-:W-:Y:S01]  /*13d0*/  IMAD.MOV R2, RZ, RZ, -R6 ;  /* 0x000000ffff027224 */ /* 0x000fe200078e0a06 */
[----:B------:R-:W-:-:S03]  /*13e0*/  @!P1 SHF.R.U32.HI R12, RZ, R3, R12 ;  /* 0x00000003ff0c9219 */ /* 0x000fc6000001160c */
[----:B------:R-:W-:Y:S01]  /*13f0*/  IMAD R2, R11, R2, R9 ;  /* 0x000000020b027224 */ /* 0x000fe200078e0209 */
[----:B------:R-:W-:-:S04]  /*1400*/  @!P1 SEL R3, R5, R12, !P0 ;  /* 0x0000000c05039207 */ /* 0x000fc80004000000 */
[----:B------:R-:W-:Y:S01]  /*1410*/  @!P1 IADD3 R6, PT, PT, R6, -R3, RZ ;  /* 0x8000000306069210 */ /* 0x000fe20007ffe0ff */
[----:B------:R-:W-:Y:S01]  /*1420*/  @!P1 IMAD R2, R2, R13, R3 ;  /* 0x0000000d02029224 */ /* 0x000fe200078e0203 */
[----:B------:R-:W-:-:S03]  /*1430*/  IADD3 R3, PT, PT, -R9, RZ, RZ ;  /* 0x000000ff09037210 */ /* 0x000fc60007ffe1ff */
[----:B------:R-:W-:Y:S01]  /*1440*/  @!P1 IMAD R9, R6, R11, R5 ;  /* 0x0000000b06099224 */ /* 0x000fe200078e0205 */
[----:B------:R-:W-:Y:S01]  /*1450*/  @!P1 MOV R5, R2 ;  /* 0x0000000200059202 */ /* 0x000fe20000000f00 */
[----:B------:R-:W-:-:S04]  /*1460*/  IMAD R3, R4, R3, R20 ;  /* 0x0000000304037224 */ /* 0x000fc800078e0214 */
[----:B------:R-:W-:Y:S02]  /*1470*/  IMAD R7, R5, R10, R7 ;  /* 0x0000000a05077224 */ /* 0x000fe400078e0207 */
[----:B------:R-:W-:-:S03]  /*1480*/  IMAD R20, R9, R4, R3 ;  /* 0x0000000409147224 */ /* 0x000fc600078e0203 */
[----:B------:R-:W-:-:S15]  /*1490*/  R2UR UR20, R7 ;  /* 0x00000000071472ca */ /* 0x000fde00000e0000 */
.L_x_18:
[----:B------:R-:W-:Y:S05]  /*14a0*/  BRA.U UP2, `(.L_x_19) ;  /* 0x0000000102487547 */ /* 0x000fea000b800000 */
[----:B------:R-:W1:Y:S08]  /*14b0*/  LDC.64 R4, c[0x0][0xf10] ;  /* 0x0003c400ff047b82 */ /* 0x000e700000000a00 */
[----:B------:R-:W2:Y:S08]  /*14c0*/  LDC.64 R2, c[0x0][0xf18] ;  /* 0x0003c600ff027b82 */ /* 0x000eb00000000a00 */
[----:B------:R-:W4:Y:S08]  /*14d0*/  LDC R6, c[0x0][0xf20] ;  /* 0x0003c800ff067b82 */ /* 0x000f300000000800 */
[----:B------:R-:W3:Y:S01]  /*14e0*/  LDC R7, c[0x0][0xf0c] ;  /* 0x0003c300ff077b82 */ /* 0x000ee20000000800 */
[----:B-1----:R-:W-:-:S05]  /*14f0*/  IMAD.HI.U32 R4, R4, UR20, RZ ;  /* 0x0000001404047c27 */ /* 0x002fca000f8e00ff */
[----:B------:R-:W-:Y:S01]  /*1500*/  SHF.R.U32.HI R4, RZ, R5, R4 ;  /* 0x00000005ff047219 */ /* 0x000fe20000011604 */
[----:B--2---:R-:W-:Y:S01]  /*1510*/  IMAD.HI.U32 R3, R20, R3, RZ ;  /* 0x0000000314037227 */ /* 0x004fe200078e00ff */
[----:B------:R-:W-:-:S04]  /*1520*/  ISETP.NE.AND P0, PT, R2, 0x1, PT ;  /* 0x000000010200780c */ /* 0x000fc80003f05270 */
[----:B----4-:R-:W-:Y:S01]  /*1530*/  SHF.R.U32.HI R5, RZ, R6, R3 ;  /* 0x00000006ff057219 */ /* 0x010fe20000011603 */
[----:B------:R-:W-:Y:S01]  /*1540*/  IMAD.U32 R3, RZ, RZ, UR20 ;  /* 0x00000014ff037e24 */ /* 0x000fe2000f8e00ff */
[----:B---3--:R-:W-:-:S04]  /*1550*/  ISETP.NE.AND P1, PT, R7, 0x1, PT ;  /* 0x000000010700780c */ /* 0x008fc80003f25270 */
[----:B------:R-:W-:Y:S02]  /*1560*/  SEL R3, R3, R4, !P1 ;  /* 0x0000000403037207 */ /* 0x000fe40004800000 */
[----:B------:R-:W-:-:S05]  /*1570*/  SEL R4, R20, R5, !P0 ;  /* 0x0000000514047207 */ /* 0x000fca0004000000 */
[----:B------:R-:W-:Y:S02]  /*1580*/  IMAD.IADD R6, R4, 0x1, -R3 ;  /* 0x0000000104067824 */ /* 0x000fe400078e0a03 */
[----:B------:R-:W-:Y:S02]  /*1590*/  IMAD.IADD R3, R3, 0x1, -R4 ;  /* 0x0000000103037824 */ /* 0x000fe400078e0a04 */
[----:B------:R-:W-:Y:S02]  /*15a0*/  IMAD R6, R6, R7, UR20 ;  /* 0x0000001406067e24 */ /* 0x000fe4000f8e0207 */
[----:B------:R-:W-:-:S03]  /*15b0*/  IMAD R20, R3, R2, R20 ;  /* 0x0000000203147224 */ /* 0x000fc600078e0214 */
[----:B------:R-:W-:-:S15]  /*15c0*/  R2UR UR20, R6 ;  /* 0x00000000061472ca */ /* 0x000fde00000e0000 */
.L_x_19:
[----:B------:R-:W-:Y:S05]  /*15d0*/  BRA.U !UP0, `(.L_x_20) ;  /* 0x00000001080c7547 */ /* 0x000fea000b800000 */
[----:B------:R-:W-:Y:S01]  /*15e0*/  UCGABAR_WAIT ;  /* 0x0000000000007dc7 */ /* 0x000fe20008000000 */
[----:B------:R-:W-:Y:S01]  /*15f0*/  CCTL.IVALL ;  /* 0x00000000ff00798f */ /* 0x000fe20002000000 */
[----:B------:R-:W-:Y:S05]  /*1600*/  BRA `(.L_x_21) ;  /* 0x0000000000047947 */ /* 0x000fea0003800000 */
.L_x_20:
[----:B------:R-:W-:Y:S06]  /*1610*/  BAR.SYNC.DEFER_BLOCKING 0x0 ;  /* 0x0000000000007b1d */ /* 0x000fec0000010000 */
.L_x_21:
[----:B------:R-:W-:Y:S05]  /*1620*/  BRA.U UP1, `(.L_x_22) ;  /* 0x0000001101f47547 */ /* 0x000fea000b800000 */
[----:B------:R-:W1:Y:S01]  /*1630*/  LDCU UR31, c[0x0][0x38c] ;  /* 0x00007180ff1f77ac */ /* 0x000e620008000800 */
[----:B------:R-:W2:Y:S01]  /*1640*/  LDC R9, c[0x0][0x370] ;  /* 0x0000dc00ff097b82 */ /* 0x000ea20000000800 */
[----:B------:R-:W-:Y:S01]  /*1650*/  PLOP3.LUT P1, PT, PT, PT, UP4, 0x80, 0x8 ;  /* 0x000000000008781c */ /* 0x000fe20003f2f048 */
[----:B------:R-:W-:Y:S01]  /*1660*/  HFMA2 R12, -RZ, RZ, 0, 0 ;  /* 0x00000000ff0c7431 */ /* 0x000fe200000001ff */
[----:B------:R-:W-:Y:S01]  /*1670*/  UISETP.NE.AND UP1, UPT, UR7, URZ, UPT ;  /* 0x000000ff0700728c */ /* 0x000fe2000bf25270 */
[----:B------:R-:W-:Y:S01]  /*1680*/  ISETP.EQ.OR P4, PT, R8, RZ, P5 ;  /* 0x000000ff0800720c */ /* 0x000fe20002f82670 */
[----:B------:R-:W-:Y:S01]  /*1690*/  UMOV UR8, 0x400 ;  /* 0x0000040000087882 */ /* 0x000fe20000000000 */
[----:B------:R-:W-:Y:S01]  /*16a0*/  USHF.L.U32 UR23, UR37, 0x6, URZ ;  /* 0x0000000625177899 */ /* 0x000fe200080006ff */
[----:B------:R-:W-:Y:S01]  /*16b0*/  PLOP3.LUT P1, PT, P1, PT, PT, 0x8, 0x80 ;  /* 0x000000000080781c */ /* 0x000fe20000f2e170 */
[----:B------:R-:W4:Y:S01]  /*16c0*/  LDC R0, c[0x0][0x374] ;  /* 0x0000dd00ff007b82 */ /* 0x000f220000000800 */
[----:B------:R-:W-:Y:S01]  /*16d0*/  IMAD.MOV.U32 R15, RZ, RZ, 0x1 ;  /* 0x00000001ff0f7424 */ /* 0x000fe200078e00ff */
[----:B------:R-:W-:Y:S01]  /*16e0*/  MOV R8, 0x1 ;  /* 0x0000000100087802 */ /* 0x000fe20000000f00 */
[----:B------:R-:W-:Y:S01]  /*16f0*/  IMAD.MOV.U32 R14, RZ, RZ, RZ ;  /* 0x000000ffff0e7224 */ /* 0x000fe200078e00ff */
[----:B------:R-:W2:Y:S01]  /*1700*/  LDCU.64 UR40, c[0x0][0x348] ;  /* 0x00006900ff2877ac */ /* 0x000ea20008000a00 */
[----:B------:R-:W-:Y:S01]  /*1710*/  IMAD.MOV.U32 R10, RZ, RZ, RZ ;  /* 0x000000ffff0a7224 */ /* 0x000fe200078e00ff */
[----:B------:R-:W-:-:S02]  /*1720*/  ULOP3.LUT UR23, UR23, 0x40, URZ, 0xe2, !UPT ;  /* 0x0000004017177892 */ /* 0x000fc4000f8ee2ff */
[----:B-1----:R-:W-:Y:S02]  /*1730*/  UIADD3 UR9, UPT, UPT, UR31, 0xff, URZ ;  /* 0x000000ff1f097890 */ /* 0x002fe4000fffe0ff */
[----:B------:R-:W-:Y:S02]  /*1740*/  UIADD3 UR7, UPT, UPT, UR31, -0x1, URZ ;  /* 0xffffffff1f077890 */ /* 0x000fe4000fffe0ff */
[----:B------:R-:W-:Y:S02]  /*1750*/  USHF.R.S32.HI UR39, URZ, 0x1f, UR9 ;  /* 0x0000001fff277899 */ /* 0x000fe40008011409 */
[----:B------:R-:W-:Y:S02]  /*1760*/  UISETP.GE.U32.AND UP2, UPT, UR7, -0x1ff, UPT ;  /* 0xfffffe010700788c */ /* 0x000fe4000bf46070 */
[----:B------:R-:W-:Y:S02]  /*1770*/  ULEA.HI UR39, UR39, UR9, URZ, 0x8 ;  /* 0x0000000927277291 */ /* 0x000fe4000f8f40ff */
[----:B------:R-:W-:-:S02]  /*1780*/  ULEA UR7, UR37, UR8, 0x18 ;  /* 0x0000000825077291 */ /* 0x000fc4000f8ec0ff */
[----:B------:R-:W-:Y:S02]  /*1790*/  USHF.R.S32.HI UR39, URZ, 0x8, UR39 ;  /* 0x00000008ff277899 */ /* 0x000fe40008011427 */
[----:B------:R-:W-:Y:S02]  /*17a0*/  UIADD3 UR31, UPT, UPT, UR31, 0x1fe, URZ ;  /* 0x000001fe1f1f7890 */ /* 0x000fe4000fffe0ff */
[----:B------:R-:W-:Y:S02]  /*17b0*/  UISETP.LT.U32.AND UP0, UPT, UR39, 0x2, UPT ;  /* 0x000000022700788c */ /* 0x000fe4000bf01070 */
[----:B------:R-:W-:Y:S02]  /*17c0*/  USEL UR15, UR15, 0x2, UP1 ;  /* 0x000000020f0f7887 */ /* 0x000fe40008800000 */
[----:B------:R-:W-:Y:S02]  /*17d0*/  USEL UR38, UR39, 0x2, UP0 ;  /* 0x0000000227267887 */ /* 0x000fe40008000000 */
[----:B------:R-:W-:-:S02]  /*17e0*/  UIADD3 UR30, UPT, UPT, UR7, 0x28800, UR5 ;  /* 0x00028800071e7890 */ /* 0x000fc4000fffe005 */
[----:B------:R-:W-:Y:S02]  /*17f0*/  UIADD3 UR14, UPT, UPT, UR38, -0x1, URZ ;  /* 0xffffffff260e7890 */ /* 0x000fe4000fffe0ff */
[----:B------:R-:W-:Y:S02]  /*1800*/  @UP2 UIADD3 UR14, UPT, UPT, UR38, URZ, URZ ;  /* 0x000000ff260e2290 */ /* 0x000fe4000fffe0ff */
[----:B------:R-:W-:Y:S02]  /*1810*/  UIADD3 UR29, UPT, UPT, UR39, -UR38, URZ ;  /* 0x80000026271d7290 */ /* 0x000fe4000fffe0ff */
[----:B------:R-:W-:Y:S01]  /*1820*/  UIADD3 UR14, UPT, UPT, UR14, 0x1, URZ ;  /* 0x000000010e0e7890 */ /* 0x000fe2000fffe0ff */
[----:B--2---:R-:W-:-:S11]  /*1830*/  UMOV UR22, URZ ;  /* 0x000000ff00167c82 */ /* 0x004fd60008000000 */
.L_x_46:
[----:B------:R-:W-:-:S09]  /*1840*/  UISETP.NE.AND UP0, UPT, UR37, URZ, UPT ;  /* 0x000000ff2500728c */ /* 0x000fd2000bf05270 */
[----:B------:R-:W-:Y:S05]  /*1850*/  BRA.U UP0, `(.L_x_23) ;  /* 0x0000000100287547 */ /* 0x000fea000b800000 */
[----:B------:R-:W-:Y:S02]  /*1860*/  LEA R2, R10, UR7, 0x3 ;  /* 0x000000070a027c11 */ /* 0x000fe4000f8e18ff */
[----:B------:R-:W-:-:S04]  /*1870*/  SHF.L.U32 R3, R8, 0x1f, RZ ;  /* 0x0000001f08037819 */ /* 0x000fc800000006ff */
[----:B------:R-:W1:Y:S02]  /*1880*/  SYNCS.PHASECHK.TRANS64.TRYWAIT P0, [R2+URZ+0xb0], R3 ;  /* 0x0000b003020075a7 */ /* 0x000e6400080011ff */
[----:B-1----:R-:W-:Y:S05]  /*1890*/  @!P0 BRA `(.L_x_24) ;  /* 0x000000a400188947 */ /* 0x002fea0003800000 */
.L_x_143:
[----:B------:R2:W-:Y:S01]  /*18a0*/  SYNCS.ARRIVE.TRANS64.A1T0 RZ, [R2+URZ+0xa0], RZ ;  /* 0x0000a0ff02ff79a7 */ /* 0x0005e200081000ff */
[----:B------:R-:W-:-:S05]  /*18b0*/  VIADD R10, R10, 0x1 ;  /* 0x000000010a0a7836 */ /* 0x000fca0000000000 */
[----:B------:R-:W-:-:S04]  /*18c0*/  ISETP.NE.AND P0, PT, R10, 0x2, PT ;  /* 0x000000020a00780c */ /* 0x000fc80003f05270 */
[----:B-1----:R-:W-:Y:S02]  /*18d0*/  SEL R3, RZ, 0x1, P0 ;  /* 0x00000001ff037807 */ /* 0x002fe40000000000 */
[----:B------:R-:W-:Y:S02]  /*18e0*/  SEL R10, R10, RZ, P0 ;  /* 0x000000ff0a0a7207 */ /* 0x000fe40000000000 */
[----:B------:R-:W-:Y:S02]  /*18f0*/  LOP3.LUT R8, R8, R3, RZ, 0x3c, !PT ;  /* 0x0000000308087212 */ /* 0x000fe400078e3cff */
.L_x_23:
[----:B------:R-:W-:Y:S01]  /*1900*/  ULEA UR8, UR22, UR7, 0x3 ;  /* 0x0000000716087291 */ /* 0x000fe2000f8e18ff */
[----:B--2---:R-:W-:Y:S01]  /*1910*/  SHF.L.U32 R2, R15, 0x1f, RZ ;  /* 0x0000001f0f027819 */ /* 0x004fe200000006ff */
[----:B------:R-:W-:Y:S01]  /*1920*/  UISETP.GE.U32.AND UP0, UPT, UR31, 0x1ff, UPT ;  /* 0x000001ff1f00788c */ /* 0x000fe2000bf06070 */
[----:B------:R-:W-:Y:S01]  /*1930*/  R2UR UR11, R20 ;  /* 0x00000000140b72ca */ /* 0x000fe200000e0000 */
[----:B------:R-:W-:Y:S01]  /*1940*/  ULEA UR35, UR20, UR23, 0x7 ;  /* 0x0000001714237291 */ /* 0x000fe2000f8e38ff */
[----:B------:R-:W-:-:S04]  /*1950*/  UMOV UR44, URZ ;  /* 0x000000ff002c7c82 */ /* 0x000fc80008000000 */
[----:B------:R1:W2:Y:S07]  /*1960*/  SYNCS.PHASECHK.TRANS64.TRYWAIT P2, [UR8+0x10], R2 ;  /* 0x00001002ff0075a7 */ /* 0x0002ae0008041108 */
[----:B------:R-:W-:Y:S02]  /*1970*/  USHF.L.U32 UR27, UR11, 0x8, URZ ;  /* 0x000000080b1b7899 */ /* 0x000fe400080006ff */
[----:B------:R-:W-:Y:S01]  /*1980*/  USHF.L.U32 UR11, UR11, 0x1, URZ ;  /* 0x000000010b0b7899 */ /* 0x000fe200080006ff */
[----:B------:R-:W-:Y:S11]  /*1990*/  BRA.U !UP0, `(.L_x_25) ;  /* 0x0000000508187547 */ /* 0x000ff6000b800000 */
[----:B------:R-:W-:Y:S01]  /*19a0*/  UMOV UR43, URZ ;  /* 0x000000ff002b7c82 */ /* 0x000fe20008000000 */
[----:B------:R-:W-:-:S05]  /*19b0*/  UMOV UR42, UR22 ;  /* 0x00000016002a7c82 */ /* 0x000fca0008000000 */
.L_x_33:
[----:B------:R-:W-:Y:S01]  /*19c0*/  ULEA UR33, UR42, UR7, 0x3 ;  /* 0x000000072a217291 */ /* 0x000fe2000f8e18ff */
[----:B--2---:R-:W-:Y:S01]  /*19d0*/  @!P5 MOV R3, 0xd800 ;  /* 0x0000d8000003d802 */ /* 0x004fe20000000f00 */
[----:B--23--:R-:W-:Y:S10]  /*19e0*/  @P2 BRA `(.L_x_26) ;  /* 0x00000000000c2947 */ /* 0x00cff40003800000 */
[----:B------:R-:W-:-:S04]  /*19f0*/  SHF.L.U32 R5, R15, 0x1f, RZ ;  /* 0x0000001f0f057819 */ /* 0x000fc800000006ff */
[----:B------:R-:W2:Y:S02]  /*1a00*/  SYNCS.PHASECHK.TRANS64.TRYWAIT P0, [UR33+0x10], R5 ;  /* 0x00001005ff0075a7 */ /* 0x000ea40008001121 */
[----:B--2---:R-:W-:Y:S05]  /*1a10*/  @!P0 BRA `(.L_x_27) ;  /* 0x000000a000cc8947 */ /* 0x004fea0003800000 */
.L_x_26:
[----:B------:R2:W-:Y:S01]  /*1a20*/  @!P5 SYNCS.ARRIVE.TRANS64 RZ, [UR33], R3 ;  /* 0x00000003ffffd9a7 */ /* 0x0005e20008000021 */
[----:B------:R-:W-:-:S04]  /*1a30*/  ULOP3.LUT UR8, UR15, 0x2, URZ, 0xfc, !UPT ;  /* 0x000000020f087892 */ /* 0x000fc8000f8efcff */
[----:B------:R-:W-:-:S09]  /*1a40*/  UISETP.NE.AND UP0, UPT, UR8, 0x2, UPT ;  /* 0x000000020800788c */ /* 0x000fd2000bf05270 */
[----:B------:R-:W-:Y:S05]  /*1a50*/  BRA.U UP0, `(.L_x_28) ;  /* 0x0000000100047547 */ /* 0x000fea000b800000 */
[----:B---3--:R-:W-:Y:S05]  /*1a60*/  BPT.TRAP 0x1 ;  /* 0x000000040000795c */ /* 0x008fea0000300000 */
.L_x_28:
[----:B------:R-:W-:Y:S04]  /*1a70*/  BSSY.RECONVERGENT B0, `(.L_x_29) ;  /* 0x0000003000007945 */ /* 0x000fe80003800200 */
[----:B------:R-:W-:Y:S05]  /*1a80*/  @P4 BRA `(.L_x_30) ;  /* 0x0000000000044947 */ /* 0x000fea0003800000 */
[----:B---3--:R-:W-:Y:S05]  /*1a90*/  BPT.TRAP 0x1 ;  /* 0x000000040000795c */ /* 0x008fea0000300000 */
.L_x_30:
[----:B---3--:R-:W-:Y:S05]  /*1aa0*/  BSYNC.RECONVERGENT B0 ;  /* 0x0000000000007941 */ /* 0x008fea0003800200 */
.L_x_29:
[----:B------:R-:W-:Y:S01]  /*1ab0*/  UIADD3 UR22, UPT, UPT, UR42, 0x1, URZ ;  /* 0x000000012a167890 */ /* 0x000fe2000fffe0ff */
[----:B------:R-:W-:Y:S01]  /*1ac0*/  BSSY.RECONVERGENT B0, `(.L_x_31) ;  /* 0x000002e000007945 */ /* 0x000fe20003800200 */
[----:B------:R-:W-:Y:S02]  /*1ad0*/  ELECT P0, URZ, PT ;  /* 0x0000000000ff782f */ /* 0x000fe40003800000 */
[----:B------:R-:W-:-:S04]  /*1ae0*/  UISETP.NE.AND UP0, UPT, UR22, 0x2, UPT ;  /* 0x000000021600788c */ /* 0x000fc8000bf05270 */
[----:B------:R-:W-:Y:S02]  /*1af0*/  USEL UR9, URZ, 0x1, UP0 ;  /* 0x00000001ff097887 */ /* 0x000fe40008000000 */
[----:B------:R-:W-:-:S04]  /*1b00*/  USEL UR22, UR22, URZ, UP0 ;  /* 0x000000ff16167287 */ /* 0x000fc80008000000 */
[----:B------:R-:W-:Y:S01]  /*1b10*/  ULEA UR8, UR22, UR7, 0x3 ;  /* 0x0000000716087291 */ /* 0x000fe2000f8e18ff */
[----:B------:R-:W-:-:S04]  /*1b20*/  LOP3.LUT R15, R15, UR9, RZ, 0x3c, !PT ;  /* 0x000000090f0f7c12 */ /* 0x000fc8000f8e3cff */
[----:B-1----:R-:W-:-:S04]  /*1b30*/  SHF.L.U32 R2, R15, 0x1f, RZ ;  /* 0x0000001f0f027819 */ /* 0x002fc800000006ff */
[----:B------:R1:W3:Y:S01]  /*1b40*/  SYNCS.PHASECHK.TRANS64.TRYWAIT P2, [UR8+0x10], R2 ;  /* 0x00001002ff0075a7 */ /* 0x0002e20008041108 */
[----:B------:R-:W-:Y:S05]  /*1b50*/  @!P0 BRA `(.L_x_32) ;  /* 0x0000000000908947 */ /* 0x000fea0003800000 */
[----:B------:R-:W-:Y:S02]  /*1b60*/  ULEA UR32, UR42, UR6, 0xe ;  /* 0x000000062a207291 */ /* 0x000fe4000f8e70ff */
[----:B------:R-:W-:Y:S02]  /*1b70*/  UIADD3 UR54, UP3, UPT, UR40, 0x80, URZ ;  /* 0x0000008028367890 */ /* 0x000fe4000ff7e0ff */
[----:B------:R-:W-:Y:S02]  /*1b80*/  ULEA UR24, UR42, UR7, 0xf ;  /* 0x000000072a187291 */ /* 0x000fe4000f8e78ff */
[----:B------:R-:W-:Y:S02]  /*1b90*/  UIADD3 UR52, UP2, UPT, UR40, 0x180, URZ ;  /* 0x0000018028347890 */ /* 0x000fe4000ff5e0ff */
[----:B------:R-:W-:Y:S02]  /*1ba0*/  ULEA UR16, UR42, UR5, 0xb ;  /* 0x000000052a107291 */ /* 0x000fe4000f8e58ff */
[----:B------:R-:W-:-:S02]  /*1bb0*/  UIADD3 UR50, UP1, UPT, UR40, 0x280, URZ ;  /* 0x0000028028327890 */ /* 0x000fc4000ff3e0ff */
[----:B------:R-:W-:Y:S02]  /*1bc0*/  USHF.L.U32 UR12, UR43, 0x2, URZ ;  /* 0x000000022b0c7899 */ /* 0x000fe400080006ff */
[----:B------:R-:W-:Y:S02]  /*1bd0*/  ULEA UR8, UR42, UR7, 0xc ;  /* 0x000000072a087291 */ /* 0x000fe4000f8e60ff */
[----:B------:R-:W-:Y:S02]  /*1be0*/  UIADD3 UR48, UP0, UPT, UR40, 0x380, URZ ;  /* 0x0000038028307890 */ /* 0x000fe4000ff1e0ff */
[----:B------:R-:W-:Y:S02]  /*1bf0*/  USHF.L.U32 UR34, UR43, 0x8, URZ ;  /* 0x000000082b227899 */ /* 0x000fe400080006ff */
[----:B------:R-:W-:Y:S02]  /*1c00*/  UIADD3.X UR55, UPT, UPT, URZ, UR41, URZ, UP3, !UPT ;  /* 0x00000029ff377290 */ /* 0x000fe40009ffe4ff */
[----:B------:R-:W-:-:S02]  /*1c10*/  UIADD3 UR32, UPT, UPT, UR7, 0x10800, UR32 ;  /* 0x0001080007207890 */ /* 0x000fc4000fffe020 */
[----:B------:R-:W-:Y:S02]  /*1c20*/  UIADD3.X UR53, UPT, UPT, URZ, UR41, URZ, UP2, !UPT ;  /* 0x00000029ff357290 */ /* 0x000fe400097fe4ff */
[----:B------:R-:W-:Y:S02]  /*1c30*/  UIADD3 UR24, UPT, UPT, UR24, 0x18800, URZ ;  /* 0x0001880018187890 */ /* 0x000fe4000fffe0ff */
[----:B------:R-:W-:Y:S02]  /*1c40*/  UIADD3.X UR51, UPT, UPT, URZ, UR41, URZ, UP1, !UPT ;  /* 0x00000029ff337290 */ /* 0x000fe40008ffe4ff */
[----:B------:R-:W-:Y:S02]  /*1c50*/  ULOP3.LUT UR19, UR4, UR12, URZ, 0xfc, !UPT ;  /* 0x0000000c04137292 */ /* 0x000fe4000f8efcff */
[----:B------:R-:W-:Y:S02]  /*1c60*/  UIADD3 UR16, UPT, UPT, UR7, 0x28800, UR16 ;  /* 0x0002880007107890 */ /* 0x000fe4000fffe010 */
[----:B------:R-:W-:-:S02]  /*1c70*/  UIADD3.X UR49, UPT, UPT, URZ, UR41, URZ, UP0, !UPT ;  /* 0x00000029ff317290 */ /* 0x000fc400087fe4ff */
[----:B------:R-:W-:Y:S01]  /*1c80*/  UIADD3 UR8, UPT, UPT, UR8, 0x29800, URZ ;  /* 0x0002980008087890 */ /* 0x000fe2000fffe0ff */
[----:B------:R-:W-:Y:S01]  /*1c90*/  UMOV UR44, 0x30000 ;  /* 0x00030000002c7882 */ /* 0x000fe20000000000 */
[----:B------:R-:W-:Y:S01]  /*1ca0*/  UMOV UR46, 0x0 ;  /* 0x00000000002e7882 */ /* 0x000fe20000000000 */
[----:B------:R-:W-:Y:S01]  /*1cb0*/  UMOV UR47, 0x10000000 ;  /* 0x10000000002f7882 */ /* 0x000fe20000000000 */
[----:B------:R-:W-:Y:S01]  /*1cc0*/  UMOV UR25, UR33 ;  /* 0x0000002100197c82 */ /* 0x000fe20008000000 */
[----:B------:R-:W-:Y:S01]  /*1cd0*/  UMOV UR28, UR36 ;  /* 0x00000024001c7c82 */ /* 0x000fe20008000000 */
[----:B------:R-:W-:Y:S01]  /*1ce0*/  UMOV UR18, URZ ;  /* 0x000000ff00127c82 */ /* 0x000fe20008000000 */
[----:B------:R-:W-:Y:S01]  /*1cf0*/  UMOV UR26, UR34 ;  /* 0x00000022001a7c82 */ /* 0x000fe20008000000 */
[----:B------:R-:W-:Y:S01]  /*1d00*/  UMOV UR17, UR33 ;  /* 0x0000002100117c82 */ /* 0x000fe20008000000 */
[----:B------:R-:W-:Y:S01]  /*1d10*/  UMOV UR21, UR36 ;  /* 0x0000002400157c82 */ /* 0x000fe20008000000 */
[----:B------:R1:W-:Y:S01]  /*1d20*/  UTMALDG.3D.MULTICAST [UR32], [UR54], UR44, desc[UR46] ;  /* 0x00002e20360073b4 */ /* 0x0003e2000801182c */
[----:B------:R-:W-:Y:S01]  /*1d30*/  UMOV UR9, UR33 ;  /* 0x0000002100097c82 */ /* 0x000fe20008000000 */
[----:B------:R-:W-:Y:S01]  /*1d40*/  UMOV UR13, UR36 ;  /* 0x00000024000d7c82 */ /* 0x000fe20008000000 */
[----:B------:R-:W-:Y:S01]  /*1d50*/  UMOV UR10, UR18 ;  /* 0x00000012000a7c82 */ /* 0x000fe20008000000 */
[----:B------:R1:W-:Y:S01]  /*1d60*/  UTMALDG.3D [UR24], [UR52], desc[UR46] ;  /* 0x00002e18340075b4 */ /* 0x0003e20008011000 */
[----:B------:R1:W-:Y:S01]  /*1d70*/  UTMALDG.4D.MULTICAST [UR16], [UR50], UR44, desc[UR46] ;  /* 0x00002e10320073b4 */ /* 0x0003e2000801982c */
[----:B------:R1:W-:Y:S02]  /*1d80*/  UTMALDG.4D [UR8], [UR48], desc[UR46] ;  /* 0x00002e08300075b4 */ /* 0x0003e40008019000 */
[----:B-1----:R-:W-:Y:S01]  /*1d90*/  NOP ;  /* 0x0000000000007918 */ /* 0x002fe20000000000 */
.L_x_32:
[----:B------:R-:W-:Y:S05]  /*1da0*/  BSYNC.RECONVERGENT B0 ;  /* 0x0000000000007941 */ /* 0x000fea0003800200 */
.L_x_31:
[----:B------:R-:W-:Y:S01]  /*1db0*/  UIADD3 UR43, UPT, UPT, UR43, 0x1, URZ ;  /* 0x000000012b2b7890 */ /* 0x000fe2000fffe0ff */
[----:B------:R-:W-:Y:S01]  /*1dc0*/  UMOV UR42, UR22 ;  /* 0x00000016002a7c82 */ /* 0x000fe20008000000 */
[----:B------:R-:W-:Y:S02]  /*1dd0*/  UMOV UR44, UR14 ;  /* 0x0000000e002c7c82 */ /* 0x000fe40008000000 */
[----:B------:R-:W-:-:S09]  /*1de0*/  UISETP.NE.AND UP0, UPT, UR43, UR14, UPT ;  /* 0x0000000e2b00728c */ /* 0x000fd2000bf05270 */
[----:B------:R-:W-:Y:S05]  /*1df0*/  BRA.U UP0, `(.L_x_33) ;  /* 0xfffffff900f07547 */ /* 0x000fea000b83ffff */
.L_x_25:
[----:B------:R-:W-:Y:S01]  /*1e00*/  ULEA UR8, UR22, UR7, 0x3 ;  /* 0x0000000716087291 */ /* 0x000fe2000f8e18ff */
[----:B-1----:R-:W-:Y:S01]  /*1e10*/  SHF.L.U32 R2, R15, 0x1f, RZ ;  /* 0x0000001f0f027819 */ /* 0x002fe200000006ff */
[----:B------:R-:W-:Y:S01]  /*1e20*/  @!P1 SYNCS.ARRIVE.TRANS64.A1T0 RZ, [UR7+0x68], RZ ;  /* 0x000068ffffff99a7 */ /* 0x000fe20008100007 */
[----:B------:R-:W-:-:S06]  /*1e30*/  UISETP.GT.AND UP0, UPT, UR39, UR38, UPT ;  /* 0x000000262700728c */ /* 0x000fcc000bf04270 */
[----:B------:R1:W1:Y:S03]  /*1e40*/  SYNCS.PHASECHK.TRANS64.TRYWAIT P1, [UR8+0x10], R2 ;  /* 0x00001002ff0075a7 */ /* 0x0002660008021108 */
[----:B------:R-:W-:Y:S05]  /*1e50*/  BRA.U !UP0, `(.L_x_34) ;  /* 0x0000000508107547 */ /* 0x000fea000b800000 */
[----:B------:R-:W-:Y:S01]  /*1e60*/  UIADD3 UR42, UPT, UPT, UR29, UR44, URZ ;  /* 0x0000002c1d2a7290 */ /* 0x000fe2000fffe0ff */
[----:B------:R-:W-:-:S11]  /*1e70*/  UMOV UR43, UR22 ;  /* 0x00000016002b7c82 */ /* 0x000fd60008000000 */
.L_x_42:
[----:B------:R-:W-:Y:S01]  /*1e80*/  ULEA UR33, UR43, UR7, 0x3 ;  /* 0x000000072b217291 */ /* 0x000fe2000f8e18ff */
[----:B--2---:R-:W-:Y:S01]  /*1e90*/  @!P5 MOV R3, 0xd800 ;  /* 0x0000d8000003d802 */ /* 0x004fe20000000f00 */
[----:B-1-3--:R-:W-:Y:S10]  /*1ea0*/  @P1 BRA `(.L_x_35) ;  /* 0x00000000000c1947 */ /* 0x00aff40003800000 */
[----:B------:R-:W-:-:S04]  /*1eb0*/  SHF.L.U32 R5, R15, 0x1f, RZ ;  /* 0x0000001f0f057819 */ /* 0x000fc800000006ff */
[----:B------:R-:W1:Y:S02]  /*1ec0*/  SYNCS.PHASECHK.TRANS64.TRYWAIT P0, [UR33+0x10], R5 ;  /* 0x00001005ff0075a7 */ /* 0x000e640008001121 */
[----:B-1----:R-:W-:Y:S05]  /*1ed0*/  @!P0 BRA `(.L_x_36) ;  /* 0x0000009c00b48947 */ /* 0x002fea0003800000 */
.L_x_35:
[----:B------:R2:W-:Y:S01]  /*1ee0*/  @!P5 SYNCS.ARRIVE.TRANS64 RZ, [UR33], R3 ;  /* 0x00000003ffffd9a7 */ /* 0x0005e20008000021 */
[----:B------:R-:W-:-:S04]  /*1ef0*/  ULOP3.LUT UR8, UR15, 0x2, URZ, 0xfc, !UPT ;  /* 0x000000020f087892 */ /* 0x000fc8000f8efcff */
[----:B------:R-:W-:-:S09]  /*1f00*/  UISETP.NE.AND UP0, UPT, UR8, 0x2, UPT ;  /* 0x000000020800788c */ /* 0x000fd2000bf05270 */
[----:B------:R-:W-:Y:S05]  /*1f10*/  BRA.U UP0, `(.L_x_37) ;  /* 0x0000000100047547 */ /* 0x000fea000b800000 */
[----:B---3--:R-:W-:Y:S05]  /*1f20*/  BPT.TRAP 0x1 ;  /* 0x000000040000795c */ /* 0x008fea0000300000 */
.L_x_37:
[----:B------:R-:W-:Y:S04]  /*1f30*/  BSSY.RECONVERGENT B0, `(.L_x_38) ;  /* 0x0000003000007945 */ /* 0x000fe80003800200 */
[----:B------:R-:W-:Y:S05]  /*1f40*/  @P4 BRA `(.L_x_39) ;  /* 0x0000000000044947 */ /* 0x000fea0003800000 */
[----:B---3--:R-:W-:Y:S05]  /*1f50*/  BPT.TRAP 0x1 ;  /* 0x000000040000795c */ /* 0x008fea0000300000 */
.L_x_39:
[----:B---3--:R-:W-:Y:S05]  /*1f60*/  BSYNC.RECONVERGENT B0 ;  /* 0x0000000000007941 */ /* 0x008fea0003800200 */
.L_x_38:
        /* <DEDUP_REMOVED lines=15> */
[----:B------:R-:W-:Y:S02]  /*2060*/  UIADD3 UR50, UP1, UPT, UR40, 0x280, URZ ;  /* 0x0000028028327890 */ /* 0x000fe4000ff3e0ff */
[----:B------:R-:W-:-:S02]  /*2070*/  USHF.L.U32 UR12, UR44, 0x2, URZ ;  /* 0x000000022c0c7899 */ /* 0x000fc400080006ff */
[----:B------:R-:W-:Y:S02]  /*2080*/  ULEA UR8, UR43, UR7, 0xc ;  /* 0x000000072b087291 */ /* 0x000fe4000f8e60ff */
[----:B------:R-:W-:Y:S02]  /*2090*/  UIADD3 UR48, UP0, UPT, UR40, 0x380, URZ ;  /* 0x0000038028307890 */ /* 0x000fe4000ff1e0ff */
[----:B------:R-:W-:Y:S02]  /*20a0*/  USHF.L.U32 UR34, UR44, 0x8, URZ ;  /* 0x000000082c227899 */ /* 0x000fe400080006ff */
[----:B------:R-:W-:Y:S02]  /*20b0*/  UIADD3.X UR55, UPT, UPT, URZ, UR41, URZ, UP3, !UPT ;  /* 0x00000029ff377290 */ /* 0x000fe40009ffe4ff */
[----:B------:R-:W-:Y:S02]  /*20c0*/  UIADD3 UR32, UPT, UPT, UR7, 0x10800, UR32 ;  /* 0x0001080007207890 */ /* 0x000fe4000fffe020 */
[----:B------:R-:W-:-:S02]  /*20d0*/  UIADD3.X UR53, UPT, UPT, URZ, UR41, URZ, UP2, !UPT ;  /* 0x00000029ff357290 */ /* 0x000fc400097fe4ff */
[----:B------:R-:W-:Y:S02]  /*20e0*/  UIADD3 UR24, UPT, UPT, UR24, 0x18800, URZ ;  /* 0x0001880018187890 */ /* 0x000fe4000fffe0ff */
[----:B------:R-:W-:Y:S02]  /*20f0*/  ULEA UR16, UR43, UR30, 0xb ;  /* 0x0000001e2b107291 */ /* 0x000fe4000f8e58ff */
[----:B------:R-:W-:Y:S02]  /*2100*/  UIADD3.X UR51, UPT, UPT, URZ, UR41, URZ, UP1, !UPT ;  /* 0x00000029ff337290 */ /* 0x000fe40008ffe4ff */
[----:B------:R-:W-:Y:S02]  /*2110*/  ULOP3.LUT UR19, UR4, UR12, URZ, 0xfc, !UPT ;  /* 0x0000000c04137292 */ /* 0x000fe4000f8efcff */
[----:B------:R-:W-:Y:S02]  /*2120*/  UIADD3 UR8, UPT, UPT, UR8, 0x29800, URZ ;  /* 0x0002980008087890 */ /* 0x000fe4000fffe0ff */
[----:B------:R-:W-:Y:S01]  /*2130*/  UIADD3.X UR49, UPT, UPT, URZ, UR41, URZ, UP0, !UPT ;  /* 0x00000029ff317290 */ /* 0x000fe200087fe4ff */
        /* <DEDUP_REMOVED lines=17> */
.L_x_41:
[----:B------:R-:W-:Y:S05]  /*2250*/  BSYNC.RECONVERGENT B0 ;  /* 0x0000000000007941 */ /* 0x000fea0003800200 */
.L_x_40:
[----:B------:R-:W-:Y:S01]  /*2260*/  UIADD3 UR44, UPT, UPT, UR44, 0x1, URZ ;  /* 0x000000012c2c7890 */ /* 0x000fe2000fffe0ff */
[----:B------:R-:W-:-:S03]  /*2270*/  UMOV UR43, UR22 ;  /* 0x00000016002b7c82 */ /* 0x000fc60008000000 */
[----:B------:R-:W-:-:S09]  /*2280*/  UISETP.NE.AND UP0, UPT, UR44, UR42, UPT ;  /* 0x0000002a2c00728c */ /* 0x000fd2000bf05270 */
[----:B------:R-:W-:Y:S05]  /*2290*/  BRA.U UP0, `(.L_x_42) ;  /* 0xfffffff900f87547 */ /* 0x000fea000b83ffff */
.L_x_34:
[----:B-1----:R-:W-:Y:S01]  /*22a0*/  LEA R2, R14, UR7, 0x3 ;  /* 0x000000070e027c11 */ /* 0x002fe2000f8e18ff */
[----:B------:R-:W-:Y:S01]  /*22b0*/  NOP ;  /* 0x0000000000007918 */ /* 0x000fe20000000000 */
[----:B--2---:R-:W-:Y:S02]  /*22c0*/  SHF.L.U32 R3, R12, 0x1f, RZ ;  /* 0x0000001f0c037819 */ /* 0x004fe400000006ff */
[----:B------:R-:W-:Y:S02]  /*22d0*/  LEA R4, R14, UR7, 0x4 ;  /* 0x000000070e047c11 */ /* 0x000fe4000f8e20ff */
[----:B------:R-:W1:Y:S02]  /*22e0*/  SYNCS.PHASECHK.TRANS64.TRYWAIT P0, [R2+URZ+0x70], R3 ;  /* 0x00007003020075a7 */ /* 0x000e6400080011ff */
[----:B-1----:R-:W-:Y:S05]  /*22f0*/  @!P0 BRA `(.L_x_43) ;  /* 0x0000009800c48947 */ /* 0x002fea0003800000 */
.L_x_146:
[----:B------:R-:W2:Y:S01]  /*2300*/  LDS.128 R4, [R4+0xd0] ;  /* 0x0000d00004047984 */ /* 0x000ea20000000c00 */
[----:B---3--:R-:W-:Y:S01]  /*2310*/  ISETP.GE.AND P0, PT, R72, 0x1, PT ;  /* 0x000000014800780c */ /* 0x008fe20003f06270 */
[----:B-1----:R-:W-:Y:S01]  /*2320*/  VIADD R2, R2, 0x80 ;  /* 0x0000008002027836 */ /* 0x002fe20000000000 */
[----:B------:R-:W-:Y:S01]  /*2330*/  @!PT LDS RZ, [RZ] ;  /* 0x00000000fffff984 */ /* 0x000fe20000000800 */
[----:B------:R-:W-:Y:S01]  /*2340*/  @!PT LDS RZ, [RZ] ;  /* 0x00000000fffff984 */ /* 0x000fe20000000800 */
[----:B------:R-:W-:Y:S01]  /*2350*/  @!PT LDS RZ, [RZ] ;  /* 0x00000000fffff984 */ /* 0x000fe20000000800 */
[----:B------:R-:W-:Y:S01]  /*2360*/  @!PT LDS RZ, [RZ] ;  /* 0x00000000fffff984 */ /* 0x000fe20000000800 */
[----:B------:R1:W-:Y:S06]  /*2370*/  MEMBAR.ALL.CTA ;  /* 0x0000000000007992 */ /* 0x0003ec0000008000 */
[----:B-1----:R-:W1:Y:S01]  /*2380*/  FENCE.VIEW.ASYNC.S ;  /* 0x00000000000073c6 */ /* 0x002e620000000000 */
[----:B------:R-:W-:-:S04]  /*2390*/  PRMT R2, RZ, 0x654, R2 ;  /* 0x00000654ff027816 */ /* 0x000fc80000000002 */
[----:B-1----:R1:W-:Y:S01]  /*23a0*/  SYNCS.ARRIVE.TRANS64.RED.A1T0 RZ, [R2+URZ], RZ ;  /* 0x000000ff02ff79a7 */ /* 0x0023e200081004ff */
[----:B--2---:R-:W-:-:S13]  /*23b0*/  LOP3.LUT P2, RZ, R6, 0x1, RZ, 0xc0, !PT ;  /* 0x0000000106ff7812 */ /* 0x004fda000784c0ff */
[----:B------:R-:W-:Y:S01]  /*23c0*/  @P2 SHF.R.U32.HI R3, RZ, 0x10, R5 ;  /* 0x00000010ff032819 */ /* 0x000fe20000011605 */
[----:B------:R-:W-:Y:S01]  /*23d0*/  VOTEU.ANY UP0, P2 ;  /* 0x0000000000ff7886 */ /* 0x000fe20001000100 */
[----:B------:R-:W-:Y:S02]  /*23e0*/  @P2 MOV R13, R4 ;  /* 0x00000004000d2202 */ /* 0x000fe40000000f00 */
[----:B------:R-:W-:Y:S02]  /*23f0*/  @P2 R2UR.BROADCAST UR8, R3 ;  /* 0x00000000030822ca */ /* 0x000fe400008e0000 */
[----:B------:R-:W-:-:S11]  /*2400*/  @P2 LOP3.LUT R11, R5, 0xffff, RZ, 0xc0, !PT ;  /* 0x0000ffff050b2812 */ /* 0x000fd600078ec0ff */
[----:B------:R-:W-:Y:S01]  /*2410*/  @UP0 UMOV UR36, UR8 ;  /* 0x0000000800240c82 */ /* 0x000fe20008000000 */
[----:B-1----:R-:W-:Y:S05]  /*2420*/  @!P0 BRA `(.L_x_44) ;  /* 0x0000000000b88947 */ /* 0x002fea0003800000 */
[----:B------:R-:W4:Y:S01]  /*2430*/  LDC.64 R4, c[0x0][0xf18] ;  /* 0x0003c600ff047b82 */ /* 0x000f220000000a00 */
[----:B------:R-:W-:-:S07]  /*2440*/  ISETP.NE.AND P3, PT, R72, 0x1, PT ;  /* 0x000000014800780c */ /* 0x000fce0003f65270 */
[----:B------:R-:W1:Y:S08]  /*2450*/  LDC.64 R6, c[0x0][0xf10] ;  /* 0x0003c400ff067b82 */ /* 0x000e700000000a00 */
[----:B------:R-:W2:Y:S08]  /*2460*/  LDC R16, c[0x0][0xf20] ;  /* 0x0003c800ff107b82 */ /* 0x000eb00000000800 */
[----:B------:R-:W3:Y:S01]  /*2470*/  LDC R18, c[0x0][0xf0c] ;  /* 0x0003c300ff127b82 */ /* 0x000ee20000000800 */
[----:B----4-:R-:W-:Y:S01]  /*2480*/  IMAD.HI.U32 R17, R0, R5, RZ ;  /* 0x0000000500117227 */ /* 0x010fe200078e00ff */
[----:B------:R-:W-:-:S03]  /*2490*/  ISETP.NE.AND P0, PT, R4, 0x1, PT ;  /* 0x000000010400780c */ /* 0x000fc60003f05270 */
[----:B------:R-:W-:-:S03]  /*24a0*/  IMAD.HI.U32 R5, R11, R5, RZ ;  /* 0x000000050b057227 */ /* 0x000fc600078e00ff */
[----:B------:R-:W4:Y:S01]  /*24b0*/  LDC.64 R2, c[0x0][0xf28] ;  /* 0x0003ca00ff027b82 */ /* 0x000f220000000a00 */
[----:B-1----:R-:W-:-:S04]  /*24c0*/  IMAD.HI.U32 R20, R9, R6, RZ ;  /* 0x0000000609147227 */ /* 0x002fc800078e00ff */
[----:B------:R-:W-:Y:S01]  /*24d0*/  IMAD.HI.U32 R22, R13, R6, RZ ;  /* 0x000000060d167227 */ /* 0x000fe200078e00ff */
[----:B------:R-:W-:Y:S02]  /*24e0*/  SHF.R.U32.HI R20, RZ, R7, R20 ;  /* 0x00000007ff147219 */ /* 0x000fe40000011614 */
[-C--:B--2---:R-:W-:Y:S02]  /*24f0*/  SHF.R.U32.HI R17, RZ, R16.reuse, R17 ;  /* 0x00000010ff117219 */ /* 0x084fe40000011611 */
[----:B------:R-:W-:Y:S02]  /*2500*/  SHF.R.U32.HI R16, RZ, R16, R5 ;  /* 0x00000010ff107219 */ /* 0x000fe40000011605 */
[----:B------:R-:W-:Y:S02]  /*2510*/  SEL R17, R0, R17, !P0 ;  /* 0x0000001100117207 */ /* 0x000fe40004000000 */
[----:B------:R-:W-:Y:S02]  /*2520*/  SHF.R.U32.HI R22, RZ, R7, R22 ;  /* 0x00000007ff167219 */ /* 0x000fe40000011616 */
[----:B---3--:R-:W-:-:S02]  /*2530*/  ISETP.NE.AND P1, PT, R18, 0x1, PT ;  /* 0x000000011200780c */ /* 0x008fc40003f25270 */
[----:B------:R-:W-:Y:S02]  /*2540*/  SEL R5, R11, R16, !P0 ;  /* 0x000000100b057207 */ /* 0x000fe40004000000 */
[----:B------:R-:W-:Y:S02]  /*2550*/  SEL R19, R9, R20, !P1 ;  /* 0x0000001409137207 */ /* 0x000fe40004800000 */
[----:B------:R-:W-:Y:S01]  /*2560*/  SEL R7, R13, R22, !P1 ;  /* 0x000000160d077207 */ /* 0x000fe20004800000 */
[----:B----4-:R-:W-:-:S04]  /*2570*/  IMAD.HI.U32 R20, R17, R2, RZ ;  /* 0x0000000211147227 */ /* 0x010fc800078e00ff */
[----:B------:R-:W-:Y:S01]  /*2580*/  IMAD.HI.U32 R6, R19, R2, RZ ;  /* 0x0000000213067227 */ /* 0x000fe200078e00ff */
[----:B------:R-:W-:-:S04]  /*2590*/  @P3 SHF.R.U32.HI R17, RZ, R3, R20 ;  /* 0x00000003ff113219 */ /* 0x000fc80000011614 */
[----:B------:R-:W-:Y:S01]  /*25a0*/  @P3 SHF.R.U32.HI R19, RZ, R3, R6 ;  /* 0x00000003ff133219 */ /* 0x000fe20000011606 */
[----:B------:R-:W-:-:S04]  /*25b0*/  IMAD R17, R72, R17, RZ ;  /* 0x0000001148117224 */ /* 0x000fc800078e02ff */
        /* <DEDUP_REMOVED lines=10> */
[----:B------:R-:W-:Y:S02]  /*2660*/  @!P0 SEL R3, R7, R16, !P3 ;  /* 0x0000001007038207 */ /* 0x000fe40005800000 */
[----:B------:R-:W-:-:S03]  /*2670*/  IADD3 R16, PT, PT, -R5, RZ, RZ ;  /* 0x000000ff05107210 */ /* 0x000fc60007ffe1ff */
[--C-:B------:R-:W-:Y:S02]  /*2680*/  @!P0 IMAD.IADD R6, R6, 0x1, -R3.reuse ;  /* 0x0000000106068824 */ /* 0x100fe400078e0a03 */
[----:B------:R-:W-:Y:S01]  /*2690*/  @!P0 IMAD R3, R2, R19, R3 ;  /* 0x0000001302038224 */ /* 0x000fe200078e0203 */
[----:B------:R-:W-:Y:S01]  /*26a0*/  IADD3 R2, PT, PT, -R7, RZ, RZ ;  /* 0x000000ff07027210 */ /* 0x000fe20007ffe1ff */
[----:B------:R-:W-:Y:S02]  /*26b0*/  @!P0 IMAD R5, R72, R6, R7 ;  /* 0x0000000648058224 */ /* 0x000fe400078e0207 */
[----:B------:R-:W-:Y:S02]  /*26c0*/  IMAD R11, R4, R16, R11 ;  /* 0x00000010040b7224 */ /* 0x000fe400078e020b */
[----:B------:R-:W-:Y:S02]  /*26d0*/  @!P0 IMAD.MOV.U32 R7, RZ, RZ, R3 ;  /* 0x000000ffff078224 */ /* 0x000fe400078e0003 */
[----:B------:R-:W-:-:S02]  /*26e0*/  IMAD R2, R18, R2, R13 ;  /* 0x0000000212027224 */ /* 0x000fc400078e020d */
[----:B------:R-:W-:Y:S02]  /*26f0*/  IMAD R11, R5, R4, R11 ;  /* 0x00000004050b7224 */ /* 0x000fe400078e020b */
[----:B------:R-:W-:Y:S02]  /*2700*/  IMAD R13, R7, R18, R2 ;  /* 0x00000012070d7224 */ /* 0x000fe400078e0202 */
.L_x_44:
[----:B------:R-:W1:Y:S02]  /*2710*/  LDCU UR8, c[0x0][0xf30] ;  /* 0x0001e600ff0877ac */ /* 0x000e640008000800 */
[----:B-1----:R-:W-:-:S09]  /*2720*/  UISETP.NE.AND UP0, UPT, UR8, 0x1, UPT ;  /* 0x000000010800788c */ /* 0x002fd2000bf05270 */
[----:B------:R-:W-:Y:S05]  /*2730*/  BRA.U UP0, `(.L_x_45) ;  /* 0x0000000100407547 */ /* 0x000fea000b800000 */
[----:B------:R-:W1:Y:S08]  /*2740*/  LDC.64 R4, c[0x0][0xf10] ;  /* 0x0003c400ff047b82 */ /* 0x000e700000000a00 */
[----:B------:R-:W2:Y:S08]  /*2750*/  LDC.64 R2, c[0x0][0xf18] ;  /* 0x0003c600ff027b82 */ /* 0x000eb00000000a00 */
[----:B------:R-:W3:Y:S08]  /*2760*/  LDC R6, c[0x0][0xf20] ;  /* 0x0003c800ff067b82 */ /* 0x000ef00000000800 */
[----:B------:R-:W4:Y:S01]  /*2770*/  LDC R16, c[0x0][0xf0c] ;  /* 0x0003c300ff107b82 */ /* 0x000f220000000800 */
[----:B-1----:R-:W-:-:S05]  /*2780*/  IMAD.HI.U32 R4, R13, R4, RZ ;  /* 0x000000040d047227 */ /* 0x002fca00078e00ff */
[----:B------:R-:W-:Y:S01]  /*2790*/  SHF.R.U32.HI R4, RZ, R5, R4 ;  /* 0x00000005ff047219 */ /* 0x000fe20000011604 */
[----:B--2---:R-:W-:Y:S01]  /*27a0*/  IMAD.HI.U32 R3, R11, R3, RZ ;  /* 0x000000030b037227 */ /* 0x004fe200078e00ff */
[----:B------:R-:W-:-:S04]  /*27b0*/  ISETP.NE.AND P0, PT, R2, 0x1, PT ;  /* 0x000000010200780c */ /* 0x000fc80003f05270 */
[----:B---3--:R-:W-:-:S04]  /*27c0*/  SHF.R.U32.HI R6, RZ, R6, R3 ;  /* 0x00000006ff067219 */ /* 0x008fc80000011603 */
[----:B------:R-:W-:Y:S02]  /*27d0*/  SEL R3, R11, R6, !P0 ;  /* 0x000000060b037207 */ /* 0x000fe40004000000 */
[----:B----4-:R-:W-:-:S04]  /*27e0*/  ISETP.NE.AND P1, PT, R16, 0x1, PT ;  /* 0x000000011000780c */ /* 0x010fc80003f25270 */
[----:B------:R-:W-:-:S05]  /*27f0*/  SEL R4, R13, R4, !P1 ;  /* 0x000000040d047207 */ /* 0x000fca0004800000 */
[----:B------:R-:W-:Y:S02]  /*2800*/  IMAD.IADD R5, R3, 0x1, -R4 ;  /* 0x0000000103057824 */ /* 0x000fe400078e0a04 */
[----:B------:R-:W-:Y:S02]  /*2810*/  IMAD.IADD R3, R4, 0x1, -R3 ;  /* 0x0000000104037824 */ /* 0x000fe400078e0a03 */
[----:B------:R-:W-:Y:S02]  /*2820*/  IMAD R13, R5, R16, R13 ;  /* 0x00000010050d7224 */ /* 0x000fe400078e020d */
[----:B------:R-:W-:-:S07]  /*2830*/  IMAD R11, R3, R2, R11 ;  /* 0x00000002030b7224 */ /* 0x000fce00078e020b */
.L_x_45:
[----:B------:R-:W-:Y:S01]  /*2840*/  VIADD R14, R14, 0x1 ;  /* 0x000000010e0e7836 */ /* 0x000fe20000000000 */
[----:B------:R-:W-:Y:S01]  /*2850*/  PLOP3.LUT P1, PT, PT, PT, PT, 0x80, 0x8 ;  /* 0x000000000008781c */ /* 0x000fe20003f2f070 */
[----:B------:R-:W-:Y:S02]  /*2860*/  IMAD.IADD R2, R13, 0x1, R152 ;  /* 0x000000010d027824 */ /* 0x000fe400078e0298 */
[----:B------:R-:W-:Y:S01]  /*2870*/  IMAD.IADD R20, R11, 0x1, R150 ;  /* 0x000000010b147824 */ /* 0x000fe200078e0296 */
[----:B------:R-:W-:Y:S02]  /*2880*/  ISETP.NE.AND P0, PT, R14, 0x2, PT ;  /* 0x000000020e00780c */ /* 0x000fe40003f05270 */
[----:B------:R-:W-:Y:S02]  /*2890*/  R2UR UR20, R2 ;  /* 0x00000000021472ca */ /* 0x000fe400000e0000 */
[----:B------:R-:W-:Y:S02]  /*28a0*/  SEL R3, RZ, 0x1, P0 ;  /* 0x00000001ff037807 */ /* 0x000fe40000000000 */
[----:B------:R-:W-:-:S02]  /*28b0*/  SEL R14, R14, RZ, P0 ;  /* 0x000000ff0e0e7207 */ /* 0x000fc40000000000 */
[----:B------:R-:W-:Y:S01]  /*28c0*/  LOP3.LUT R12, R12, R3, RZ, 0x3c, !PT ;  /* 0x000000030c0c7212 */ /* 0x000fe200078e3cff */
[----:B------:R-:W-:Y:S08]  /*28d0*/  @P2 BRA `(.L_x_46) ;  /* 0xffffffec00d82947 */ /* 0x000ff0000383ffff */
[----:B------:R-:W-:Y:S01]  /*28e0*/  UIADD3 UR7, UPT, UPT, UR7, 0x10, URZ ;  /* 0x0000001007077890 */ /* 0x000fe2000fffe0ff */
[----:B------:R-:W-:-:S03]  /*28f0*/  SHF.L.U32 R3, R15, 0x1f, RZ ;  /* 0x0000001f0f037819 */ /* 0x000fc600000006ff */
[----:B------:R-:W-:-:S09]  /*2900*/  ULEA UR4, UR22, UR7, 0x3 ;  /* 0x0000000716047291 */ /* 0x000fd2000f8e18ff */
[----:B------:R-:W1:Y:S02]  /*2910*/  SYNCS.PHASECHK.TRANS64.TRYWAIT P0, [UR4], R3 ;  /* 0x00000003ff0075a7 */ /* 0x000e640008001104 */
[----:B-1----:R-:W-:Y:S05]  /*2920*/  @!P0 BRA `(.L_x_47) ;  /* 0x00000094004c8947 */ /* 0x002fea0003800000 */
.L_x_148:
[----:B------:R-:W-:-:S04]  /*2930*/  UIADD3 UR5, UPT, UPT, UR22, 0x1, URZ ;  /* 0x0000000116057890 */ /* 0x000fc8000fffe0ff */
[----:B------:R-:W-:-:S04]  /*2940*/  UISETP.NE.AND UP0, UPT, UR5, 0x2, UPT ;  /* 0x000000020500788c */ /* 0x000fc8000bf05270 */
[----:B------:R-:W-:Y:S02]  /*2950*/  USEL UR4, URZ, 0x1, UP0 ;  /* 0x00000001ff047887 */ /* 0x000fe40008000000 */
[----:B------:R-:W-:-:S04]  /*2960*/  USEL UR5, UR5, URZ, UP0 ;  /* 0x000000ff05057287 */ /* 0x000fc80008000000 */
[----:B------:R-:W-:Y:S01]  /*2970*/  ULEA UR5, UR5, UR7, 0x3 ;  /* 0x0000000705057291 */ /* 0x000fe2000f8e18ff */
[----:B-1----:R-:W-:-:S04]  /*2980*/  LOP3.LUT R3, R15, UR4, RZ, 0x3c, !PT ;  /* 0x000000040f037c12 */ /* 0x002fc8000f8e3cff */
[----:B------:R-:W-:Y:S01]  /*2990*/  SHF.L.U32 R3, R3, 0x1f, RZ ;  /* 0x0000001f03037819 */ /* 0x000fe200000006ff */
[----:B----4-:R-:W-:-:S07]  /*29a0*/  IMAD.U32 R0, RZ, RZ, UR5 ;  /* 0x00000005ff007e24 */ /* 0x010fce000f8e00ff */
.L_x_48:
[----:B-1----:R1:W2:Y:S02]  /*29b0*/  SYNCS.PHASECHK.TRANS64.TRYWAIT P0, [R0+URZ], R3 ;  /* 0x00000003000075a7 */ /* 0x0022a400080011ff */
[----:B--2---:R-:W-:Y:S05]  /*29c0*/  @!P0 NANOSLEEP.SYNCS 0x989680 ;  /* 0x009896800000895d */ /* 0x004fea0003900000 */
[----:B------:R-:W2:Y:S02]  /*29d0*/  @!P0 SYNCS.PHASECHK.TRANS64 P0, [R0+URZ], R3 ;  /* 0x00000003000085a7 */ /* 0x000ea400080010ff */
[----:B--2---:R-:W-:Y:S05]  /*29e0*/  @P0 EXIT ;  /* 0x000000000000094d */ /* 0x004fea0003800000 */
[----:B------:R-:W-:Y:S05]  /*29f0*/  BRA `(.L_x_48) ;  /* 0xfffffffc00ec7947 */ /* 0x000fea000383ffff */
.L_x_22:
[----:B------:R-:W-:-:S04]  /*2a00*/  UISETP.NE.AND UP0, UPT, UR37, URZ, UPT ;  /* 0x000000ff2500728c */ /* 0x000fc8000bf05270 */
[----:B------:R-:W-:-:S09]  /*2a10*/  UISETP.NE.OR UP0, UPT, UR7, 0x1, UP0 ;  /* 0x000000010700788c */ /* 0x000fd20008705670 */
[----:B------:R-:W-:Y:S05]  /*2a20*/  BRA.U UP0, `(.L_x_49) ;  /* 0x00000005004c7547 */ /* 0x000fea000b800000 */
[----:B------:R-:W-:Y:S01]  /*2a30*/  HFMA2 R3, -RZ, RZ, 0, 0 ;  /* 0x00000000ff037431 */ /* 0x000fe200000001ff */
[----:B------:R-:W-:Y:S01]  /*2a40*/  ISETP.GE.U32.AND P2, PT, R8, 0x2, PT ;  /* 0x000000020800780c */ /* 0x000fe20003f46070 */
[----:B------:R-:W-:Y:S01]  /*2a50*/  IMAD.MOV.U32 R12, RZ, RZ, 0x1 ;  /* 0x00000001ff0c7424 */ /* 0x000fe200078e00ff */
[----:B------:R-:W-:Y:S01]  /*2a60*/  CS2R R10, SRZ ;  /* 0x00000000000a7805 */ /* 0x000fe2000001ff00 */
[----:B------:R-:W-:Y:S01]  /*2a70*/  IMAD.MOV.U32 R9, RZ, RZ, RZ ;  /* 0x000000ffff097224 */ /* 0x000fe200078e00ff */
[----:B------:R-:W-:Y:S01]  /*2a80*/  UMOV UR4, 0x400 ;  /* 0x0000040000047882 */ /* 0x000fe20000000000 */
[----:B------:R-:W-:Y:S01]  /*2a90*/  UMOV UR6, URZ ;  /* 0x000000ff00067c82 */ /* 0x000fe20008000000 */
[----:B------:R-:W-:-:S12]  /*2aa0*/  ULEA UR37, UR37, UR4, 0x18 ;  /* 0x0000000425257291 */ /* 0x000fd8000f8ec0ff */
.L_x_53:
[----:B------:R-:W-:Y:S02]  /*2ab0*/  LEA R0, R3, UR37, 0x3 ;  /* 0x0000002503007c11 */ /* 0x000fe4000f8e18ff */
[----:B------:R-:W-:-:S03]  /*2ac0*/  SHF.L.U32 R5, R9, 0x1f, RZ ;  /* 0x0000001f09057819 */ /* 0x000fc600000006ff */
[----:B------:R-:W-:Y:S01]  /*2ad0*/  VIADD R4, R0, 0xb0 ;  /* 0x000000b000047836 */ /* 0x000fe20000000000 */
[----:B------:R-:W1:Y:S02]  /*2ae0*/  SYNCS.PHASECHK.TRANS64.TRYWAIT P0, [R0+URZ+0xa0], R5 ;  /* 0x0000a005000075a7 */ /* 0x000e6400080011ff */
[----:B-1----:R-:W-:Y:S05]  /*2af0*/  @!P0 BRA `(.L_x_50) ;  /* 0x0000009000f08947 */ /* 0x002fea0003800000 */
.L_x_149:
[----:B------:R-:W-:Y:S01]  /*2b00*/  ULEA UR5, UR6, UR37, 0x3 ;  /* 0x0000002506057291 */ /* 0x000fe2000f8e18ff */
[----:B------:R-:W-:Y:S01]  /*2b10*/  PRMT R4, RZ, 0x654, R4 ;  /* 0x00000654ff047816 */ /* 0x000fe20000000004 */
[----:B-1----:R-:W-:Y:S01]  /*2b20*/  @!P2 IMAD.MOV.U32 R5, RZ, RZ, 0x10 ;  /* 0x00000010ff05a424 */ /* 0x002fe200078e00ff */
[----:B------:R-:W-:Y:S01]  /*2b30*/  SHF.L.U32 R7, R12, 0x1f, RZ ;  /* 0x0000001f0c077819 */ /* 0x000fe200000006ff */
[----:B------:R-:W-:Y:S01]  /*2b40*/  UIADD3 UR4, UPT, UPT, UR5, 0x70, URZ ;  /* 0x0000007005047890 */ /* 0x000fe2000fffe0ff */
[----:B------:R1:W-:Y:S05]  /*2b50*/  SYNCS.ARRIVE.TRANS64.RED.A1T0 RZ, [R4+URZ], RZ ;  /* 0x000000ff04ff79a7 */ /* 0x0003ea00081004ff */
[----:B------:R-:W-:Y:S01]  /*2b60*/  IMAD.U32 R13, RZ, RZ, UR4 ;  /* 0x00000004ff0d7e24 */ /* 0x000fe2000f8e00ff */
[----:B------:R-:W2:Y:S04]  /*2b70*/  SYNCS.PHASECHK.TRANS64.TRYWAIT P0, [UR5+0x80], R7 ;  /* 0x00008007ff0075a7 */ /* 0x000ea80008001105 */
[----:B------:R-:W-:Y:S01]  /*2b80*/  PRMT R13, R8, 0x654, R13 ;  /* 0x00000654080d7816 */ /* 0x000fe2000000000d */
[----:B-12---:R-:W-:Y:S06]  /*2b90*/  @!P0 BRA `(.L_x_51) ;  /* 0x0000009000dc8947 */ /* 0x006fec0003800000 */
.L_x_151:
[----:B------:R-:W-:Y:S01]  /*2ba0*/  ULEA UR4, UR6, UR37, 0x4 ;  /* 0x0000002506047291 */ /* 0x000fe2000f8e20ff */
[----:B------:R-:W-:Y:S01]  /*2bb0*/  SEL R2, R13, R2, !P2 ;  /* 0x000000020d027207 */ /* 0x000fe20005000000 */
[----:B------:R-:W-:Y:S01]  /*2bc0*/  UIADD3 UR5, UPT, UPT, UR5, 0x70, URZ ;  /* 0x0000007005057890 */ /* 0x000fe2000fffe0ff */
[----:B-1----:R-:W-:Y:S01]  /*2bd0*/  LEA R0, R11, UR37, 0x3 ;  /* 0x000000250b007c11 */ /* 0x002fe2000f8e18ff */
[----:B------:R-:W-:Y:S01]  /*2be0*/  UIADD3 UR4, UPT, UPT, UR4, 0xd0, URZ ;  /* 0x000000d004047890 */ /* 0x000fe2000fffe0ff */
[----:B------:R1:W-:Y:S01]  /*2bf0*/  @!P2 SYNCS.ARRIVE.TRANS64.RED RZ, [R2+URZ], R5 ;  /* 0x0000000502ffa9a7 */ /* 0x0003e200080004ff */
[----:B------:R-:W-:Y:S01]  /*2c00*/  UIADD3 UR6, UPT, UPT, UR6, 0x1, URZ ;  /* 0x0000000106067890 */ /* 0x000fe2000fffe0ff */
[----:B------:R-:W-:-:S03]  /*2c10*/  VIADD R3, R3, 0x1 ;  /* 0x0000000103037836 */ /* 0x000fc60000000000 */
[----:B------:R-:W-:Y:S02]  /*2c20*/  UISETP.NE.AND UP0, UPT, UR6, 0x2, UPT ;  /* 0x000000020600788c */ /* 0x000fe4000bf05270 */
[----:B------:R-:W-:Y:S01]  /*2c30*/  ISETP.NE.AND P0, PT, R3, 0x2, PT ;  /* 0x000000020300780c */ /* 0x000fe20003f05270 */
[----:B------:R-:W-:Y:S06]  /*2c40*/  UGETNEXTWORKID.BROADCAST [UR4], [UR5] ;  /* 0x00000000040073ca */ /* 0x000fec0008000100 */
[----:B------:R-:W-:Y:S02]  /*2c50*/  USEL UR4, URZ, 0x1, UP0 ;  /* 0x00000001ff047887 */ /* 0x000fe40008000000 */
[----:B------:R-:W-:-:S04]  /*2c60*/  USEL UR6, UR6, URZ, UP0 ;  /* 0x000000ff06067287 */ /* 0x000fc80008000000 */
[----:B------:R-:W-:Y:S02]  /*2c70*/  LOP3.LUT R12, R12, UR4, RZ, 0x3c, !PT ;  /* 0x000000040c0c7c12 */ /* 0x000fe4000f8e3cff */
[----:B-1----:R-:W-:-:S04]  /*2c80*/  SHF.L.U32 R5, R10, 0x1f, RZ ;  /* 0x0000001f0a057819 */ /* 0x002fc800000006ff */
[----:B------:R-:W1:Y:S02]  /*2c90*/  SYNCS.PHASECHK.TRANS64.TRYWAIT P1, [R0+URZ+0x70], R5 ;  /* 0x00007005000075a7 */ /* 0x000e6400080211ff */
[----:B-1----:R-:W-:Y:S05]  /*2ca0*/  @!P1 BRA `(.L_x_52) ;  /* 0x0000009000b09947 */ /* 0x002fea0003800000 */
.L_x_152:
[----:B------:R-:W-:Y:S01]  /*2cb0*/  LEA R4, R11, UR37, 0x4 ;  /* 0x000000250b047c11 */ /* 0x000fe2000f8e20ff */
[----:B-1----:R-:W-:Y:S01]  /*2cc0*/  VIADD R0, R0, 0x80 ;  /* 0x0000008000007836 */ /* 0x002fe20000000000 */
[----:B------:R-:W-:Y:S01]  /*2cd0*/  SEL R3, R3, RZ, P0 ;  /* 0x000000ff03037207 */ /* 0x000fe20000000000 */
[----:B------:R-:W-:-:S03]  /*2ce0*/  VIADD R11, R11, 0x1 ;  /* 0x000000010b0b7836 */ /* 0x000fc60000000000 */
[----:B------:R-:W1:Y:S01]  /*2cf0*/  LDS.128 R4, [R4+0xd0] ;  /* 0x0000d00004047984 */ /* 0x000e620000000c00 */
[----:B------:R-:W-:Y:S02]  /*2d00*/  PRMT R0, RZ, 0x654, R0 ;  /* 0x00000654ff007816 */ /* 0x000fe40000000000 */
[C---:B------:R-:W-:Y:S01]  /*2d10*/  ISETP.NE.AND P1, PT, R11.reuse, 0x2, PT ;  /* 0x000000020b00780c */ /* 0x040fe20003f25270 */
[----:B------:R-:W-:Y:S01]  /*2d20*/  @!PT LDS RZ, [RZ] ;  /* 0x00000000fffff984 */ /* 0x000fe20000000800 */
[----:B------:R-:W-:Y:S01]  /*2d30*/  @!PT LDS RZ, [RZ] ;  /* 0x00000000fffff984 */ /* 0x000fe20000000800 */
[----:B------:R-:W-:Y:S01]  /*2d40*/  @!PT LDS RZ, [RZ] ;  /* 0x00000000fffff984 */ /* 0x000fe20000000800 */
[----:B------:R-:W-:Y:S01]  /*2d50*/  @!PT LDS RZ, [RZ] ;  /* 0x00000000fffff984 */ /* 0x000fe20000000800 */
[----:B------:R2:W-:Y:S06]  /*2d60*/  MEMBAR.ALL.CTA ;  /* 0x0000000000007992 */ /* 0x0005ec0000008000 */
[----:B--2---:R-:W2:Y:S01]  /*2d70*/  FENCE.VIEW.ASYNC.S ;  /* 0x00000000000073c6 */ /* 0x004ea20000000000 */
[----:B------:R-:W-:Y:S01]  /*2d80*/  SEL R11, R11, RZ, P1 ;  /* 0x000000ff0b0b7207 */ /* 0x000fe20000800000 */
[----:B--2---:R2:W-:Y:S01]  /*2d90*/  SYNCS.ARRIVE.TRANS64.RED.A1T0 RZ, [R0+URZ], RZ ;  /* 0x000000ff00ff79a7 */ /* 0x0045e200081004ff */
[----:B-1----:R-:W-:-:S02]  /*2da0*/  LOP3.LUT P3, RZ, R6, 0x1, RZ, 0xc0, !PT ;  /* 0x0000000106ff7812 */ /* 0x002fc4000786c0ff */
[----:B------:R-:W-:-:S04]  /*2db0*/  SEL R5, RZ, 0x1, P1 ;  /* 0x00000001ff057807 */ /* 0x000fc80000800000 */
[----:B------:R-:W-:Y:S02]  /*2dc0*/  LOP3.LUT R10, R10, R5, RZ, 0x3c, !PT ;  /* 0x000000050a0a7212 */ /* 0x000fe400078e3cff */
[----:B--2---:R-:W-:-:S04]  /*2dd0*/  SEL R0, RZ, 0x1, P0 ;  /* 0x00000001ff007807 */ /* 0x004fc80000000000 */
[----:B------:R-:W-:Y:S01]  /*2de0*/  LOP3.LUT R9, R9, R0, RZ, 0x3c, !PT ;  /* 0x0000000009097212 */ /* 0x000fe200078e3cff */
[----:B------:R-:W-:Y:S06]  /*2df0*/  @P3 BRA `(.L_x_53) ;  /* 0xfffffffc002c3947 */ /* 0x000fec000383ffff */
[----:B------:R-:W-:Y:S01]  /*2e00*/  ULEA UR5, UR6, UR37, 0x3 ;  /* 0x0000002506057291 */ /* 0x000fe2000f8e18ff */
[----:B------:R-:W-:-:S08]  /*2e10*/  SHF.L.U32 R3, R12, 0x1f, RZ ;  /* 0x0000001f0c037819 */ /* 0x000fd000000006ff */
[----:B------:R-:W1:Y:S02]  /*2e20*/  SYNCS.PHASECHK.TRANS64 P0, [UR5+0x80], R3 ;  /* 0x00008003ff0075a7 */ /* 0x000e640008001005 */
[----:B-1----:R-:W-:Y:S05]  /*2e30*/  @P0 BRA `(.L_x_54) ;  /* 0x0000000000080947 */ /* 0x002fea0003800000 */
[----:B------:R-:W1:Y:S02]  /*2e40*/  SYNCS.PHASECHK.TRANS64.TRYWAIT P0, [UR5+0x80], R3 ;  /* 0x00008003ff0075a7 */ /* 0x000e640008001105 */
[----:B-1----:R-:W-:Y:S05]  /*2e50*/  @!P0 BRA `(.L_x_55) ;  /* 0x0000009000588947 */ /* 0x002fea0003800000 */
.L_x_54:
[----:B------:R-:W-:-:S04]  /*2e60*/  UIADD3 UR4, UPT, UPT, UR6, 0x1, URZ ;  /* 0x0000000106047890 */ /* 0x000fc8000fffe0ff */
[----:B------:R-:W-:-:S04]  /*2e70*/  UISETP.NE.AND UP0, UPT, UR4, 0x2, UPT ;  /* 0x000000020400788c */ /* 0x000fc8000bf05270 */
[----:B------:R-:W-:Y:S02]  /*2e80*/  USEL UR7, URZ, 0x1, UP0 ;  /* 0x00000001ff077887 */ /* 0x000fe40008000000 */
[----:B------:R-:W-:-:S04]  /*2e90*/  USEL UR4, UR4, URZ, UP0 ;  /* 0x000000ff04047287 */ /* 0x000fc80008000000 */
[----:B------:R-:W-:Y:S01]  /*2ea0*/  ULEA UR4, UR4, UR37, 0x3 ;  /* 0x0000002504047291 */ /* 0x000fe2000f8e18ff */
[----:B-1----:R-:W-:-:S04]  /*2eb0*/  LOP3.LUT R3, R12, UR7, RZ, 0x3c, !PT ;  /* 0x000000070c037c12 */ /* 0x002fc8000f8e3cff */
[----:B------:R-:W-:-:S04]  /*2ec0*/  SHF.L.U32 R0, R3, 0x1f, RZ ;  /* 0x0000001f03007819 */ /* 0x000fc800000006ff */
[----:B------:R-:W1:Y:S02]  /*2ed0*/  SYNCS.PHASECHK.TRANS64 P0, [UR4+0x80], R0 ;  /* 0x00008000ff0075a7 */ /* 0x000e640008001004 */
[----:B-1-3--:R-:W-:Y:S05]  /*2ee0*/  @P0 EXIT ;  /* 0x000000000000094d */ /* 0x00afea0003800000 */
[----:B------:R-:W-:Y:S02]  /*2ef0*/  SHF.L.U32 R3, R3, 0x1f, RZ ;  /* 0x0000001f03037819 */ /* 0x000fe400000006ff */
[----:B------:R-:W-:-:S07]  /*2f00*/  MOV R0, UR4 ;  /* 0x0000000400007c02 */ /* 0x000fce0008000f00 */
.L_x_56:
[----:B-1----:R1:W2:Y:S02]  /*2f10*/  SYNCS.PHASECHK.TRANS64.TRYWAIT P0, [R0+URZ+0x80], R3 ;  /* 0x00008003000075a7 */ /* 0x0022a400080011ff */
[----:B--2---:R-:W-:Y:S05]  /*2f20*/  @!P0 NANOSLEEP.SYNCS 0x989680 ;  /* 0x009896800000895d */ /* 0x004fea0003900000 */
[----:B------:R-:W2:Y:S02]  /*2f30*/  @!P0 SYNCS.PHASECHK.TRANS64 P0, [R0+URZ+0x80], R3 ;  /* 0x00008003000085a7 */ /* 0x000ea400080010ff */
[----:B--2---:R-:W-:Y:S05]  /*2f40*/  @P0 EXIT ;  /* 0x000000000000094d */ /* 0x004fea0003800000 */
[----:B------:R-:W-:Y:S05]  /*2f50*/  BRA `(.L_x_56) ;  /* 0xfffffffc00ec7947 */ /* 0x000fea000383ffff */
.L_x_49:
[----:B------:R-:W-:Y:S05]  /*2f60*/  BRA.U UP3, `(.L_x_57) ;  /* 0x0000001903047547 */ /* 0x000fea000b800000 */
[----:B------:R-:W-:Y:S01]  /*2f70*/  UMOV UR4, 0x40 ;  /* 0x0000004000047882 */ /* 0x000fe20000000000 */
[----:B------:R-:W-:Y:S01]  /*2f80*/  NOP ;  /* 0x0000000000007918 */ /* 0x000fe20000000000 */
[----:B------:R-:W-:Y:S01]  /*2f90*/  ULEA UR4, UR37, UR4, 0x18 ;  /* 0x0000000425047291 */ /* 0x000fe2000f8ec0ff */
[----:B------:R-:W-:Y:S02]  /*2fa0*/  UMOV UR5, 0x400 ;  /* 0x0000040000057882 */ /* 0x000fe40000000000 */
[----:B------:R-:W-:-:S06]  /*2fb0*/  ULEA UR37, UR37, UR5, 0x18 ;  /* 0x0000000525257291 */ /* 0x000fcc000f8ec0ff */
[----:B------:R-:W1:Y:S02]  /*2fc0*/  LDS.U8 R2, [UR4+0x1c] ;  /* 0x00001c04ff027984 */ /* 0x000e640008000000 */
[----:B-1----:R-:W-:-:S13]  /*2fd0*/  ISETP.NE.AND P0, PT, R2, RZ, PT ;  /* 0x000000ff0200720c */ /* 0x002fda0003f05270 */
[----:B------:R-:W-:Y:S05]  /*2fe0*/  @P0 BRA `(.L_x_58) ;  /* 0x0000000000580947 */ /* 0x000fea0003800000 */
[----:B------:R-:W-:-:S13]  /*2ff0*/  ELECT P0, URZ, PT ;  /* 0x0000000000ff782f */ /* 0x000fda0003800000 */
[----:B------:R-:W-:Y:S05]  /*3000*/  @!P0 BRA `(.L_x_59) ;  /* 0x0000000000608947 */ /* 0x000fea0003800000 */
[----:B------:R-:W-:Y:S01]  /*3010*/  UMOV UR5, 0x10 ;  /* 0x0000001000057882 */ /* 0x000fe20000000000 */
[----:B------:R-:W-:Y:S01]  /*3020*/  HFMA2 R2, -RZ, RZ, 0, 5.9604644775390625e-08 ;  /* 0x00000001ff027431 */ /* 0x000fe200000001ff */
[----:B------:R-:W-:-:S03]  /*3030*/  MOV R3, 0xffff ;  /* 0x0000ffff00037802 */ /* 0x000fc60000000f00 */
[----:B------:R-:W-:Y:S04]  /*3040*/  DEPBAR.LE SB1, 0x36 ;  /* 0x00009d800000791a */ /* 0x000fe80000000000 */
[----:B------:R-:W1:Y:S02]  /*3050*/  UTCATOMSWS.FIND_AND_SET.ALIGN UP0, UR5, UR5 ;  /* 0x00000005000575e3 */ /* 0x000e640008000800 */
[----:B-1----:R-:W-:Y:S01]  /*3060*/  MOV R4, UR5 ;  /* 0x0000000500047c02 */ /* 0x002fe20008000f00 */
[----:B------:R-:W-:Y:S06]  /*3070*/  BRA.U UP0, `(.L_x_60) ;  /* 0x0000000100187547 */ /* 0x000fec000b800000 */
.L_x_61:
[----:B------:R-:W-:Y:S05]  /*3080*/  NANOSLEEP 0x64 ;  /* 0x000000640000795d */ /* 0x000fea0003800000 */
[----:B------:R-:W-:-:S05]  /*3090*/  UMOV UR5, 0x10 ;  /* 0x0000001000057882 */ /* 0x000fca0000000000 */
[----:B------:R-:W-:Y:S04]  /*30a0*/  DEPBAR.LE SB1, 0x36 ;  /* 0x00009d800000791a */ /* 0x000fe80000000000 */
[----:B------:R-:W1:Y:S02]  /*30b0*/  UTCATOMSWS.FIND_AND_SET.ALIGN UP0, UR5, UR5 ;  /* 0x00000005000575e3 */ /* 0x000e640008000800 */
[----:B-1----:R-:W-:Y:S01]  /*30c0*/  MOV R4, UR5 ;  /* 0x0000000500047c02 */ /* 0x002fe20008000f00 */
[----:B------:R-:W-:Y:S05]  /*30d0*/  BRA.U !UP0, `(.L_x_61) ;  /* 0xfffffffd08e87547 */ /* 0x000fea000b83ffff */
.L_x_60:
[-C--:B------:R-:W-:Y:S02]  /*30e0*/  SHF.L.U32 R3, R3, R4.reuse, RZ ;  /* 0x0000000403037219 */ /* 0x080fe400000006ff */
[----:B------:R-:W-:Y:S01]  /*30f0*/  SHF.L.U32 R2, R2, R4, RZ ;  /* 0x0000000402027219 */ /* 0x000fe200000006ff */
[----:B------:R-:W-:Y:S02]  /*3100*/  IMAD.SHL.U32 R4, R4, 0x20, RZ ;  /* 0x0000002004047824 */ /* 0x000fe400078e00ff */
[----:B------:R1:W-:Y:S04]  /*3110*/  ATOMS.OR RZ, [UR4+0x14], R3 ;  /* 0x00001403ffff798c */ /* 0x0003e8000b000004 */
[----:B------:R1:W-:Y:S04]  /*3120*/  ATOMS.OR RZ, [UR4+0x18], R2 ;  /* 0x00001802ffff798c */ /* 0x0003e8000b000004 */
[----:B------:R1:W-:Y:S01]  /*3130*/  STS [UR37+0xf0], R4 ;  /* 0x0000f004ff007988 */ /* 0x0003e20008000825 */
[----:B------:R-:W-:Y:S05]  /*3140*/  BRA `(.L_x_59) ;  /* 0x0000000000107947 */ /* 0x000fea0003800000 */
.L_x_58:
[----:B------:R-:W-:-:S05]  /*3150*/  MOV R2, 0xffffffff ;  /* 0xffffffff00027802 */ /* 0x000fca0000000f00 */
[----:B------:R1:W-:Y:S02]  /*3160*/  STS [UR37+0xf0], R2 ;  /* 0x0000f002ff007988 */ /* 0x0003e40008000825 */
[----:B-1----:R-:W-:Y:S02]  /*3170*/  MOV R2, 0x3190 ;  /* 0x0000319000027802 */ /* 0x002fe40000000f00 */
[----:B---3-5:R-:W-:Y:S05]  /*3180*/  CALL.REL.NOINC `($__internal_1_$__cuda_sm10x_tcgen05_guardrail_trap_phase_invalid_during_alloc) ;  /* 0x0000009400787944 */ /* 0x028fea0003c00000 */
.L_x_59:
[----:B------:R-:W-:Y:S05]  /*3190*/  WARPSYNC.ALL ;  /* 0x0000000000007948 */ /* 0x000fea0003800000 */
[----:B------:R-:W2:Y:S01]  /*31a0*/  S2UR UR14, SR_CgaCtaId ;  /* 0x00000000000e79c3 */ /* 0x000ea20000008800 */
[----:B------:R-:W-:Y:S01]  /*31b0*/  UMOV UR4, 0x400 ;  /* 0x0000040000047882 */ /* 0x000fe20000000000 */
[----:B------:R-:W-:-:S06]  /*31c0*/  NOP ;  /* 0x0000000000007918 */ /* 0x000fcc0000000000 */
[----:B------:R-:W-:Y:S06]  /*31d0*/  BAR.ARV 0x6, 0xa0 ;  /* 0x0182800000007b1d */ /* 0x000fec0000002000 */
[----:B------:R-:W4:Y:S01]  /*31e0*/  LDCU UR5, c[0x0][0x38c] ;  /* 0x00007180ff0577ac */ /* 0x000f220008000800 */
[----:B------:R-:W-:Y:S01]  /*31f0*/  CS2R R8, SRZ ;  /* 0x0000000000087805 */ /* 0x000fe2000001ff00 */
[----:B-1----:R-:W-:Y:S01]  /*3200*/  IMAD.MOV.U32 R3, RZ, RZ, RZ ;  /* 0x000000ffff037224 */ /* 0x002fe200078e00ff */
[----:B------:R-:W-:Y:S01]  /*3210*/  UMOV UR34, URZ ;  /* 0x000000ff00227c82 */ /* 0x000fe20008000000 */
[----:B------:R-:W-:Y:S01]  /*3220*/  UMOV UR32, URZ ;  /* 0x000000ff00207c82 */ /* 0x000fe20008000000 */
[----:B------:R-:W-:Y:S01]  /*3230*/  UMOV UR30, URZ ;  /* 0x000000ff001e7c82 */ /* 0x000fe20008000000 */
[----:B------:R-:W-:Y:S01]  /*3240*/  MOV R14, UR34 ;  /* 0x00000022000e7c02 */ /* 0x000fe20008000f00 */
[----:B------:R-:W-:Y:S01]  /*3250*/  UMOV UR22, 0x1 ;  /* 0x0000000100167882 */ /* 0x000fe20000000000 */
[----:B------:R-:W-:Y:S01]  /*3260*/  MOV R12, UR32 ;  /* 0x00000020000c7c02 */ /* 0x000fe20008000f00 */
[----:B--2---:R-:W-:Y:S01]  /*3270*/  ULEA UR14, UR14, UR4, 0x18 ;  /* 0x000000040e0e7291 */ /* 0x004fe2000f8ec0ff */
[----:B------:R-:W-:Y:S01]  /*3280*/  MOV R10, UR30 ;  /* 0x0000001e000a7c02 */ /* 0x000fe20008000f00 */
[----:B------:R-:W1:Y:S02]  /*3290*/  LDCU UR4, c[0x0][0x38c] ;  /* 0x00007180ff0477ac */ /* 0x000e640008000800 */
[----:B------:R-:W-:-:S02]  /*32a0*/  UIADD3 UR17, UPT, UPT, UR14, 0x10800, URZ ;  /* 0x000108000e117890 */ /* 0x000fc4000fffe0ff */
[----:B----4-:R-:W-:-:S03]  /*32b0*/  UISETP.GE.AND UP0, UPT, UR5, 0x1, UPT ;  /* 0x000000010500788c */ /* 0x010fc6000bf06270 */
[----:B------:R-:W2:Y:S01]  /*32c0*/  LDS R2, [UR14+0xf0] ;  /* 0x0000f00eff027984 */ /* 0x000ea20008000800 */
[----:B------:R-:W-:Y:S02]  /*32d0*/  UISETP.GE.U32.AND UP3, UPT, UR5, 0x101, UPT ;  /* 0x000001010500788c */ /* 0x000fe4000bf66070 */
[----:B------:R-:W-:Y:S02]  /*32e0*/  UIADD3 UR18, UPT, UPT, UR14, 0x18800, URZ ;  /* 0x000188000e127890 */ /* 0x000fe4000fffe0ff */
[----:B------:R-:W-:Y:S02]  /*32f0*/  UIADD3 UR19, UPT, UPT, UR14, 0x28800, URZ ;  /* 0x000288000e137890 */ /* 0x000fe4000fffe0ff */
[----:B------:R-:W-:Y:S02]  /*3300*/  UIADD3 UR20, UPT, UPT, UR14, 0x29800, URZ ;  /* 0x000298000e147890 */ /* 0x000fe4000fffe0ff */
[----:B------:R-:W-:Y:S02]  /*3310*/  USHF.R.U32.HI UR17, URZ, 0x4, UR17 ;  /* 0x00000004ff117899 */ /* 0x000fe40008011611 */
[----:B-1----:R-:W-:-:S02]  /*3320*/  UIADD3 UR4, UPT, UPT, UR4, 0xff, URZ ;  /* 0x000000ff04047890 */ /* 0x002fc4000fffe0ff */
[----:B------:R-:W-:Y:S02]  /*3330*/  USHF.R.U32.HI UR18, URZ, 0x4, UR18 ;  /* 0x00000004ff127899 */ /* 0x000fe40008011612 */
[----:B------:R-:W-:Y:S02]  /*3340*/  USHF.R.S32.HI UR13, URZ, 0x1f, UR4 ;  /* 0x0000001fff0d7899 */ /* 0x000fe40008011404 */
[----:B------:R-:W-:Y:S02]  /*3350*/  USHF.R.U32.HI UR19, URZ, 0x4, UR19 ;  /* 0x00000004ff137899 */ /* 0x000fe40008011613 */
[----:B------:R-:W-:Y:S02]  /*3360*/  ULEA.HI UR13, UR13, UR4, URZ, 0x8 ;  /* 0x000000040d0d7291 */ /* 0x000fe4000f8f40ff */
[----:B------:R-:W-:Y:S02]  /*3370*/  USHF.R.U32.HI UR20, URZ, 0x4, UR20 ;  /* 0x00000004ff147899 */ /* 0x000fe40008011614 */
[----:B------:R-:W-:-:S02]  /*3380*/  ULOP3.LUT UR17, UR17, 0x3fff, URZ, 0xc0, !UPT ;  /* 0x00003fff11117892 */ /* 0x000fc4000f8ec0ff */
[----:B------:R-:W-:Y:S02]  /*3390*/  ULOP3.LUT UR18, UR18, 0x3fff, URZ, 0xc0, !UPT ;  /* 0x00003fff12127892 */ /* 0x000fe4000f8ec0ff */
[----:B------:R-:W-:Y:S02]  /*33a0*/  ULOP3.LUT UR19, UR19, 0x3fff, URZ, 0xc0, !UPT ;  /* 0x00003fff13137892 */ /* 0x000fe4000f8ec0ff */
[----:B------:R-:W-:Y:S02]  /*33b0*/  ULOP3.LUT UR20, UR20, 0x3fff, URZ, 0xc0, !UPT ;  /* 0x00003fff14147892 */ /* 0x000fe4000f8ec0ff */
[----:B------:R-:W-:Y:S01]  /*33c0*/  USHF.R.S32.HI UR13, URZ, 0x8, UR13 ;  /* 0x00000008ff0d7899 */ /* 0x000fe2000801140d */
[----:B------:R-:W-:Y:S01]  /*33d0*/  UMOV UR24, URZ ;  /* 0x000000ff00187c82 */ /* 0x000fe20008000000 */
[----:B------:R-:W-:Y:S02]  /*33e0*/  UIADD3 UR21, UPT, UPT, UR14, 0x90, URZ ;  /* 0x000000900e157890 */ /* 0x000fe4000fffe0ff */
[----:B------:R-:W-:-:S02]  /*33f0*/  ULOP3.LUT UR17, UR17, 0x10000, URZ, 0xfc, !UPT ;  /* 0x0001000011117892 */ /* 0x000fc4000f8efcff */
[----:B------:R-:W-:Y:S01]  /*3400*/  ULOP3.LUT UR18, UR18, 0x10000, URZ, 0xfc, !UPT ;  /* 0x0001000012127892 */ /* 0x000fe2000f8efcff */
[----:B--2---:R-:W-:Y:S01]  /*3410*/  R2UR UR26, R2 ;  /* 0x00000000021a72ca */ /* 0x004fe200000e0000 */
[----:B------:R-:W-:Y:S02]  /*3420*/  ULOP3.LUT UR19, UR19, 0x10000, URZ, 0xfc, !UPT ;  /* 0x0001000013137892 */ /* 0x000fe4000f8efcff */
[----:B------:R-:W-:Y:S02]  /*3430*/  ULOP3.LUT UR20, UR20, 0x10000, URZ, 0xfc, !UPT ;  /* 0x0001000014147892 */ /* 0x000fe4000f8efcff */
[----:B------:R-:W-:-:S08]  /*3440*/  UIADD3 UR25, UPT, UPT, UR13, -0x1, URZ ;  /* 0xffffffff0d197890 */ /* 0x000fd0000fffe0ff */
[----:B------:R-:W-:Y:S02]  /*3450*/  UIADD3 UR10, UPT, UPT, UR26, 0x1c0, URZ ;  /* 0x000001c01a0a7890 */ /* 0x000fe4000fffe0ff */
[----:B------:R-:W-:Y:S02]  /*3460*/  UIADD3 UR11, UPT, UPT, UR26, 0x1d0, URZ ;  /* 0x000001d01a0b7890 */ /* 0x000fe4000fffe0ff */
[----:B------:R-:W-:Y:S02]  /*3470*/  UIADD3 UR8, UPT, UPT, UR26, 0x1c4, URZ ;  /* 0x000001c41a087890 */ /* 0x000fe4000fffe0ff */
[----:B------:R-:W-:Y:S02]  /*3480*/  UIADD3 UR6, UPT, UPT, UR26, 0x1c8, URZ ;  /* 0x000001c81a067890 */ /* 0x000fe4000fffe0ff */
[----:B------:R-:W-:Y:S02]  /*3490*/  UIADD3 UR9, UPT, UPT, UR26, 0x1d8, URZ ;  /* 0x000001d81a097890 */ /* 0x000fe4000fffe0ff */
[----:B------:R-:W-:-:S02]  /*34a0*/  UIADD3 UR7, UPT, UPT, UR26, 0x1e0, URZ ;  /* 0x000001e01a077890 */ /* 0x000fc4000fffe0ff */
[----:B------:R-:W-:Y:S02]  /*34b0*/  UIADD3 UR4, UPT, UPT, UR26, 0x1cc, URZ ;  /* 0x000001cc1a047890 */ /* 0x000fe4000fffe0ff */
[----:B------:R-:W-:Y:S02]  /*34c0*/  UIADD3 UR5, UPT, UPT, UR26, 0x1e8, URZ ;  /* 0x000001e81a057890 */ /* 0x000fe4000fffe0ff */
[----:B------:R-:W-:Y:S02]  /*34d0*/  USHF.R.U32.HI UR28, URZ, 0x11, UR10 ;  /* 0x00000011ff1c7899 */ /* 0x000fe4000801160a */
[----:B------:R-:W-:Y:S02]  /*34e0*/  USHF.R.U32.HI UR27, URZ, 0x1a, UR11 ;  /* 0x0000001aff1b7899 */ /* 0x000fe4000801160b */
[----:B------:R-:W-:Y:S02]  /*34f0*/  USHF.R.U32.HI UR23, URZ, 0x11, UR8 ;  /* 0x00000011ff177899 */ /* 0x000fe40008011608 */
[----:B------:R-:W-:-:S02]  /*3500*/  USHF.R.U32.HI UR16, URZ, 0x1a, UR9 ;  /* 0x0000001aff107899 */ /* 0x000fc40008011609 */
[----:B------:R-:W-:Y:S02]  /*3510*/  USHF.R.U32.HI UR15, URZ, 0x11, UR6 ;  /* 0x00000011ff0f7899 */ /* 0x000fe40008011606 */
[----:B------:R-:W-:Y:S02]  /*3520*/  USHF.R.U32.HI UR12, URZ, 0x1a, UR7 ;  /* 0x0000001aff0c7899 */ /* 0x000fe40008011607 */
[----:B------:R-:W-:Y:S02]  /*3530*/  USHF.R.U32.HI UR77, URZ, 0x11, UR4 ;  /* 0x00000011ff4d7899 */ /* 0x000fe40008011604 */
[----:B------:R-:W-:Y:S02]  /*3540*/  USHF.R.U32.HI UR76, URZ, 0x1a, UR5 ;  /* 0x0000001aff4c7899 */ /* 0x000fe40008011605 */
[----:B------:R-:W-:Y:S02]  /*3550*/  ULOP3.LUT UR28, UR28, 0x6000, URZ, 0xc0, !UPT ;  /* 0x000060001c1c7892 */ /* 0x000fe4000f8ec0ff */
[----:B------:R-:W-:-:S02]  /*3560*/  ULOP3.LUT UR27, UR27, 0x30, URZ, 0xc0, !UPT ;  /* 0x000000301b1b7892 */ /* 0x000fc4000f8ec0ff */
[----:B------:R-:W-:Y:S02]  /*3570*/  ULOP3.LUT UR23, UR23, 0x6000, URZ, 0xc0, !UPT ;  /* 0x0000600017177892 */ /* 0x000fe4000f8ec0ff */
[----:B------:R-:W-:Y:S02]  /*3580*/  ULOP3.LUT UR16, UR16, 0x30, URZ, 0xc0, !UPT ;  /* 0x0000003010107892 */ /* 0x000fe4000f8ec0ff */
[----:B------:R-:W-:Y:S02]  /*3590*/  ULOP3.LUT UR15, UR15, 0x6000, URZ, 0xc0, !UPT ;  /* 0x000060000f0f7892 */ /* 0x000fe4000f8ec0ff */
[----:B------:R-:W-:Y:S02]  /*35a0*/  ULOP3.LUT UR12, UR12, 0x30, URZ, 0xc0, !UPT ;  /* 0x000000300c0c7892 */ /* 0x000fe4000f8ec0ff */
        /* <DEDUP_REMOVED lines=10> */
[----:B------:R-:W-:Y:S02]  /*3650*/  UPRMT UR35, UR27, 0x5410, UR28 ;  /* 0x000054101b237896 */ /* 0x000fe4000800001c */
[----:B------:R-:W-:Y:S02]  /*3660*/  UPRMT UR33, UR16, 0x5410, UR23 ;  /* 0x0000541010217896 */ /* 0x000fe40008000017 */
[----:B------:R-:W-:Y:S02]  /*3670*/  UPRMT UR31, UR12, 0x5410, UR15 ;  /* 0x000054100c1f7896 */ /* 0x000fe4000800000f */
[----:B------:R-:W-:Y:S01]  /*3680*/  UPRMT UR77, UR76, 0x5410, UR77 ;  /* 0x000054104c4d7896 */ /* 0x000fe2000800004d */
[----:B------:R-:W-:Y:S01]  /*3690*/  IMAD.U32 R15, RZ, RZ, UR35 ;  /* 0x00000023ff0f7e24 */ /* 0x000fe2000f8e00ff */
[----:B------:R-:W-:Y:S01]  /*36a0*/  UMOV UR28, URZ ;  /* 0x000000ff001c7c82 */ /* 0x000fe20008000000 */
[----:B------:R-:W-:Y:S01]  /*36b0*/  IMAD.U32 R13, RZ, RZ, UR33 ;  /* 0x00000021ff0d7e24 */ /* 0x000fe2000f8e00ff */
[----:B------:R-:W-:Y:S01]  /*36c0*/  UMOV UR76, URZ ;  /* 0x000000ff004c7c82 */ /* 0x000fe20008000000 */
[----:B------:R-:W-:-:S02]  /*36d0*/  IMAD.U32 R11, RZ, RZ, UR31 ;  /* 0x0000001fff0b7e24 */ /* 0x000fc4000f8e00ff */
[----:B------:R-:W-:-:S05]  /*36e0*/  UMOV UR29, UR77 ;  /* 0x0000004d001d7c82 */ /* 0x000fca0008000000 */
.L_x_73:
[C---:B------:R-:W-:Y:S02]  /*36f0*/  LEA R2, R9.reuse, UR14, 0x3 ;  /* 0x0000000e09027c11 */ /* 0x040fe4000f8e18ff */
[----:B------:R-:W-:Y:S02]  /*3700*/  SHF.L.U32 R5, R8, 0x1f, RZ ;  /* 0x0000001f08057819 */ /* 0x000fe400000006ff */
[----:B------:R-:W-:Y:S02]  /*3710*/  LEA R4, R9, UR14, 0x4 ;  /* 0x0000000e09047c11 */ /* 0x000fe4000f8e20ff */
[----:B------:R-:W1:Y:S02]  /*3720*/  SYNCS.PHASECHK.TRANS64.TRYWAIT P0, [R2+URZ+0x70], R5 ;  /* 0x00007005020075a7 */ /* 0x000e6400080011ff */
[----:B-12---:R-:W-:Y:S05]  /*3730*/  @!P0 BRA `(.L_x_62) ;  /* 0x0000008800388947 */ /* 0x006fea0003800000 */
.L_x_154:
[----:B-1----:R-:W1:Y:S01]  /*3740*/  LDS.128 R4, [R4+0xd0] ;  /* 0x0000d00004047984 */ /* 0x002e620000000c00 */
[----:B------:R-:W-:Y:S01]  /*3750*/  VIADD R2, R2, 0x80 ;  /* 0x0000008002027836 */ /* 0x000fe20000000000 */
[----:B------:R-:W-:Y:S01]  /*3760*/  ULOP3.LUT UR16, UR22, 0x1, URZ, 0x3c, !UPT ;  /* 0x0000000116107892 */ /* 0x000fe2000f8e3cff */
[----:B------:R-:W-:Y:S01]  /*3770*/  VIADD R9, R9, 0x1 ;  /* 0x0000000109097836 */ /* 0x000fe20000000000 */
[----:B------:R-:W-:Y:S01]  /*3780*/  @!PT LDS RZ, [RZ] ;  /* 0x00000000fffff984 */ /* 0x000fe20000000800 */
[----:B------:R-:W-:Y:S01]  /*3790*/  @!PT LDS RZ, [RZ] ;  /* 0x00000000fffff984 */ /* 0x000fe20000000800 */
[----:B------:R-:W-:Y:S01]  /*37a0*/  @!PT LDS RZ, [RZ] ;  /* 0x00000000fffff984 */ /* 0x000fe20000000800 */
[----:B------:R-:W-:Y:S01]  /*37b0*/  @!PT LDS RZ, [RZ] ;  /* 0x00000000fffff984 */ /* 0x000fe20000000800 */
[----:B------:R2:W-:Y:S06]  /*37c0*/  MEMBAR.ALL.CTA ;  /* 0x0000000000007992 */ /* 0x0005ec0000008000 */
[----:B--2---:R-:W2:Y:S01]  /*37d0*/  FENCE.VIEW.ASYNC.S ;  /* 0x00000000000073c6 */ /* 0x004ea20000000000 */
[----:B------:R-:W-:Y:S01]  /*37e0*/  UMOV UR52, 0x1 ;  /* 0x0000000100347882 */ /* 0x000fe20000000000 */
[----:B------:R-:W-:Y:S01]  /*37f0*/  PRMT R2, RZ, 0x654, R2 ;  /* 0x00000654ff027816 */ /* 0x000fe20000000002 */
[----:B------:R-:W-:Y:S01]  /*3800*/  UIMAD UR15, UR16, 0xc0, UR26 ;  /* 0x000000c0100f78a4 */ /* 0x000fe2000f8e021a */
[----:B------:R-:W-:Y:S01]  /*3810*/  UMOV UR23, UR13 ;  /* 0x0000000d00177c82 */ /* 0x000fe20008000000 */
[----:B------:R-:W-:Y:S01]  /*3820*/  UMOV UR27, URZ ;  /* 0x000000ff001b7c82 */ /* 0x000fe20008000000 */
[----:B--2---:R2:W-:Y:S01]  /*3830*/  SYNCS.ARRIVE.TRANS64.RED.A1T0 RZ, [R2+URZ], RZ ;  /* 0x000000ff02ff79a7 */ /* 0x0045e200081004ff */
[----:B-1----:R-:W-:Y:S01]  /*3840*/  LOP3.LUT P2, RZ, R6, 0x1, RZ, 0xc0, !PT ;  /* 0x0000000106ff7812 */ /* 0x002fe2000784c0ff */
[----:B--2---:R-:W-:-:S12]  /*3850*/  BRA.U !UP0, `(.L_x_63) ;  /* 0x0000000508847547 */ /* 0x004fd8000b800000 */
[----:B------:R-:W-:Y:S01]  /*3860*/  ULEA UR23, UR24, UR14, 0x3 ;  /* 0x0000000e18177291 */ /* 0x000fe2000f8e18ff */
[----:B------:R-:W-:-:S08]  /*3870*/  SHF.L.U32 R5, R3, 0x1f, RZ ;  /* 0x0000001f03057819 */ /* 0x000fd000000006ff */
[----:B------:R-:W1:Y:S02]  /*3880*/  SYNCS.PHASECHK.TRANS64.TRYWAIT P0, [UR23], R5 ;  /* 0x00000005ff0075a7 */ /* 0x000e640008001117 */
[----:B-1----:R-:W-:Y:S05]  /*3890*/  @P0 BRA `(.L_x_64) ;  /* 0x0000000000080947 */ /* 0x002fea0003800000 */
[----:B------:R-:W1:Y:S02]  /*38a0*/  SYNCS.PHASECHK.TRANS64.TRYWAIT P0, [UR23], R5 ;  /* 0x00000005ff0075a7 */ /* 0x000e640008001117 */
[----:B-1----:R-:W-:Y:S05]  /*38b0*/  @!P0 BRA `(.L_x_65) ;  /* 0x0000008400ec8947 */ /* 0x002fea0003800000 */
.L_x_64:
[----:B------:R-:W-:Y:S01]  /*38c0*/  UIADD3 UR12, UPT, UPT, UR24, 0x1, URZ ;  /* 0x00000001180c7890 */ /* 0x000fe2000fffe0ff */
[----:B------:R-:W-:Y:S02]  /*38d0*/  PLOP3.LUT P1, PT, PT, PT, UP3, 0x80, 0x8 ;  /* 0x000000000008781c */ /* 0x000fe40003f2f038 */
[----:B------:R-:W-:Y:S01]  /*38e0*/  ELECT P3, URZ, PT ;  /* 0x0000000000ff782f */ /* 0x000fe20003860000 */
[----:B-1----:R-:W-:Y:S01]  /*38f0*/  IMAD.U32 R5, RZ, RZ, UR22 ;  /* 0x00000016ff057e24 */ /* 0x002fe2000f8e00ff */
[----:B------:R-:W-:Y:S01]  /*3900*/  UISETP.NE.AND UP1, UPT, UR12, 0x2, UPT ;  /* 0x000000020c00788c */ /* 0x000fe2000bf25270 */
[----:B------:R-:W-:Y:S01]  /*3910*/  BSSY.RECONVERGENT B0, `(.L_x_66) ;  /* 0x0000031000007945 */ /* 0x000fe20003800200 */
[----:B------:R-:W-:Y:S02]  /*3920*/  UMOV UR52, 0x1 ;  /* 0x0000000100347882 */ /* 0x000fe40000000000 */
[----:B---3--:R-:W-:Y:S01]  /*3930*/  USEL UR36, URZ, 0x1, UP1 ;  /* 0x00000001ff247887 */ /* 0x008fe20008800000 */
[----:B------:R-:W-:Y:S01]  /*3940*/  SHF.L.U32 R5, R5, 0x1f, RZ ;  /* 0x0000001f05057819 */ /* 0x000fe200000006ff */
[----:B------:R-:W-:-:S04]  /*3950*/  USEL UR12, UR12, URZ, UP1 ;  /* 0x000000ff0c0c7287 */ /* 0x000fc80008800000 */
[----:B------:R-:W-:Y:S01]  /*3960*/  @UP3 ULEA UR27, UR12, UR14, 0x3 ;  /* 0x0000000e0c1b3291 */ /* 0x000fe2000f8e18ff */
[----:B------:R-:W-:-:S04]  /*3970*/  LOP3.LUT R3, R3, UR36, RZ, 0x3c, !PT ;  /* 0x0000002403037c12 */ /* 0x000fc8000f8e3cff */
[----:B------:R-:W-:-:S04]  /*3980*/  @P1 SHF.L.U32 R2, R3, 0x1f, RZ ;  /* 0x0000001f03021819 */ /* 0x000fc800000006ff */
[----:B------:R-:W1:Y:S02]  /*3990*/  @P1 SYNCS.PHASECHK.TRANS64.TRYWAIT P0, [UR27], R2 ;  /* 0x00000002ff0015a7 */ /* 0x000e64000800111b */
[----:B-1----:R-:W-:Y:S01]  /*39a0*/  @P1 VOTEU.ANY UP1, P0 ;  /* 0x0000000000ff1886 */ /* 0x002fe20000020100 */
[----:B------:R-:W-:Y:S01]  /*39b0*/  @UP3 USEL UR52, URZ, 0x1, !UP1 ;  /* 0x00000001ff343887 */ /* 0x000fe2000c800000 */
[----:B------:R-:W-:Y:S11]  /*39c0*/  @!P3 BRA `(.L_x_67) ;  /* 0x000000000094b947 */ /* 0x000ff60003800000 */
[----:B------:R-:W-:Y:S02]  /*39d0*/  ULEA UR54, UR24, UR19, 0x7 ;  /* 0x0000001318367291 */ /* 0x000fe4000f8e38ff */
[----:B------:R-:W-:Y:S02]  /*39e0*/  ULEA UR36, UR24, UR20, 0x8 ;  /* 0x0000001418247291 */ /* 0x000fe4000f8e40ff */
[----:B------:R-:W-:Y:S02]  /*39f0*/  UIADD3 UR56, UPT, UPT, UR54, 0x20, URZ ;  /* 0x0000002036387890 */ /* 0x000fe4000fffe0ff */
[----:B------:R-:W-:Y:S02]  /*3a00*/  UIADD3 UR58, UPT, UPT, UR54, 0x40, URZ ;  /* 0x00000040363a7890 */ /* 0x000fe4000fffe0ff */
[----:B------:R-:W-:Y:S02]  /*3a10*/  UIADD3 UR60, UPT, UPT, UR54, 0x60, URZ ;  /* 0x00000060363c7890 */ /* 0x000fe4000fffe0ff */
[----:B------:R-:W-:-:S02]  /*3a20*/  UIADD3 UR38, UPT, UPT, UR36, 0x20, URZ ;  /* 0x0000002024267890 */ /* 0x000fc4000fffe0ff */
[----:B------:R-:W-:Y:S02]  /*3a30*/  UIADD3 UR40, UPT, UPT, UR36, 0x40, URZ ;  /* 0x0000004024287890 */ /* 0x000fe4000fffe0ff */
[----:B------:R-:W-:Y:S01]  /*3a40*/  UIADD3 UR42, UPT, UPT, UR36, 0x60, URZ ;  /* 0x00000060242a7890 */ /* 0x000fe2000fffe0ff */
[----:B------:R-:W-:Y:S01]  /*3a50*/  UMOV UR55, 0x4008 ;  /* 0x0000400800377882 */ /* 0x000fe20000000000 */
[----:B------:R-:W-:Y:S01]  /*3a60*/  UIADD3 UR44, UPT, UPT, UR36, 0x80, URZ ;  /* 0x00000080242c7890 */ /* 0x000fe2000fffe0ff */
[----:B------:R1:W-:Y:S01]  /*3a70*/  UTCCP.T.S.4x32dp128bit tmem[UR26+0x1c0], gdesc[UR54] ;  /* 0x0001c0361a0079e7 */ /* 0x0003e20009100000 */
        /* <DEDUP_REMOVED lines=10> */
[----:B------:R-:W-:Y:S01]  /*3b20*/  UMOV UR39, 0x4008 ;  /* 0x0000400800277882 */ /* 0x000fe20000000000 */
[----:B------:R-:W-:Y:S01]  /*3b30*/  UMOV UR41, 0x4008 ;  /* 0x0000400800297882 */ /* 0x000fe20000000000 */
[----:B------:R1:W-:Y:S01]  /*3b40*/  UTCCP.T.S.4x32dp128bit tmem[UR26+0x1d0], gdesc[UR36] ;  /* 0x0001d0241a0079e7 */ /* 0x0003e20009100000 */
        /* <DEDUP_REMOVED lines=10> */
[----:B------:R1:W-:Y:S01]  /*3bf0*/  UTCCP.T.S.4x32dp128bit tmem[UR26+0x1e8], gdesc[UR48] ;  /* 0x0001e8301a0079e7 */ /* 0x0003e20009100000 */
[----:B------:R1:W-:Y:S01]  /*3c00*/  UTCCP.T.S.4x32dp128bit tmem[UR26+0x1ec], gdesc[UR50] ;  /* 0x0001ec321a0079e7 */ /* 0x0003e20009100000 */
[----:B------:R-:W-:Y:S01]  /*3c10*/  NOP ;  /* 0x0000000000007918 */ /* 0x000fe20000000000 */
.L_x_67:
[----:B-1----:R-:W-:Y:S05]  /*3c20*/  BSYNC.RECONVERGENT B0 ;  /* 0x0000000000007941 */ /* 0x002fea0003800200 */
.L_x_66:
[----:B------:R-:W1:Y:S02]  /*3c30*/  SYNCS.PHASECHK.TRANS64.TRYWAIT P0, [UR14+0x98], R5 ;  /* 0x00009805ff0075a7 */ /* 0x000e64000800110e */
[----:B-1----:R-:W-:Y:S05]  /*3c40*/  @!P0 BRA `(.L_x_68) ;  /* 0x0000008400208947 */ /* 0x002fea0003800000 */
.L_x_157:
[----:B------:R-:W-:Y:S02]  /*3c50*/  ELECT P0, URZ, PT ;  /* 0x0000000000ff782f */ /* 0x000fe40003800000 */
[----:B------:R-:W-:Y:S01]  /*3c60*/  R2UR UR60, R14 ;  /* 0x000000000e3c72ca */ /* 0x000fe200000e0000 */
[----:B------:R-:W-:Y:S01]  /*3c70*/  ULEA UR38, UR24, UR18, 0xb ;  /* 0x0000001218267291 */ /* 0x000fe2000f8e58ff */
[----:B------:R-:W-:Y:S01]  /*3c80*/  R2UR UR61, R15 ;  /* 0x000000000f3d72ca */ /* 0x000fe200000e0000 */
[----:B------:R-:W-:Y:S01]  /*3c90*/  ULEA UR40, UR24, UR17, 0xa ;  /* 0x0000001118287291 */ /* 0x000fe2000f8e50ff */
[----:B------:R-:W-:Y:S01]  /*3ca0*/  R2UR UR58, R12 ;  /* 0x000000000c3a72ca */ /* 0x000fe200000e0000 */
[----:B------:R-:W-:Y:S01]  /*3cb0*/  UIADD3 UR54, UPT, UPT, UR38, 0x2, URZ ;  /* 0x0000000226367890 */ /* 0x000fe2000fffe0ff */
[----:B------:R-:W-:Y:S01]  /*3cc0*/  R2UR UR59, R13 ;  /* 0x000000000d3b72ca */ /* 0x000fe200000e0000 */
[----:B------:R-:W-:Y:S01]  /*3cd0*/  UIADD3 UR50, UPT, UPT, UR40, 0x2, URZ ;  /* 0x0000000228327890 */ /* 0x000fe2000fffe0ff */
[----:B------:R-:W-:Y:S01]  /*3ce0*/  R2UR UR56, R10 ;  /* 0x000000000a3872ca */ /* 0x000fe200000e0000 */
[----:B------:R-:W-:Y:S01]  /*3cf0*/  UIADD3 UR48, UPT, UPT, UR38, 0x4, URZ ;  /* 0x0000000426307890 */ /* 0x000fe2000fffe0ff */
[----:B------:R-:W-:Y:S01]  /*3d00*/  R2UR UR57, R11 ;  /* 0x000000000b3972ca */ /* 0x000fe200000e0000 */
[----:B------:R-:W-:Y:S01]  /*3d10*/  UIADD3 UR46, UPT, UPT, UR40, 0x4, URZ ;  /* 0x00000004282e7890 */ /* 0x000fe2000fffe0ff */
[----:B-1----:R-:W-:Y:S01]  /*3d20*/  @P0 LOP3.LUT R2, R0, 0xffff, RZ, 0xc0, !PT ;  /* 0x0000ffff00020812 */ /* 0x002fe200078ec0ff */
[----:B------:R-:W-:-:S02]  /*3d30*/  UIADD3 UR42, UPT, UPT, UR40, 0x6, URZ ;  /* 0x00000006282a7890 */ /* 0x000fc4000fffe0ff */
[----:B------:R-:W-:Y:S01]  /*3d40*/  UIADD3 UR44, UPT, UPT, UR38, 0x6, URZ ;  /* 0x00000006262c7890 */ /* 0x000fe2000fffe0ff */
[----:B------:R-:W-:Y:S01]  /*3d50*/  @P0 R2UR UR22, R2 ;  /* 0x00000000021602ca */ /* 0x000fe200000e0000 */
[----:B------:R-:W-:Y:S01]  /*3d60*/  UIADD3 UR36, UPT, UPT, UR23, 0x10, URZ ;  /* 0x0000001017247890 */ /* 0x000fe2000fffe0ff */
[----:B------:R-:W-:Y:S01]  /*3d70*/  UMOV UR39, 0x40004040 ;  /* 0x4000404000277882 */ /* 0x000fe20000000000 */
[----:B------:R-:W-:Y:S01]  /*3d80*/  UMOV UR41, 0x40004040 ;  /* 0x4000404000297882 */ /* 0x000fe20000000000 */
[----:B------:R-:W-:Y:S01]  /*3d90*/  UMOV UR55, 0x40004040 ;  /* 0x4000404000377882 */ /* 0x000fe20000000000 */
[----:B------:R-:W-:Y:S01]  /*3da0*/  UMOV UR51, 0x40004040 ;  /* 0x4000404000337882 */ /* 0x000fe20000000000 */
[----:B------:R1:W-:Y:S01]  /*3db0*/  UTCOMMA.4X gdesc[UR40], gdesc[UR38], tmem[UR15], tmem[UR60], idesc[UR61], tmem[UR10], !UPT ;  /* 0x800a3c26280075ea */ /* 0x0003e2000f80000f */
[----:B------:R-:W-:Y:S01]  /*3dc0*/  UMOV UR49, 0x40004040 ;  /* 0x4000404000317882 */ /* 0x000fe20000000000 */
[----:B------:R-:W-:Y:S01]  /*3dd0*/  UMOV UR47, 0x40004040 ;  /* 0x40004040002f7882 */ /* 0x000fe20000000000 */
[----:B------:R-:W-:Y:S01]  /*3de0*/  UMOV UR45, 0x40004040 ;  /* 0x40004040002d7882 */ /* 0x000fe20000000000 */
[----:B------:R-:W-:Y:S01]  /*3df0*/  UMOV UR43, 0x40004040 ;  /* 0x40004040002b7882 */ /* 0x000fe20000000000 */
[----:B------:R1:W-:Y:S01]  /*3e00*/  UTCOMMA.4X gdesc[UR50], gdesc[UR54], tmem[UR15], tmem[UR58], idesc[UR59], tmem[UR8], UPT ;  /* 0x80083a36320075ea */ /* 0x0003e2000b80000f */
[----:B------:R1:W-:Y:S01]  /*3e10*/  UTCOMMA.4X gdesc[UR46], gdesc[UR48], tmem[UR15], tmem[UR56], idesc[UR57], tmem[UR6], UPT ;  /* 0x800638302e0075ea */ /* 0x0003e2000b80000f */
[----:B------:R1:W-:Y:S01]  /*3e20*/  UTCOMMA.4X gdesc[UR42], gdesc[UR44], tmem[UR15], tmem[UR76], idesc[UR77], tmem[UR4], UPT ;  /* 0x80044c2c2a0075ea */ /* 0x0003e2000b80000f */
[----:B------:R1:W-:Y:S01]  /*3e30*/  UTCBAR.MULTICAST [UR36], URZ, UR22 ;  /* 0x000000ff240073e9 */ /* 0x0003e20008000816 */
[----:B------:R-:W-:Y:S01]  /*3e40*/  UMOV UR27, 0x1 ;  /* 0x00000001001b7882 */ /* 0x000fe20000000000 */
[----:B------:R-:W-:Y:S01]  /*3e50*/  UMOV UR23, UR25 ;  /* 0x0000001900177c82 */ /* 0x000fe20008000000 */
[----:B------:R-:W-:-:S05]  /*3e60*/  UMOV UR24, UR12 ;  /* 0x0000000c00187c82 */ /* 0x000fca0008000000 */
.L_x_63:
[----:B------:R-:W-:-:S09]  /*3e70*/  UISETP.GE.AND UP1, UPT, UR23, 0x1, UPT ;  /* 0x000000011700788c */ /* 0x000fd2000bf26270 */
[----:B------:R-:W-:Y:S05]  /*3e80*/  BRA.U !UP1, `(.L_x_69) ;  /* 0x0000000509647547 */ /* 0x000fea000b800000 */
[----:B------:R-:W-:Y:S01]  /*3e90*/  UIADD3 UR23, UPT, UPT, UR23, -0x1, URZ ;  /* 0xffffffff17177890 */ /* 0x000fe2000fffe0ff */
[----:B-1----:R-:W-:-:S11]  /*3ea0*/  UMOV UR40, UR24 ;  /* 0x0000001800287c82 */ /* 0x002fd60008000000 */
.L_x_72:
[----:B------:R-:W-:Y:S02]  /*3eb0*/  UISETP.NE.AND UP1, UPT, UR52, URZ, UPT ;  /* 0x000000ff3400728c */ /* 0x000fe4000bf25270 */
[----:B------:R-:W-:Y:S07]  /*3ec0*/  ULEA UR22, UR40, UR14, 0x3 ;  /* 0x0000000e28167291 */ /* 0x000fee000f8e18ff */
[----:B------:R-:W-:Y:S05]  /*3ed0*/  BRA.U UP1, `(.L_x_70) ;  /* 0x00000001010c7547 */ /* 0x000fea000b800000 */
[----:B------:R-:W-:Y:S04]  /*3ee0*/  SHF.L.U32 R5, R3, 0x1f, RZ ;  /* 0x0000001f03057819 */ /* 0x000fe800000006ff */
[----:B------:R-:W1:Y:S02]  /*3ef0*/  SYNCS.PHASECHK.TRANS64.TRYWAIT P0, [UR22], R5 ;  /* 0x00000005ff0075a7 */ /* 0x000e640008001116 */
[----:B-1----:R-:W-:Y:S05]  /*3f00*/  @!P0 BRA `(.L_x_71) ;  /* 0x0000008000888947 */ /* 0x002fea0003800000 */
.L_x_70:
[----:B------:R-:W-:Y:S02]  /*3f10*/  UISETP.NE.AND UP1, UPT, UR23, URZ, UPT ;  /* 0x000000ff1700728c */ /* 0x000fe4000bf25270 */
[----:B------:R-:W-:Y:S02]  /*3f20*/  UIADD3 UR24, UPT, UPT, UR40, 0x1, URZ ;  /* 0x0000000128187890 */ /* 0x000fe4000fffe0ff */
[----:B------:R-:W-:Y:S02]  /*3f30*/  ULEA UR68, UR40, UR19, 0x7 ;  /* 0x0000001328447291 */ /* 0x000fe4000f8e38ff */
[----:B------:R-:W-:Y:S01]  /*3f40*/  UISETP.NE.AND UP2, UPT, UR24, 0x2, UPT ;  /* 0x000000021800788c */ /* 0x000fe2000bf45270 */
[----:B------:R-:W-:Y:S02]  /*3f50*/  PLOP3.LUT P1, PT, PT, PT, UP1, 0x80, 0x8 ;  /* 0x000000000008781c */ /* 0x000fe40003f2f018 */
[----:B------:R-:W-:Y:S01]  /*3f60*/  ELECT P3, URZ, PT ;  /* 0x0000000000ff782f */ /* 0x000fe20003860000 */
[----:B---3--:R-:W-:Y:S02]  /*3f70*/  USEL UR36, URZ, 0x1, UP2 ;  /* 0x00000001ff247887 */ /* 0x008fe40009000000 */
[----:B------:R-:W-:Y:S02]  /*3f80*/  USEL UR24, UR24, URZ, UP2 ;  /* 0x000000ff18187287 */ /* 0x000fe40009000000 */
[----:B------:R-:W-:Y:S02]  /*3f90*/  UIADD3 UR70, UPT, UPT, UR68, 0x20, URZ ;  /* 0x0000002044467890 */ /* 0x000fe4000fffe0ff */
[----:B------:R-:W-:Y:S01]  /*3fa0*/  @UP1 ULEA UR12, UR24, UR14, 0x3 ;  /* 0x0000000e180c1291 */ /* 0x000fe2000f8e18ff */
[----:B------:R-:W-:Y:S01]  /*3fb0*/  LOP3.LUT R3, R3, UR36, RZ, 0x3c, !PT ;  /* 0x0000002403037c12 */ /* 0x000fe2000f8e3cff */
[----:B------:R-:W-:Y:S02]  /*3fc0*/  UIADD3 UR72, UPT, UPT, UR68, 0x40, URZ ;  /* 0x0000004044487890 */ /* 0x000fe4000fffe0ff */
[----:B------:R-:W-:Y:S01]  /*3fd0*/  UIADD3 UR74, UPT, UPT, UR68, 0x60, URZ ;  /* 0x00000060444a7890 */ /* 0x000fe2000fffe0ff */
[----:B------:R-:W-:Y:S01]  /*3fe0*/  @P1 SHF.L.U32 R4, R3, 0x1f, RZ ;  /* 0x0000001f03041819 */ /* 0x000fe200000006ff */
[----:B------:R-:W-:Y:S01]  /*3ff0*/  ULEA UR52, UR40, UR20, 0x8 ;  /* 0x0000001428347291 */ /* 0x000fe2000f8e40ff */
[----:B-1----:R-:W-:Y:S01]  /*4000*/  @P3 LOP3.LUT R2, R0, 0xffff, RZ, 0xc0, !PT ;  /* 0x0000ffff00023812 */ /* 0x002fe200078ec0ff */
[----:B------:R-:W-:Y:S01]  /*4010*/  ULEA UR50, UR40, UR18, 0xb ;  /* 0x0000001228327291 */ /* 0x000fe2000f8e58ff */
[----:B------:R-:W1:Y:S01]  /*4020*/  @P1 SYNCS.PHASECHK.TRANS64.TRYWAIT P0, [UR12], R4 ;  /* 0x00000004ff0015a7 */ /* 0x000e62000800110c */
[----:B------:R-:W-:Y:S01]  /*4030*/  UIADD3 UR54, UPT, UPT, UR52, 0x20, URZ ;  /* 0x0000002034367890 */ /* 0x000fe2000fffe0ff */
[----:B------:R-:W-:Y:S01]  /*4040*/  @P3 R2UR UR12, R2 ;  /* 0x00000000020c32ca */ /* 0x000fe200000e0000 */
[----:B------:R-:W-:Y:S02]  /*4050*/  UIADD3 UR56, UPT, UPT, UR52, 0x40, URZ ;  /* 0x0000004034387890 */ /* 0x000fe4000fffe0ff */
[----:B------:R-:W-:Y:S02]  /*4060*/  UIADD3 UR58, UPT, UPT, UR52, 0x60, URZ ;  /* 0x00000060343a7890 */ /* 0x000fe4000fffe0ff */
[----:B------:R-:W-:Y:S02]  /*4070*/  UIADD3 UR60, UPT, UPT, UR52, 0x80, URZ ;  /* 0x00000080343c7890 */ /* 0x000fe4000fffe0ff */
[----:B------:R-:W-:Y:S02]  /*4080*/  ULEA UR48, UR40, UR17, 0xa ;  /* 0x0000001128307291 */ /* 0x000fe4000f8e50ff */
[----:B------:R-:W-:Y:S02]  /*4090*/  UIADD3 UR62, UPT, UPT, UR52, 0xa0, URZ ;  /* 0x000000a0343e7890 */ /* 0x000fe4000fffe0ff */
[----:B------:R-:W-:Y:S02]  /*40a0*/  UISETP.NE.U32.AND UP2, UPT, UR27, URZ, UPT ;  /* 0x000000ff1b00728c */ /* 0x000fe4000bf45070 */
[----:B------:R-:W-:Y:S02]  /*40b0*/  UIADD3 UR64, UPT, UPT, UR52, 0xc0, URZ ;  /* 0x000000c034407890 */ /* 0x000fe4000fffe0ff */
        /* <DEDUP_REMOVED lines=9> */
[----:B------:R-:W-:Y:S01]  /*4150*/  UIADD3 UR23, UPT, UPT, UR23, -0x1, URZ ;  /* 0xffffffff17177890 */ /* 0x000fe2000fffe0ff */
[----:B------:R-:W-:Y:S01]  /*4160*/  UMOV UR69, 0x4008 ;  /* 0x0000400800457882 */ /* 0x000fe20000000000 */
[----:B------:R-:W-:Y:S01]  /*4170*/  UMOV UR71, 0x4008 ;  /* 0x0000400800477882 */ /* 0x000fe20000000000 */
[----:B------:R-:W-:Y:S01]  /*4180*/  UTCCP.T.S.4x32dp128bit tmem[UR26+0x1c0], gdesc[UR68] ;  /* 0x0001c0441a0079e7 */ /* 0x000fe20009100000 */
[----:B------:R-:W-:Y:S01]  /*4190*/  UTCCP.T.S.4x32dp128bit tmem[UR26+0x1c4], gdesc[UR70] ;  /* 0x0001c4461a0079e7 */ /* 0x000fe20009100000 */
[----:B------:R-:W-:Y:S01]  /*41a0*/  UMOV UR73, 0x4008 ;  /* 0x0000400800497882 */ /* 0x000fe20000000000 */
[----:B------:R-:W-:Y:S01]  /*41b0*/  UMOV UR75, 0x4008 ;  /* 0x00004008004b7882 */ /* 0x000fe20000000000 */
[----:B------:R-:W-:Y:S01]  /*41c0*/  UTCCP.T.S.4x32dp128bit tmem[UR26+0x1c8], gdesc[UR72] ;  /* 0x0001c8481a0079e7 */ /* 0x000fe20009100000 */
[----:B------:R-:W-:Y:S01]  /*41d0*/  UTCCP.T.S.4x32dp128bit tmem[UR26+0x1cc], gdesc[UR74] ;  /* 0x0001cc4a1a0079e7 */ /* 0x000fe20009100000 */
[----:B------:R-:W-:Y:S01]  /*41e0*/  UMOV UR53, 0x4008 ;  /* 0x0000400800357882 */ /* 0x000fe20000000000 */
[----:B------:R-:W-:Y:S01]  /*41f0*/  UMOV UR55, 0x4008 ;  /* 0x0000400800377882 */ /* 0x000fe20000000000 */
[----:B------:R2:W-:Y:S01]  /*4200*/  UTCCP.T.S.4x32dp128bit tmem[UR26+0x1d0], gdesc[UR52] ;  /* 0x0001d0341a0079e7 */ /* 0x0005e20009100000 */
[----:B------:R-:W-:Y:S01]  /*4210*/  UTCCP.T.S.4x32dp128bit tmem[UR26+0x1d4], gdesc[UR54] ;  /* 0x0001d4361a0079e7 */ /* 0x000fe20009100000 */
        /* <DEDUP_REMOVED lines=14> */
[----:B------:R-:W-:Y:S01]  /*4300*/  UMOV UR47, 0x40004040 ;  /* 0x40004040002f7882 */ /* 0x000fe20000000000 */
[----:B------:R-:W-:Y:S01]  /*4310*/  UTCOMMA.4X gdesc[UR48], gdesc[UR50], tmem[UR15], tmem[UR34], idesc[UR35], tmem[UR10], UP2 ;  /* 0x800a2232300075ea */ /* 0x000fe2000900000f */
[----:B------:R-:W-:Y:S01]  /*4320*/  UMOV UR45, 0x40004040 ;  /* 0x40004040002d7882 */ /* 0x000fe20000000000 */
[----:B------:R-:W-:Y:S01]  /*4330*/  UMOV UR43, 0x40004040 ;  /* 0x40004040002b7882 */ /* 0x000fe20000000000 */
[----:B------:R-:W-:Y:S01]  /*4340*/  UTCOMMA.4X gdesc[UR44], gdesc[UR46], tmem[UR15], tmem[UR32], idesc[UR33], tmem[UR8], UPT ;  /* 0x8008202e2c0075ea */ /* 0x000fe2000b80000f */
[----:B------:R-:W-:Y:S01]  /*4350*/  UMOV UR41, 0x40004040 ;  /* 0x4000404000297882 */ /* 0x000fe20000000000 */
[----:B------:R-:W-:Y:S01]  /*4360*/  UMOV UR39, 0x40004040 ;  /* 0x4000404000277882 */ /* 0x000fe20000000000 */
[----:B------:R3:W-:Y:S01]  /*4370*/  UTCOMMA.4X gdesc[UR40], gdesc[UR42], tmem[UR15], tmem[UR30], idesc[UR31], tmem[UR6], UPT ;  /* 0x80061e2a280075ea */ /* 0x0007e2000b80000f */
[----:B------:R-:W-:Y:S01]  /*4380*/  UMOV UR37, 0x40004040 ;  /* 0x4000404000257882 */ /* 0x000fe20000000000 */
[----:B--2---:R-:W-:Y:S01]  /*4390*/  UMOV UR52, 0x1 ;  /* 0x0000000100347882 */ /* 0x004fe20000000000 */
[----:B------:R2:W-:Y:S01]  /*43a0*/  UTCOMMA.4X gdesc[UR36], gdesc[UR38], tmem[UR15], tmem[UR28], idesc[UR29], tmem[UR4], UPT ;  /* 0x80041c26240075ea */ /* 0x0005e2000b80000f */
[----:B------:R2:W-:Y:S01]  /*43b0*/  UTCBAR.MULTICAST [UR22], URZ, UR12 ;  /* 0x000000ff160073e9 */ /* 0x0005e2000800080c */
[----:B-1----:R-:W-:Y:S01]  /*43c0*/  @P1 VOTEU.ANY UP2, P0 ;  /* 0x0000000000ff1886 */ /* 0x002fe20000040100 */
[----:B------:R-:W-:Y:S02]  /*43d0*/  @UP1 USEL UR52, URZ, 0x1, !UP2 ;  /* 0x00000001ff341887 */ /* 0x000fe4000d000000 */
[----:B------:R-:W-:Y:S03]  /*43e0*/  UISETP.GT.U32.AND UP1, UPT, UR27, 0x1, UPT ;  /* 0x000000011b00788c */ /* 0x000fe6000bf24070 */
[----:B------:R-:W-:Y:S01]  /*43f0*/  UMOV UR27, 0x1 ;  /* 0x00000001001b7882 */ /* 0x000fe20000000000 */
[----:B---3--:R-:W-:Y:S05]  /*4400*/  UMOV UR40, UR24 ;  /* 0x0000001800287c82 */ /* 0x008fea0008000000 */
[----:B--2---:R-:W-:Y:S05]  /*4410*/  BRA.U UP1, `(.L_x_72) ;  /* 0xfffffff901a47547 */ /* 0x004fea000b83ffff */
.L_x_69:
[C---:B------:R-:W-:Y:S01]  /*4420*/  ISETP.NE.AND P0, PT, R9.reuse, 0x2, PT ;  /* 0x000000020900780c */ /* 0x040fe20003f05270 */
[----:B------:R2:W-:Y:S01]  /*4430*/  UTCBAR [UR21], URZ ;  /* 0x000000ff150073e9 */ /* 0x0005e200080000ff */
[----:B-1----:R-:W-:Y:S02]  /*4440*/  UMOV UR22, UR16 ;  /* 0x0000001000167c82 */ /* 0x002fe40008000000 */
[----:B------:R-:W-:Y:S02]  /*4450*/  SEL R5, RZ, 0x1, P0 ;  /* 0x00000001ff057807 */ /* 0x000fe40000000000 */
[----:B------:R-:W-:Y:S02]  /*4460*/  SEL R9, R9, RZ, P0 ;  /* 0x000000ff09097207 */ /* 0x000fe40000000000 */
[----:B------:R-:W-:Y:S01]  /*4470*/  LOP3.LUT R8, R8, R5, RZ, 0x3c, !PT ;  /* 0x0000000508087212 */ /* 0x000fe200078e3cff */
[----:B------:R-:W-:Y:S06]  /*4480*/  @P2 BRA `(.L_x_73) ;  /* 0xfffffff000982947 */ /* 0x000fec000383ffff */
[----:B------:R-:W1:Y:S01]  /*4490*/  S2UR UR4, SR_CgaCtaId ;  /* 0x00000000000479c3 */ /* 0x000e620000008800 */
[----:B------:R-:W-:Y:S01]  /*44a0*/  ELECT P0, URZ, PT ;  /* 0x0000000000ff782f */ /* 0x000fe20003800000 */
[----:B------:R-:W-:Y:S01]  /*44b0*/  IMAD.MOV.U32 R0, RZ, RZ, 0x1 ;  /* 0x00000001ff007424 */ /* 0x000fe200078e00ff */
[----:B------:R-:W-:Y:S01]  /*44c0*/  UMOV UR5, 0x40 ;  /* 0x0000004000057882 */ /* 0x000fe20000000000 */
[----:B------:R-:W-:-:S04]  /*44d0*/  SHF.L.U32 R3, RZ, 0x1f, RZ ;  /* 0x0000001fff037819 */ /* 0x000fc800000006ff */
[----:B------:R-:W-:Y:S01]  /*44e0*/  UVIRTCOUNT.DEALLOC.SMPOOL 0x80 ;  /* 0x000000800000784c */ /* 0x000fe20000000000 */
[----:B-1----:R-:W-:-:S09]  /*44f0*/  ULEA UR4, UR4, UR5, 0x18 ;  /* 0x0000000504047291 */ /* 0x002fd2000f8ec0ff */
[----:B------:R1:W-:Y:S01]  /*4500*/  @P0 STS.U8 [UR4+0x1c], R0 ;  /* 0x00001c00ff000988 */ /* 0x0003e20008000004 */
[----:B------:R-:W4:Y:S02]  /*4510*/  SYNCS.PHASECHK.TRANS64.TRYWAIT P0, [UR14+0xc0], R3 ;  /* 0x0000c003ff0075a7 */ /* 0x000f24000800110e */
[----:B-1--4-:R-:W-:Y:S05]  /*4520*/  @!P0 BRA `(.L_x_74) ;  /* 0x0000007c00188947 */ /* 0x012fea0003800000 */
.L_x_160:
[----:B------:R-:W-:Y:S01]  /*4530*/  NOP ;  /* 0x0000000000007918 */ /* 0x000fe20000000000 */
[----:B-1----:R-:W1:Y:S01]  /*4540*/  LDS R0, [UR4+0x14] ;  /* 0x00001404ff007984 */ /* 0x002e620008000800 */
[----:B------:R-:W-:Y:S01]  /*4550*/  ULOP3.LUT UR6, UR26, 0xffff, URZ, 0xc0, !UPT ;  /* 0x0000ffff1a067892 */ /* 0x000fe2000f8ec0ff */
[----:B------:R-:W-:Y:S01]  /*4560*/  UMOV UR8, 0xffff ;  /* 0x0000ffff00087882 */ /* 0x000fe20000000000 */
[----:B------:R-:W-:Y:S02]  /*4570*/  UMOV UR5, 0x1 ;  /* 0x0000000100057882 */ /* 0x000fe40000000000 */
[----:B------:R-:W-:-:S04]  /*4580*/  USHF.R.U32.HI UR6, URZ, 0x5, UR6 ;  /* 0x00000005ff067899 */ /* 0x000fc80008011606 */
[----:B------:R-:W-:Y:S02]  /*4590*/  USHF.L.U32 UR8, UR8, UR6, URZ ;  /* 0x0000000608087299 */ /* 0x000fe400080006ff */
[----:B------:R-:W-:-:S04]  /*45a0*/  USHF.L.U32 UR5, UR5, UR6, URZ ;  /* 0x0000000605057299 */ /* 0x000fc800080006ff */
[----:B-1----:R-:W-:-:S04]  /*45b0*/  LOP3.LUT R0, R0, UR8, RZ, 0xc0, !PT ;  /* 0x0000000800007c12 */ /* 0x002fc8000f8ec0ff */
[----:B------:R-:W-:-:S13]  /*45c0*/  ISETP.NE.AND P0, PT, R0, UR8, PT ;  /* 0x0000000800007c0c */ /* 0x000fda000bf05270 */
[----:B------:R-:W-:Y:S05]  /*45d0*/  @P0 BRA `(.L_x_75) ;  /* 0x0000000000580947 */ /* 0x000fea0003800000 */
[----:B------:R-:W1:Y:S02]  /*45e0*/  LDS R0, [UR4+0x18] ;  /* 0x00001804ff007984 */ /* 0x000e640008000800 */
[----:B-1----:R-:W-:-:S04]  /*45f0*/  LOP3.LUT R0, R0, UR5, RZ, 0xc0, !PT ;  /* 0x0000000500007c12 */ /* 0x002fc8000f8ec0ff */
[----:B------:R-:W-:-:S13]  /*4600*/  ISETP.NE.AND P0, PT, R0, UR5, PT ;  /* 0x0000000500007c0c */ /* 0x000fda000bf05270 */
[----:B------:R-:W-:Y:S05]  /*4610*/  @P0 BRA `(.L_x_76) ;  /* 0x00000000003c0947 */ /* 0x000fea0003800000 */
[----:B------:R-:W1:Y:S01]  /*4620*/  S2R R2, SR_LANEID ;  /* 0x0000000000027919 */ /* 0x000e620000000000 */
[----:B------:R-:W-:Y:S01]  /*4630*/  ULOP3.LUT UR8, URZ, UR8, URZ, 0x33, !UPT ;  /* 0x00000008ff087292 */ /* 0x000fe2000f8e33ff */
[----:B------:R-:W-:Y:S01]  /*4640*/  LOP3.LUT R4, RZ, UR5, RZ, 0x33, !PT ;  /* 0x00000005ff047c12 */ /* 0x000fe2000f8e33ff */
[----:B------:R-:W-:Y:S02]  /*4650*/  VOTEU.ANY UR7, UPT, PT ;  /* 0x0000000000077886 */ /* 0x000fe400038e0100 */
[----:B------:R-:W-:Y:S01]  /*4660*/  UFLO.U32 UR7, UR7 ;  /* 0x00000007000772bd */ /* 0x000fe200080e0000 */
[----:B------:R-:W4:Y:S01]  /*4670*/  REDUX UR5, R4 ;  /* 0x00000000040573c4 */ /* 0x000f220000000000 */
[----:B------:R-:W-:-:S06]  /*4680*/  IMAD.U32 R0, RZ, RZ, UR8 ;  /* 0x00000008ff007e24 */ /* 0x000fcc000f8e00ff */
[----:B------:R1:W-:Y:S01]  /*4690*/  UTCATOMSWS.AND URZ, UR8 ;  /* 0x0000000800ff79e3 */ /* 0x0003e20008000000 */
[----:B------:R-:W2:Y:S01]  /*46a0*/  REDUX UR6, R0 ;  /* 0x00000000000673c4 */ /* 0x000ea20000000000 */
[----:B-1----:R-:W-:Y:S01]  /*46b0*/  ISETP.EQ.U32.AND P0, PT, R2, UR7, PT ;  /* 0x0000000702007c0c */ /* 0x002fe2000bf02070 */
[----:B----4-:R-:W-:Y:S01]  /*46c0*/  IMAD.U32 R2, RZ, RZ, UR5 ;  /* 0x00000005ff027e24 */ /* 0x010fe2000f8e00ff */
[----:B--2---:R-:W-:-:S11]  /*46d0*/  MOV R3, UR6 ;  /* 0x0000000600037c02 */ /* 0x004fd60008000f00 */
[----:B------:R1:W-:Y:S04]  /*46e0*/  @P0 ATOMS.AND RZ, [UR4+0x14], R3 ;  /* 0x00001403ffff098c */ /* 0x0003e8000a800004 */
[----:B------:R1:W-:Y:S01]  /*46f0*/  @P0 ATOMS.AND RZ, [UR4+0x18], R2 ;  /* 0x00001802ffff098c */ /* 0x0003e2000a800004 */
[----:B------:R-:W-:Y:S05]  /*4700*/  BRA `(.L_x_77) ;  /* 0x0000000000147947 */ /* 0x000fea0003800000 */
.L_x_76:
[----:B------:R-:W-:Y:S02]  /*4710*/  MOV R2, 0x4730 ;  /* 0x0000473000027802 */ /* 0x000fe40000000f00 */
[----:B--23-5:R-:W-:Y:S05]  /*4720*/  CALL.REL.NOINC `($__internal_0_$__cuda_sm10x_tcgen05_guardrail_trap_col_being_dealloced_not_returned_by_alloc) ;  /* 0x0000008000047944 */ /* 0x02cfea0003c00000 */
[----:B------:R-:W-:Y:S05]  /*4730*/  BRA `(.L_x_77) ;  /* 0x0000000000087947 */ /* 0x000fea0003800000 */
.L_x_75:
[----:B------:R-:W-:Y:S02]  /*4740*/  MOV R2, 0x4760 ;  /* 0x0000476000027802 */ /* 0x000fe40000000f00 */
[----:B--23-5:R-:W-:Y:S05]  /*4750*/  CALL.REL.NOINC `($__internal_2_$__cuda_sm10x_tcgen05_guardrail_trap_unallocated_columns_being_dealloced) ;  /* 0x0000008000107944 */ /* 0x02cfea0003c00000 */
.L_x_77:
[----:B------:R-:W-:Y:S01]  /*4760*/  NOP ;  /* 0x0000000000007918 */ /* 0x000fe20000000000 */
[----:B---3--:R-:W-:Y:S05]  /*4770*/  EXIT ;  /* 0x000000000000794d */ /* 0x008fea0003800000 */
.L_x_57:
[----:B------:R-:W-:-:S09]  /*4780*/  UISETP.NE.OR UP4, UPT, UR7, 0x3, !UP4 ;  /* 0x000000030700788c */ /* 0x000fd2000e785670 */
[----:B------:R-:W-:Y:S05]  /*4790*/  BRA.U UP4, `(.L_x_78) ;  /* 0x0000001104347547 */ /* 0x000fea000b800000 */
[----:B------:R-:W1:Y:S01]  /*47a0*/  LDC R0, c[0x0][0xf30] ;  /* 0x0003cc00ff007b82 */ /* 0x000e620000000800 */
[----:B------:R-:W-:Y:S01]  /*47b0*/  UMOV UR4, 0x400 ;  /* 0x0000040000047882 */ /* 0x000fe20000000000 */
[----:B------:R-:W-:Y:S01]  /*47c0*/  HFMA2 R34, -RZ, RZ, 0, 0 ;  /* 0x00000000ff227431 */ /* 0x000fe200000001ff */
[----:B------:R-:W-:Y:S01]  /*47d0*/  ULEA UR4, UR37, UR4, 0x18 ;  /* 0x0000000425047291 */ /* 0x000fe2000f8ec0ff */
[----:B------:R-:W-:Y:S01]  /*47e0*/  IMAD.MOV.U32 R35, RZ, RZ, 0x1 ;  /* 0x00000001ff237424 */ /* 0x000fe200078e00ff */
[----:B------:R-:W-:Y:S01]  /*47f0*/  CS2R R32, SRZ ;  /* 0x0000000000207805 */ /* 0x000fe2000001ff00 */
[----:B------:R-:W-:Y:S01]  /*4800*/  IMAD.MOV.U32 R30, RZ, RZ, 0x4000 ;  /* 0x00004000ff1e7424 */ /* 0x000fe200078e00ff */
[----:B------:R-:W-:Y:S01]  /*4810*/  UIADD3 UR5, UPT, UPT, UR4, 0x38, URZ ;  /* 0x0000003804057890 */ /* 0x000fe2000fffe0ff */
[----:B------:R-:W2:Y:S01]  /*4820*/  LDC R29, c[0x0][0x370] ;  /* 0x0000dc00ff1d7b82 */ /* 0x000ea20000000800 */
[----:B------:R-:W-:Y:S02]  /*4830*/  UIADD3 UR33, UPT, UPT, UR4, 0x20, URZ ;  /* 0x0000002004217890 */ /* 0x000fe4000fffe0ff */
[----:B------:R-:W-:-:S02]  /*4840*/  UIADD3 UR25, UPT, UPT, UR4, 0x28, URZ ;  /* 0x0000002804197890 */ /* 0x000fc4000fffe0ff */
[----:B------:R-:W-:Y:S02]  /*4850*/  UIADD3 UR17, UPT, UPT, UR4, 0x30, URZ ;  /* 0x0000003004117890 */ /* 0x000fe4000fffe0ff */
[----:B------:R-:W-:Y:S01]  /*4860*/  UPRMT UR5, UR37, 0x654, UR5 ;  /* 0x0000065425057896 */ /* 0x000fe20008000005 */
[----:B------:R-:W4:Y:S01]  /*4870*/  LDC R2, c[0x0][0xf0c] ;  /* 0x0003c300ff027b82 */ /* 0x000f220000000800 */
[----:B------:R-:W-:Y:S02]  /*4880*/  UPRMT UR7, UR37, 0x654, UR33 ;  /* 0x0000065425077896 */ /* 0x000fe40008000021 */
[----:B------:R-:W-:Y:S02]  /*4890*/  UPRMT UR6, UR37, 0x654, UR25 ;  /* 0x0000065425067896 */ /* 0x000fe40008000019 */
[----:B------:R-:W-:Y:S02]  /*48a0*/  UPLOP3.LUT UP0, UPT, UPT, UPT, UPT, 0x40, 0x4 ;  /* 0x000000000004789c */ /* 0x000fe40003f0e870 */
[----:B------:R-:W-:Y:S01]  /*48b0*/  UPRMT UR37, UR37, 0x654, UR17 ;  /* 0x0000065425257896 */ /* 0x000fe20008000011 */
[----:B------:R-:W2:Y:S01]  /*48c0*/  LDC R21, c[0x0][0xf20] ;  /* 0x0003c800ff157b82 */ /* 0x000ea20000000800 */
[----:B-1----:R-:W-:-:S07]  /*48d0*/  ISETP.NE.AND P1, PT, R0, 0x1, PT ;  /* 0x000000010000780c */ /* 0x002fce0003f25270 */
[----:B------:R-:W1:Y:S08]  /*48e0*/  LDC.64 R36, c[0x0][0x348] ;  /* 0x0000d200ff247b82 */ /* 0x000e700000000a00 */
[----:B------:R-:W1:Y:S08]  /*48f0*/  LDC.64 R16, c[0x0][0xc88] ;  /* 0x00032200ff107b82 */ /* 0x000e700000000a00 */
[----:B------:R-:W1:Y:S08]  /*4900*/  LDC.64 R22, c[0x0][0xf10] ;  /* 0x0003c400ff167b82 */ /* 0x000e700000000a00 */
[----:B------:R-:W1:Y:S08]  /*4910*/  LDC.64 R6, c[0x0][0xf18] ;  /* 0x0003c600ff067b82 */ /* 0x000e700000000a00 */
[----:B------:R-:W1:Y:S08]  /*4920*/  LDC.64 R4, c[0x0][0xf28] ;  /* 0x0003ca00ff047b82 */ /* 0x000e700000000a00 */
[----:B------:R-:W1:Y:S08]  /*4930*/  LDC.64 R18, c[0x0][0xc90] ;  /* 0x00032400ff127b82 */ /* 0x000e700000000a00 */
[----:B--2-4-:R-:W1:Y:S02]  /*4940*/  LDC R28, c[0x0][0x374] ;  /* 0x0000dd00ff1c7b82 */ /* 0x014e640000000800 */
.L_x_89:
[C---:B------:R-:W-:Y:S02]  /*4950*/  LEA R0, R34.reuse, UR4, 0x3 ;  /* 0x0000000422007c11 */ /* 0x040fe4000f8e18ff */
[----:B------:R-:W-:Y:S02]  /*4960*/  SHF.L.U32 R3, R33, 0x1f, RZ ;  /* 0x0000001f21037819 */ /* 0x000fe400000006ff */
[----:B------:R-:W-:Y:S02]  /*4970*/  LEA R24, R34, UR4, 0x4 ;  /* 0x0000000422187c11 */ /* 0x000fe4000f8e20ff */
[----:B------:R-:W2:Y:S02]  /*4980*/  SYNCS.PHASECHK.TRANS64.TRYWAIT P0, [R0+URZ+0x70], R3 ;  /* 0x00007003000075a7 */ /* 0x000ea400080011ff */
[----:B--2---:R-:W-:Y:S05]  /*4990*/  @!P0 BRA `(.L_x_79) ;  /* 0x0000007800148947 */ /* 0x004fea0003800000 */
.L_x_161:
[----:B---3--:R-:W-:Y:S01]  /*49a0*/  ISETP.GE.AND P0, PT, R72, 0x1, PT ;  /* 0x000000014800780c */ /* 0x008fe20003f06270 */
[----:B------:R-:W3:Y:S01]  /*49b0*/  LDS.128 R24, [R24+0xd0] ;  /* 0x0000d00018187984 */ /* 0x000ee20000000c00 */
[----:B-1----:R-:W-:Y:S01]  /*49c0*/  ISETP.NE.U32.AND P5, PT, R18, RZ, PT ;  /* 0x000000ff1200720c */ /* 0x002fe20003fa5070 */
[----:B--2---:R-:W-:Y:S01]  /*49d0*/  VIADD R0, R0, 0x80 ;  /* 0x0000008000007836 */ /* 0x004fe20000000000 */
[----:B------:R-:W-:Y:S01]  /*49e0*/  ISETP.NE.U32.AND P4, PT, R18, RZ, PT ;  /* 0x000000ff1200720c */ /* 0x000fe20003f85070 */
[----:B------:R-:W-:Y:S01]  /*49f0*/  USHF.L.U32 UR35, UR20, 0x7, URZ ;  /* 0x0000000714237899 */ /* 0x000fe200080006ff */
[C---:B------:R-:W-:Y:S02]  /*4a00*/  ISETP.NE.AND.EX P5, PT, R19.reuse, RZ, PT, P5 ;  /* 0x000000ff1300720c */ /* 0x040fe40003fa5350 */
[----:B------:R-:W-:Y:S01]  /*4a10*/  PRMT R0, RZ, 0x654, R0 ;  /* 0x00000654ff007816 */ /* 0x000fe20000000000 */
[----:B------:R-:W-:Y:S01]  /*4a20*/  @!PT LDS RZ, [RZ] ;  /* 0x00000000fffff984 */ /* 0x000fe20000000800 */
[----:B------:R-:W-:Y:S01]  /*4a30*/  @!PT LDS RZ, [RZ] ;  /* 0x00000000fffff984 */ /* 0x000fe20000000800 */
[----:B------:R-:W-:Y:S01]  /*4a40*/  @!PT LDS RZ, [RZ] ;  /* 0x00000000fffff984 */ /* 0x000fe20000000800 */
[----:B------:R-:W-:Y:S01]  /*4a50*/  @!PT LDS RZ, [RZ] ;  /* 0x00000000fffff984 */ /* 0x000fe20000000800 */
[----:B------:R1:W-:Y:S06]  /*4a60*/  MEMBAR.ALL.CTA ;  /* 0x0000000000007992 */ /* 0x0003ec0000008000 */
[----:B-1----:R-:W1:Y:S01]  /*4a70*/  FENCE.VIEW.ASYNC.S ;  /* 0x00000000000073c6 */ /* 0x002e620000000000 */
[----:B------:R-:W-:Y:S02]  /*4a80*/  ISETP.NE.AND.EX P4, PT, R19, RZ, PT, P4 ;  /* 0x000000ff1300720c */ /* 0x000fe40003f85340 */
[----:B------:R-:W-:Y:S01]  /*4a90*/  SHF.L.U32 R38, R35, 0x1f, RZ ;  /* 0x0000001f23267819 */ /* 0x000fe200000006ff */
[----:B-1----:R1:W-:Y:S01]  /*4aa0*/  SYNCS.ARRIVE.TRANS64.RED.A1T0 RZ, [R0+URZ], RZ ;  /* 0x000000ff00ff79a7 */ /* 0x0023e200081004ff */
[----:B---3--:R-:W-:Y:S11]  /*4ab0*/  LOP3.LUT P3, RZ, R26, 0x1, RZ, 0xc0, !PT ;  /* 0x000000011aff7812 */ /* 0x008ff6000786c0ff */
[----:B------:R-:W-:Y:S02]  /*4ac0*/  @!UPT UIADD3 URZ, UPT, UPT, URZ, URZ, URZ ;  /* 0x000000fffffff290 */ /* 0x000fe4000fffe0ff */
[----:B------:R-:W-:Y:S02]  /*4ad0*/  @P3 MOV R13, R24 ;  /* 0x00000018000d3202 */ /* 0x000fe40000000f00 */
[----:B------:R-:W-:Y:S01]  /*4ae0*/  @P3 LOP3.LUT R8, R25, 0xffff, RZ, 0xc0, !PT ;  /* 0x0000ffff19083812 */ /* 0x000fe200078ec0ff */
[----:B-1----:R-:W-:Y:S06]  /*4af0*/  @!P0 BRA `(.L_x_80) ;  /* 0x0000000000a48947 */ /* 0x002fec0003800000 */
[----:B------:R-:W-:Y:S01]  /*4b00*/  IMAD.HI.U32 R42, R28, R7, RZ ;  /* 0x000000071c2a7227 */ /* 0x000fe200078e00ff */
[----:B------:R-:W-:Y:S02]  /*4b10*/  ISETP.NE.AND P0, PT, R6, 0x1, PT ;  /* 0x000000010600780c */ /* 0x000fe40003f05270 */
[----:B------:R-:W-:Y:S01]  /*4b20*/  ISETP.NE.AND P2, PT, R72, 0x1, PT ;  /* 0x000000014800780c */ /* 0x000fe20003f45270 */
[-C--:B------:R-:W-:Y:S01]  /*4b30*/  IMAD.HI.U32 R40, R29, R22.reuse, RZ ;  /* 0x000000161d287227 */ /* 0x080fe200078e00ff */
[----:B------:R-:W-:Y:S02]  /*4b40*/  SHF.R.U32.HI R39, RZ, R21, R42 ;  /* 0x00000015ff277219 */ /* 0x000fe4000001162a */
[----:B------:R-:W-:Y:S01]  /*4b50*/  ISETP.NE.AND P6, PT, R2, 0x1, PT ;  /* 0x000000010200780c */ /* 0x000fe20003fc5270 */
[----:B------:R-:W-:Y:S01]  /*4b60*/  IMAD.HI.U32 R46, R8, R7, RZ ;  /* 0x00000007082e7227 */ /* 0x000fe200078e00ff */
[----:B------:R-:W-:Y:S02]  /*4b70*/  SHF.R.U32.HI R40, RZ, R23, R40 ;  /* 0x00000017ff287219 */ /* 0x000fe40000011628 */
[----:B------:R-:W-:Y:S01]  /*4b80*/  SEL R3, R28, R39, !P0 ;  /* 0x000000271c037207 */ /* 0x000fe20004000000 */
[----:B------:R-:W-:Y:S01]  /*4b90*/  IMAD.HI.U32 R42, R13, R22, RZ ;  /* 0x000000160d2a7227 */ /* 0x000fe200078e00ff */
[----:B------:R-:W-:Y:S02]  /*4ba0*/  SEL R11, R29, R40, !P6 ;  /* 0x000000281d0b7207 */ /* 0x000fe40007000000 */
[----:B------:R-:W-:Y:S01]  /*4bb0*/  SHF.R.U32.HI R39, RZ, R21, R46 ;  /* 0x00000015ff277219 */ /* 0x000fe2000001162e */
[-C--:B------:R-:W-:Y:S01]  /*4bc0*/  IMAD.HI.U32 R44, R3, R4.reuse, RZ ;  /* 0x00000004032c7227 */ /* 0x080fe200078e00ff */
[----:B------:R-:W-:Y:S02]  /*4bd0*/  SHF.R.U32.HI R42, RZ, R23, R42 ;  /* 0x00000017ff2a7219 */ /* 0x000fe4000001162a */
[----:B------:R-:W-:Y:S01]  /*4be0*/  SEL R9, R8, R39, !P0 ;  /* 0x0000002708097207 */ /* 0x000fe20004000000 */
[-C--:B------:R-:W-:Y:S01]  /*4bf0*/  IMAD.HI.U32 R40, R11, R4.reuse, RZ ;  /* 0x000000040b287227 */ /* 0x080fe200078e00ff */
[-C--:B------:R-:W-:Y:S03]  /*4c00*/  @P2 SHF.R.U32.HI R3, RZ, R5.reuse, R44 ;  /* 0x00000005ff032219 */ /* 0x080fe6000001162c */
[----:B------:R-:W-:Y:S01]  /*4c10*/  IMAD.HI.U32 R14, R9, R4, RZ ;  /* 0x00000004090e7227 */ /* 0x000fe200078e00ff */
[----:B------:R-:W-:Y:S03]  /*4c20*/  @P2 SHF.R.U32.HI R11, RZ, R5, R40 ;  /* 0x00000005ff0b2219 */ /* 0x000fe60000011628 */
[C---:B------:R-:W-:Y:S01]  /*4c30*/  IMAD R10, R72.reuse, R3, RZ ;  /* 0x00000003480a7224 */ /* 0x040fe200078e02ff */
[----:B------:R-:W-:Y:S01]  /*4c40*/  SEL R3, R13, R42, !P6 ;  /* 0x0000002a0d037207 */ /* 0x000fe20007000000 */
[C---:B------:R-:W-:Y:S01]  /*4c50*/  IMAD R12, R72.reuse, R11, RZ ;  /* 0x0000000b480c7224 */ /* 0x040fe200078e02ff */
[-C--:B------:R-:W-:Y:S02]  /*4c60*/  SHF.R.U32.HI R14, RZ, R5.reuse, R14 ;  /* 0x00000005ff0e7219 */ /* 0x080fe4000001160e */
[C---:B------:R-:W-:Y:S02]  /*4c70*/  ISETP.GE.AND P0, PT, R9.reuse, R10, PT ;  /* 0x0000000a0900720c */ /* 0x040fe40003f06270 */
[----:B------:R-:W-:Y:S02]  /*4c80*/  SEL R15, R9, R14, !P2 ;  /* 0x0000000e090f7207 */ /* 0x000fe40005000000 */
[C---:B------:R-:W-:Y:S03]  /*4c90*/  ISETP.GE.OR P0, PT, R3.reuse, R12, P0 ;  /* 0x0000000c0300720c */ /* 0x040fe60000706670 */
[----:B------:R-:W-:Y:S04]  /*4ca0*/  IMAD.MOV R14, RZ, RZ, -R15 ;  /* 0x000000ffff0e7224 */ /* 0x000fe800078e0a0f */
[----:B------:R-:W-:Y:S06]  /*4cb0*/  IMAD R14, R72, R14, R9 ;  /* 0x0000000e480e7224 */ /* 0x000fec00078e0209 */
[C---:B------:R-:W-:Y:S05]  /*4cc0*/  @!P0 IMAD.HI.U32 R10, R3.reuse, R4, RZ ;  /* 0x00000004030a8227 */ /* 0x040fea00078e00ff */
[----:B------:R-:W-:Y:S04]  /*4cd0*/  @!P0 SHF.R.U32.HI R10, RZ, R5, R10 ;  /* 0x00000005ff0a8219 */ /* 0x000fe8000001160a */
[----:B------:R-:W-:Y:S01]  /*4ce0*/  @!P0 SEL R0, R3, R10, !P2 ;  /* 0x0000000a03008207 */ /* 0x000fe20005000000 */
[----:B------:R-:W-:Y:S03]  /*4cf0*/  IMAD.MOV R10, RZ, RZ, -R3 ;  /* 0x000000ffff0a7224 */ /* 0x000fe600078e0a03 */
[----:B------:R-:W-:Y:S01]  /*4d00*/  @!P0 IADD3 R15, PT, PT, R15, -R0, RZ ;  /* 0x800000000f0f8210 */ /* 0x000fe20007ffe0ff */
[----:B------:R-:W-:Y:S01]  /*4d10*/  @!P0 IMAD R0, R11, R14, R0 ;  /* 0x0000000e0b008224 */ /* 0x000fe200078e0200 */
[----:B------:R-:W-:Y:S01]  /*4d20*/  IADD3 R11, PT, PT, -R9, RZ, RZ ;  /* 0x000000ff090b7210 */ /* 0x000fe20007ffe1ff */
[----:B------:R-:W-:Y:S02]  /*4d30*/  IMAD R13, R2, R10, R13 ;  /* 0x0000000a020d7224 */ /* 0x000fe400078e020d */
[----:B------:R-:W-:Y:S02]  /*4d40*/  @!P0 IMAD R9, R15, R72, R3 ;  /* 0x000000480f098224 */ /* 0x000fe400078e0203 */
[----:B------:R-:W-:Y:S02]  /*4d50*/  @!P0 IMAD.MOV.U32 R3, RZ, RZ, R0 ;  /* 0x000000ffff038224 */ /* 0x000fe400078e0000 */
[----:B------:R-:W-:Y:S02]  /*4d60*/  IMAD R8, R6, R11, R8 ;  /* 0x0000000b06087224 */ /* 0x000fe400078e0208 */
[----:B------:R-:W-:Y:S02]  /*4d70*/  IMAD R13, R3, R2, R13 ;  /* 0x00000002030d7224 */ /* 0x000fe400078e020d */
[----:B------:R-:W-:Y:S02]  /*4d80*/  IMAD R8, R9, R6, R8 ;  /* 0x0000000609087224 */ /* 0x000fe400078e0208 */
.L_x_80:
[----:B------:R-:W-:Y:S05]  /*4d90*/  BRA.U UP0, `(.L_x_81) ;  /* 0x0000000100107547 */ /* 0x000fea000b800000 */
[----:B------:R-:W-:Y:S04]  /*4da0*/  MOV R0, UR15 ;  /* 0x0000000f00007c02 */ /* 0x000fe80008000f00 */
[----:B------:R-:W-:Y:S04]  /*4db0*/  SHF.L.U32 R3, R0, 0x1f, RZ ;  /* 0x0000001f00037819 */ /* 0x000fe800000006ff */
[----:B------:R-:W1:Y:S02]  /*4dc0*/  SYNCS.PHASECHK.TRANS64.TRYWAIT P0, [UR4+0x68], R3 ;  /* 0x00006803ff0075a7 */ /* 0x000e640008001104 */
[----:B-1----:R-:W-:Y:S05]  /*4dd0*/  @!P0 BRA `(.L_x_82) ;  /* 0x0000007400188947 */ /* 0x002fea0003800000 */
.L_x_81:
[----:B------:R-:W-:Y:S05]  /*4de0*/  @!P5 BRA `(.L_x_83) ;  /* 0x00000000002cd947 */ /* 0x000fea0003800000 */
[----:B------:R-:W-:Y:S01]  /*4df0*/  ISETP.NE.U32.AND P0, PT, R16, RZ, PT ;  /* 0x000000ff1000720c */ /* 0x000fe20003f05070 */
[----:B------:R-:W-:Y:S03]  /*4e00*/  IMAD.MOV.U32 R151, RZ, RZ, 0x1 ;  /* 0x00000001ff977424 */ /* 0x000fe600078e00ff */
[----:B------:R-:W-:Y:S11]  /*4e10*/  ISETP.NE.AND.EX P0, PT, R17, RZ, PT, P0 ;  /* 0x000000ff1100720c */ /* 0x000ff60003f05300 */
[----:B------:R-:W-:Y:S02]  /*4e20*/  @!UPT UIADD3 URZ, UPT, UPT, URZ, URZ, URZ ;  /* 0x000000fffffff290 */ /* 0x000fe4000fffe0ff */
[----:B------:R-:W2:Y:S01]  /*4e30*/  @P0 LDC.64 R10, c[0x0][0xc88] ;  /* 0x00032200ff0a0b82 */ /* 0x000ea20000000a00 */
[----:B-1----:R-:W-:Y:S04]  /*4e40*/  @P0 IMAD R0, R18, UR36, RZ ;  /* 0x0000002412000c24 */ /* 0x002fe8000f8e02ff */
[----:B--2---:R-:W-:Y:S04]  /*4e50*/  @P0 IMAD.WIDE R10, R0, 0x4, R10 ;  /* 0x00000004000a0825 */ /* 0x004fe800078e020a */
[----:B------:R-:W-:Y:S01]  /*4e60*/  HFMA2 R0, -RZ, RZ, 0, 5.9604644775390625e-08 ;  /* 0x00000001ff007431 */ /* 0x000fe200000001ff */
[----:B-----5:R2:W5:Y:S04]  /*4e70*/  @P0 LDG.E R83, desc[UR42][R10.64] ;  /* 0x0000002a0a530981 */ /* 0x020568000c1e1900 */
[----:B------:R-:W-:Y:S01]  /*4e80*/  @!P0 PRMT R151, R0, 0x7610, R151 ;  /* 0x0000761000978816 */ /* 0x000fe20000000097 */
[----:B--2---:R-:W3:Y:S06]  /*4e90*/  @!P0 LDC R83, c[0x0][0xc80] ;  /* 0x00032000ff538b82 */ /* 0x004eec0000000800 */
.L_x_83:
[----:B---3-5:R-:W-:Y:S01]  /*4ea0*/  @!P4 FSETP.EQ.AND P0, PT, R83, RZ, PT ;  /* 0x000000ff5300c20b */ /* 0x028fe20003f02000 */
[----:B------:R-:W-:Y:S01]  /*4eb0*/  @!UPT UIADD3 URZ, UPT, UPT, URZ, URZ, URZ ;  /* 0x000000fffffff290 */ /* 0x000fe2000fffe0ff */
[----:B------:R-:W-:Y:S11]  /*4ec0*/  @!P4 BRA `(.L_x_84) ;  /* 0x000000000018c947 */ /* 0x000ff60003800000 */
[----:B------:R-:W-:Y:S02]  /*4ed0*/  LOP3.LUT P2, RZ, R151, 0xff, RZ, 0xc0, !PT ;  /* 0x000000ff97ff7812 */ /* 0x000fe4000784c0ff */
[----:B------:R-:W-:Y:S04]  /*4ee0*/  ISETP.NE.U32.AND P0, PT, R16, RZ, PT ;  /* 0x000000ff1000720c */ /* 0x000fe80003f05070 */
[----:B------:R-:W-:Y:S04]  /*4ef0*/  ISETP.NE.AND.EX P0, PT, R17, RZ, PT, P0 ;  /* 0x000000ff1100720c */ /* 0x000fe80003f05300 */
[----:B------:R-:W-:Y:S03]  /*4f00*/  PLOP3.LUT P0, PT, P0, PT, PT, 0x8, 0x80 ;  /* 0x000000000080781c */ /* 0x000fe6000070e170 */
[----:B------:R-:W-:Y:S11]  /*4f10*/  @P2 FSETP.EQ.AND P0, PT, R83, RZ, PT ;  /* 0x000000ff5300220b */ /* 0x000ff60003f02000 */
[----:B------:R-:W-:Y:S02]  /*4f20*/  @!UPT UIADD3 URZ, UPT, UPT, URZ, URZ, URZ ;  /* 0x000000fffffff290 */ /* 0x000fe4000fffe0ff */
.L_x_84:
[----:B------:R-:W2:Y:S01]  /*4f30*/  SYNCS.PHASECHK.TRANS64.TRYWAIT P5, [UR4+0x40], R38 ;  /* 0x00004026ff0075a7 */ /* 0x000ea200080a1104 */
[----:B------:R-:W-:Y:S02]  /*4f40*/  LOP3.LUT R39, R32, 0x1, RZ, 0xc0, !PT ;  /* 0x0000000120277812 */ /* 0x000fe400078ec0ff */
[----:B------:R-:W-:Y:S04]  /*4f50*/  ELECT P4, URZ, PT ;  /* 0x0000000000ff782f */ /* 0x000fe80003880000 */
[----:B------:R-:W-:Y:S04]  /*4f60*/  PLOP3.LUT P4, PT, P0, P4, PT, 0xf2, 0x2f ;  /* 0x00000000002f781c */ /* 0x000fe80000789e72 */
[----:B------:R-:W-:Y:S09]  /*4f70*/  ISETP.NE.AND P0, PT, R39, RZ, !P4 ;  /* 0x000000ff2700720c */ /* 0x000ff20006705270 */
[----:B------:R-:W-:Y:S05]  /*4f80*/  @!P4 IADD3 R9, P2, PT, R36, 0x980, RZ ;  /* 0x000009802409c810 */ /* 0x000fea0007f5e0ff */
[----:B-1----:R-:W-:Y:S01]  /*4f90*/  @!P4 IMAD.X R0, RZ, RZ, R37, P2 ;  /* 0x000000ffff00c224 */ /* 0x002fe200010e0625 */
[----:B--2---:R-:W-:Y:S07]  /*4fa0*/  @!P5 BRA `(.L_x_85) ;  /* 0x0000007000bcd947 */ /* 0x004fee0003800000 */
.L_x_164:
[----:B------:R-:W-:Y:S01]  /*4fb0*/  @!P4 R2UR UR9, R9 ;  /* 0x000000000909c2ca */ /* 0x000fe200000e0000 */
[----:B------:R-:W-:Y:S01]  /*4fc0*/  IMAD.SHL.U32 R20, R20, 0x100, RZ ;  /* 0x0000010014147824 */ /* 0x000fe200078e00ff */
[----:B------:R-:W-:Y:S01]  /*4fd0*/  @!P4 R2UR UR8, R0 ;  /* 0x000000000008c2ca */ /* 0x000fe200000e0000 */
[----:B------:R-:W-:Y:S02]  /*4fe0*/  VOTEU.ALL UP0, P4 ;  /* 0x0000000000ff7886 */ /* 0x000fe40002000000 */
[----:B------:R-:W-:Y:S02]  /*4ff0*/  @!P4 VIADD R0, R20, 0xc0 ;  /* 0x000000c01400c836 */ /* 0x000fe40000000000 */
[----:B------:R-:W-:Y:S01]  /*5000*/  @P0 IMAD.MOV R0, RZ, RZ, R20 ;  /* 0x000000ffff000224 */ /* 0x000fe200078e0214 */
[----:B------:R-:W-:Y:S01]  /*5010*/  PLOP3.LUT P0, PT, P4, PT, PT, 0x8, 0x80 ;  /* 0x000000000080781c */ /* 0x000fe2000270e170 */
[----:B------:R-:W-:Y:S01]  /*5020*/  @!UP0 UIADD3 UR32, UPT, UPT, UR4, 0x400, URZ ;  /* 0x0000040004208890 */ /* 0x000fe2000fffe0ff */
[----:B------:R-:W-:Y:S11]  /*5030*/  VOTEU.ALL UP0, P4 ;  /* 0x0000000000ff7886 */ /* 0x000ff60002000000 */
[----:B------:R-:W-:Y:S01]  /*5040*/  @P0 R2UR.BROADCAST UR34, R0 ;  /* 0x00000000002202ca */ /* 0x000fe200008e0000 */
[----:B------:R-:W-:Y:S01]  /*5050*/  IMAD.U32 R10, RZ, RZ, UR9 ;  /* 0x00000009ff0a7e24 */ /* 0x000fe2000f8e00ff */
[----:B------:R-:W-:Y:S01]  /*5060*/  UMOV UR9, 0x10000000 ;  /* 0x1000000000097882 */ /* 0x000fe20000000000 */
[----:B------:R-:W-:Y:S01]  /*5070*/  IMAD.U32 R11, RZ, RZ, UR8 ;  /* 0x00000008ff0b7e24 */ /* 0x000fe2000f8e00ff */
[----:B------:R-:W-:Y:S01]  /*5080*/  UMOV UR8, 0x0 ;  /* 0x0000000000087882 */ /* 0x000fe20000000000 */
[----:B------:R-:W-:Y:S01]  /*5090*/  @!P4 IMAD.MOV.U32 R0, RZ, RZ, 0x4000 ;  /* 0x00004000ff00c424 */ /* 0x000fe200078e00ff */
[----:B------:R-:W-:Y:S02]  /*50a0*/  @!P4 R2UR UR10, R10 ;  /* 0x000000000a0ac2ca */ /* 0x000fe400000e0000 */
[----:B------:R-:W-:Y:S02]  /*50b0*/  @!P4 R2UR UR11, R11 ;  /* 0x000000000b0bc2ca */ /* 0x000fe400000e0000 */
[----:B------:R-:W-:Y:S11]  /*50c0*/  @!P4 IADD3 R9, P0, PT, R36, 0x980, RZ ;  /* 0x000009802409c810 */ /* 0x000ff60007f1e0ff */
[----:B------:R2:W-:Y:S01]  /*50d0*/  @!UP0 UTMALDG.3D [UR32], [UR10], desc[UR8] ;  /* 0x000008200a0085b4 */ /* 0x0005e20008011000 */
[----:B------:R3:W-:Y:S01]  /*50e0*/  @!P4 SYNCS.ARRIVE.TRANS64.RED.A0TR RZ, [UR4+0x20], R0 ;  /* 0x00002000ffffc9a7 */ /* 0x0007e20008300404 */
[----:B------:R-:W-:Y:S01]  /*50f0*/  SYNCS.ARRIVE.TRANS64.RED.A1T0 RZ, [UR7], RZ ;  /* 0x000000ffffff79a7 */ /* 0x000fe20008100407 */
[----:B---3--:R-:W-:Y:S01]  /*5100*/  @!P4 IMAD.X R0, RZ, RZ, R37, P0 ;  /* 0x000000ffff00c224 */ /* 0x008fe200000e0625 */
[----:B------:R-:W3:Y:S02]  /*5110*/  SYNCS.PHASECHK.TRANS64.TRYWAIT P2, [UR4+0x48], R38 ;  /* 0x00004826ff0075a7 */ /* 0x000ee40008041104 */
[----:B--23--:R-:W-:Y:S05]  /*5120*/  @!P2 BRA `(.L_x_86) ;  /* 0x000000700074a947 */ /* 0x00cfea0003800000 */
.L_x_166:
[----:B------:R-:W-:Y:S01]  /*5130*/  @!P4 R2UR UR9, R9 ;  /* 0x000000000909c2ca */ /* 0x000fe200000e0000 */
[----:B------:R-:W-:Y:S01]  /*5140*/  VOTEU.ALL UP0, P4 ;  /* 0x0000000000ff7886 */ /* 0x000fe20002000000 */
[----:B------:R-:W-:Y:S01]  /*5150*/  @!P4 R2UR UR8, R0 ;  /* 0x000000000008c2ca */ /* 0x000fe200000e0000 */
[----:B------:R-:W-:Y:S01]  /*5160*/  @!P4 IMAD R0, R39, -0x40, R20 ;  /* 0xffffffc02700c824 */ /* 0x000fe200078e0214 */
[----:B------:R-:W-:Y:S01]  /*5170*/  UMOV UR27, UR35 ;  /* 0x00000023001b7c82 */ /* 0x000fe20008000000 */
[----:B------:R-:W-:Y:S01]  /*5180*/  UMOV UR28, UR36 ;  /* 0x00000024001c7c82 */ /* 0x000fe20008000000 */
[----:B------:R-:W-:Y:S01]  /*5190*/  @!UP0 UIADD3 UR24, UPT, UPT, UR4, 0x4400, URZ ;  /* 0x0000440004188890 */ /* 0x000fe2000fffe0ff */
[----:B------:R-:W-:Y:S02]  /*51a0*/  @!P4 IADD3 R9, P0, PT, R36, 0x980, RZ ;  /* 0x000009802409c810 */ /* 0x000fe40007f1e0ff */
[----:B------:R-:W-:Y:S01]  /*51b0*/  @!P4 R2UR UR26, R0 ;  /* 0x00000000001ac2ca */ /* 0x000fe200000e0000 */
[----:B------:R-:W-:Y:S03]  /*51c0*/  @!P4 IMAD.MOV.U32 R0, RZ, RZ, 0x4000 ;  /* 0x00004000ff00c424 */ /* 0x000fe600078e00ff */
[----:B------:R-:W-:Y:S01]  /*51d0*/  IMAD.U32 R10, RZ, RZ, UR9 ;  /* 0x00000009ff0a7e24 */ /* 0x000fe2000f8e00ff */
[----:B------:R-:W-:Y:S01]  /*51e0*/  UMOV UR9, 0x10000000 ;  /* 0x1000000000097882 */ /* 0x000fe20000000000 */
[----:B------:R-:W-:Y:S01]  /*51f0*/  IMAD.U32 R11, RZ, RZ, UR8 ;  /* 0x00000008ff0b7e24 */ /* 0x000fe2000f8e00ff */
[----:B------:R-:W-:Y:S02]  /*5200*/  UMOV UR8, 0x0 ;  /* 0x0000000000087882 */ /* 0x000fe40000000000 */
[----:B------:R-:W-:Y:S02]  /*5210*/  @!P4 R2UR UR10, R10 ;  /* 0x000000000a0ac2ca */ /* 0x000fe400000e0000 */
[----:B------:R-:W-:Y:S02]  /*5220*/  @!P4 R2UR UR11, R11 ;  /* 0x000000000b0bc2ca */ /* 0x000fe400000e0000 */
[----:B------:R-:W-:Y:S01]  /*5230*/  @!UP0 UIADD3 UR26, UPT, UPT, UR26, 0x80, URZ ;  /* 0x000000801a1a8890 */ /* 0x000fe2000fffe0ff */
[----:B------:R-:W-:Y:S10]  /*5240*/  VOTEU.ALL UP0, P4 ;  /* 0x0000000000ff7886 */ /* 0x000ff40002000000 */
[----:B------:R2:W-:Y:S01]  /*5250*/  @!UP0 UTMALDG.3D [UR24], [UR10], desc[UR8] ;  /* 0x000008180a0085b4 */ /* 0x0005e20008011000 */
[----:B------:R3:W-:Y:S01]  /*5260*/  @!P4 SYNCS.ARRIVE.TRANS64.RED.A0TR RZ, [UR4+0x28], R0 ;  /* 0x00002800ffffc9a7 */ /* 0x0007e20008300404 */
[----:B------:R-:W-:Y:S01]  /*5270*/  SYNCS.ARRIVE.TRANS64.RED.A1T0 RZ, [UR6], RZ ;  /* 0x000000ffffff79a7 */ /* 0x000fe20008100406 */
[----:B---3--:R-:W-:Y:S01]  /*5280*/  @!P4 IMAD.X R0, RZ, RZ, R37, P0 ;  /* 0x000000ffff00c224 */ /* 0x008fe200000e0625 */
[----:B------:R-:W3:Y:S02]  /*5290*/  SYNCS.PHASECHK.TRANS64.TRYWAIT P2, [UR4+0x50], R38 ;  /* 0x00005026ff0075a7 */ /* 0x000ee40008041104 */
[----:B--23--:R-:W-:Y:S05]  /*52a0*/  @!P2 BRA `(.L_x_87) ;  /* 0x00000070002ca947 */ /* 0x00cfea0003800000 */
.L_x_168:
[----:B------:R-:W-:Y:S01]  /*52b0*/  @!P4 R2UR UR9, R9 ;  /* 0x000000000909c2ca */ /* 0x000fe200000e0000 */
[----:B------:R-:W-:Y:S01]  /*52c0*/  VOTEU.ALL UP0, P4 ;  /* 0x0000000000ff7886 */ /* 0x000fe20002000000 */
[----:B------:R-:W-:Y:S01]  /*52d0*/  @!P4 R2UR UR8, R0 ;  /* 0x000000000008c2ca */ /* 0x000fe200000e0000 */
[----:B------:R-:W-:Y:S01]  /*52e0*/  @!P4 IMAD R0, R39, 0x40, R20 ;  /* 0x000000402700c824 */ /* 0x000fe200078e0214 */
[----:B------:R-:W-:Y:S01]  /*52f0*/  UMOV UR19, UR35 ;  /* 0x0000002300137c82 */ /* 0x000fe20008000000 */
[----:B------:R-:W-:Y:S01]  /*5300*/  UMOV UR20, UR36 ;  /* 0x0000002400147c82 */ /* 0x000fe20008000000 */
[----:B------:R-:W-:Y:S01]  /*5310*/  @!UP0 UIADD3 UR16, UPT, UPT, UR4, 0x8400, URZ ;  /* 0x0000840004108890 */ /* 0x000fe2000fffe0ff */
[----:B------:R-:W-:Y:S02]  /*5320*/  @!P4 IADD3 R40, P0, PT, R36, 0x980, RZ ;  /* 0x000009802428c810 */ /* 0x000fe40007f1e0ff */
[----:B------:R-:W-:Y:S01]  /*5330*/  @!P4 R2UR UR18, R0 ;  /* 0x000000000012c2ca */ /* 0x000fe200000e0000 */
[----:B------:R-:W-:Y:S02]  /*5340*/  @!P4 IMAD.MOV.U32 R0, RZ, RZ, 0x4000 ;  /* 0x00004000ff00c424 */ /* 0x000fe400078e00ff */
[----:B------:R-:W-:Y:S02]  /*5350*/  @!P4 IMAD.X R12, RZ, RZ, R37, P0 ;  /* 0x000000ffff0cc224 */ /* 0x000fe400000e0625 */
[----:B------:R-:W-:Y:S01]  /*5360*/  IMAD.U32 R10, RZ, RZ, UR9 ;  /* 0x00000009ff0a7e24 */ /* 0x000fe2000f8e00ff */
[----:B------:R-:W-:Y:S01]  /*5370*/  UMOV UR9, 0x10000000 ;  /* 0x1000000000097882 */ /* 0x000fe20000000000 */
[----:B------:R-:W-:Y:S01]  /*5380*/  IMAD.U32 R11, RZ, RZ, UR8 ;  /* 0x00000008ff0b7e24 */ /* 0x000fe2000f8e00ff */
[----:B------:R-:W-:Y:S02]  /*5390*/  UMOV UR8, 0x0 ;  /* 0x0000000000087882 */ /* 0x000fe40000000000 */
[----:B------:R-:W-:Y:S02]  /*53a0*/  @!P4 R2UR UR10, R10 ;  /* 0x000000000a0ac2ca */ /* 0x000fe400000e0000 */
[----:B------:R-:W-:Y:S01]  /*53b0*/  @!P4 R2UR UR11, R11 ;  /* 0x000000000b0bc2ca */ /* 0x000fe200000e0000 */
[----:B------:R-:W-:Y:S01]  /*53c0*/  @!UP0 UIADD3 UR18, UPT, UPT, UR18, 0x40, URZ ;  /* 0x0000004012128890 */ /* 0x000fe2000fffe0ff */
[----:B------:R-:W-:Y:S11]  /*53d0*/  VOTEU.ALL UP0, P4 ;  /* 0x0000000000ff7886 */ /* 0x000ff60002000000 */
[----:B------:R2:W-:Y:S01]  /*53e0*/  @!UP0 UTMALDG.3D [UR16], [UR10], desc[UR8] ;  /* 0x000008100a0085b4 */ /* 0x0005e20008011000 */
[----:B------:R2:W-:Y:S01]  /*53f0*/  @!P4 SYNCS.ARRIVE.TRANS64.RED.A0TR RZ, [UR4+0x30], R0 ;  /* 0x00003000ffffc9a7 */ /* 0x0005e20008300404 */
[----:B------:R-:W-:Y:S01]  /*5400*/  SYNCS.ARRIVE.TRANS64.RED.A1T0 RZ, [UR37], RZ ;  /* 0x000000ffffff79a7 */ /* 0x000fe20008100425 */
[----:B------:R-:W3:Y:S02]  /*5410*/  SYNCS.PHASECHK.TRANS64.TRYWAIT P2, [UR4+0x58], R38 ;  /* 0x00005826ff0075a7 */ /* 0x000ee40008041104 */
[----:B--23--:R-:W-:Y:S05]  /*5420*/  @!P2 BRA `(.L_x_88) ;  /* 0x0000006c00e4a947 */ /* 0x00cfea0003800000 */
.L_x_170:
[----:B------:R-:W2:Y:S01]  /*5430*/  LDC.64 R14, c[0x0][0xf10] ;  /* 0x0003c400ff0e7b82 */ /* 0x000ea20000000a00 */
[----:B------:R-:W-:Y:S01]  /*5440*/  @!P4 R2UR UR9, R40 ;  /* 0x000000002809c2ca */ /* 0x000fe200000e0000 */
[----:B------:R-:W-:Y:S01]  /*5450*/  UMOV UR18, 0x0 ;  /* 0x0000000000127882 */ /* 0x000fe20000000000 */
[----:B------:R-:W-:Y:S01]  /*5460*/  @!P4 R2UR UR8, R12 ;  /* 0x000000000c08c2ca */ /* 0x000fe200000e0000 */
[----:B------:R-:W-:Y:S01]  /*5470*/  @!P4 VIADD R12, R20, 0xc0 ;  /* 0x000000c0140cc836 */ /* 0x000fe20000000000 */
[----:B------:R-:W-:Y:S03]  /*5480*/  ISETP.NE.OR P0, PT, R39, RZ, P4 ;  /* 0x000000ff2700720c */ /* 0x000fe60002705670 */
[----:B------:R-:W3:Y:S01]  /*5490*/  LDC.64 R10, c[0x0][0xf18] ;  /* 0x0003c600ff0a7b82 */ /* 0x000ee20000000a00 */
[----:B------:R-:W-:Y:S01]  /*54a0*/  @P3 SHF.R.U32.HI R31, RZ, 0x10, R25 ;  /* 0x00000010ff1f3819 */ /* 0x000fe20000011619 */
[----:B------:R-:W-:Y:S01]  /*54b0*/  VOTEU.ALL UP0, P4 ;  /* 0x0000000000ff7886 */ /* 0x000fe20002000000 */
[----:B------:R-:W-:Y:S01]  /*54c0*/  LOP3.LUT R35, R35, 0x1, RZ, 0x3c, !PT ;  /* 0x0000000123237812 */ /* 0x000fe200078e3cff */
[----:B------:R-:W-:Y:S01]  /*54d0*/  UMOV UR19, 0x10000000 ;  /* 0x1000000000137882 */ /* 0x000fe20000000000 */
[----:B------:R-:W-:Y:S03]  /*54e0*/  UMOV UR11, UR35 ;  /* 0x00000023000b7c82 */ /* 0x000fe60008000000 */
[----:B------:R-:W4:Y:S01]  /*54f0*/  @!P1 LDC R0, c[0x0][0xf20] ;  /* 0x0003c800ff009b82 */ /* 0x000f220000000800 */
[----:B------:R-:W-:Y:S01]  /*5500*/  UMOV UR12, UR36 ;  /* 0x00000024000c7c82 */ /* 0x000fe20008000000 */
[----:B------:R-:W-:Y:S01]  /*5510*/  @P3 R2UR UR36, R31 ;  /* 0x000000001f2432ca */ /* 0x000fe200000e0000 */
[----:B-1----:R-:W-:Y:S05]  /*5520*/  IMAD.U32 R38, RZ, RZ, UR9 ;  /* 0x00000009ff267e24 */ /* 0x002fea000f8e00ff */
[----:B------:R-:W1:Y:S01]  /*5530*/  @!P1 LDC R3, c[0x0][0xf0c] ;  /* 0x0003c300ff039b82 */ /* 0x000e620000000800 */
[----:B------:R-:W-:Y:S01]  /*5540*/  IMAD.U32 R39, RZ, RZ, UR8 ;  /* 0x00000008ff277e24 */ /* 0x000fe2000f8e00ff */
[----:B------:R-:W-:Y:S01]  /*5550*/  @!UP0 UIADD3 UR8, UPT, UPT, UR4, 0xc400, URZ ;  /* 0x0000c40004088890 */ /* 0x000fe2000fffe0ff */
[----:B------:R-:W-:Y:S01]  /*5560*/  @!P0 IMAD.MOV R12, RZ, RZ, R20 ;  /* 0x000000ffff0c8224 */ /* 0x000fe200078e0214 */
[----:B------:R-:W-:Y:S01]  /*5570*/  @!P4 R2UR UR20, R38 ;  /* 0x000000002614c2ca */ /* 0x000fe200000e0000 */
[----:B------:R-:W-:Y:S01]  /*5580*/  @!UP0 UIADD3 UR9, UPT, UPT, UR4, 0x38, URZ ;  /* 0x0000003804098890 */ /* 0x000fe2000fffe0ff */
[----:B------:R-:W-:Y:S01]  /*5590*/  @!P4 R2UR UR21, R39 ;  /* 0x000000002715c2ca */ /* 0x000fe200000e0000 */
[----:B------:R-:W-:Y:S01]  /*55a0*/  VOTEU.ALL UP0, P4 ;  /* 0x0000000000ff7886 */ /* 0x000fe20002000000 */
[----:B------:R-:W-:Y:S01]  /*55b0*/  PLOP3.LUT P0, PT, P4, PT, PT, 0x8, 0x80 ;  /* 0x000000000080781c */ /* 0x000fe2000270e170 */
[----:B------:R-:W-:Y:S11]  /*55c0*/  VIADD R34, R34, 0x1 ;  /* 0x0000000122227836 */ /* 0x000ff60000000000 */
[----:B------:R-:W-:Y:S01]  /*55d0*/  @!UPT UIADD3 URZ, UPT, UPT, URZ, URZ, URZ ;  /* 0x000000fffffff290 */ /* 0x000fe2000fffe0ff */
[----:B------:R-:W-:Y:S01]  /*55e0*/  @P0 R2UR.BROADCAST UR10, R12 ;  /* 0x000000000c0a02ca */ /* 0x000fe200008e0000 */
[----:B------:R-:W-:Y:S11]  /*55f0*/  VIADD R32, R32, 0x1 ;  /* 0x0000000120207836 */ /* 0x000ff60000000000 */
[----:B------:R-:W-:Y:S01]  /*5600*/  @!UPT UIADD3 URZ, UPT, UPT, URZ, URZ, URZ ;  /* 0x000000fffffff290 */ /* 0x000fe2000fffe0ff */
[----:B------:R5:W-:Y:S01]  /*5610*/  @!UP0 UTMALDG.3D [UR8], [UR20], desc[UR18] ;  /* 0x00001208140085b4 */ /* 0x000be20008011000 */
[----:B------:R5:W-:Y:S01]  /*5620*/  @!P4 SYNCS.ARRIVE.TRANS64.RED.A0TR RZ, [UR4+0x38], R30 ;  /* 0x0000381effffc9a7 */ /* 0x000be20008300404 */
[----:B---3--:R-:W-:Y:S01]  /*5630*/  @!P1 ISETP.NE.AND P0, PT, R10, 0x1, PT ;  /* 0x000000010a00980c */ /* 0x008fe20003f05270 */
[----:B--2---:R-:W-:Y:S01]  /*5640*/  @!P1 IMAD.HI.U32 R14, R13, R14, RZ ;  /* 0x0000000e0d0e9227 */ /* 0x004fe200078e00ff */
[----:B-1----:R-:W-:Y:S01]  /*5650*/  @!P1 ISETP.NE.AND P2, PT, R3, 0x1, PT ;  /* 0x000000010300980c */ /* 0x002fe20003f45270 */
[----:B------:R-:W-:Y:S02]  /*5660*/  UPLOP3.LUT UP0, UPT, UPT, UPT, UPT, 0x80, 0x8 ;  /* 0x000000000008789c */ /* 0x000fe40003f0f070 */
[C---:B------:R-:W-:Y:S01]  /*5670*/  @!P1 IMAD.HI.U32 R11, R8.reuse, R11, RZ ;  /* 0x0000000b080b9227 */ /* 0x040fe200078e00ff */
[----:B------:R-:W-:Y:S04]  /*5680*/  @!P1 SHF.R.U32.HI R14, RZ, R15, R14 ;  /* 0x0000000fff0e9219 */ /* 0x000fe8000001160e */
[----:B----4-:R-:W-:Y:S02]  /*5690*/  @!P1 SHF.R.U32.HI R9, RZ, R0, R11 ;  /* 0x00000000ff099219 */ /* 0x010fe4000001160b */
[----:B------:R-:W-:Y:S02]  /*56a0*/  @!P1 SEL R14, R13, R14, !P2 ;  /* 0x0000000e0d0e9207 */ /* 0x000fe40005000000 */
[----:B------:R-:W-:Y:S01]  /*56b0*/  @!P1 SEL R9, R8, R9, !P0 ;  /* 0x0000000908099207 */ /* 0x000fe20004000000 */
[----:B------:R-:W-:Y:S01]  /*56c0*/  SYNCS.ARRIVE.TRANS64.RED.A1T0 RZ, [UR5], RZ ;  /* 0x000000ffffff79a7 */ /* 0x000fe20008100405 */
[C---:B------:R-:W-:Y:S03]  /*56d0*/  ISETP.NE.AND P0, PT, R34.reuse, 0x2, PT ;  /* 0x000000022200780c */ /* 0x040fe60003f05270 */
[----:B------:R-:W-:Y:S01]  /*56e0*/  @!P1 IMAD.IADD R0, R9, 0x1, -R14 ;  /* 0x0000000109009824 */ /* 0x000fe200078e0a0e */
[----:B------:R-:W-:Y:S01]  /*56f0*/  SEL R34, R34, RZ, P0 ;  /* 0x000000ff22227207 */ /* 0x000fe20000000000 */
[----:B------:R-:W-:Y:S02]  /*5700*/  @!P1 IMAD.IADD R9, R14, 0x1, -R9 ;  /* 0x000000010e099824 */ /* 0x000fe400078e0a09 */
[----:B------:R-:W-:Y:S02]  /*5710*/  @!P1 IMAD R13, R0, R3, R13 ;  /* 0x00000003000d9224 */ /* 0x000fe400078e020d */
[----:B------:R-:W-:Y:S02]  /*5720*/  @!P1 IMAD R8, R9, R10, R8 ;  /* 0x0000000a09089224 */ /* 0x000fe400078e0208 */
[----:B------:R-:W-:Y:S02]  /*5730*/  IMAD.IADD R12, R13, 0x1, R152 ;  /* 0x000000010d0c7824 */ /* 0x000fe400078e0298 */
[----:B------:R-:W-:Y:S03]  /*5740*/  IMAD.IADD R20, R8, 0x1, R150 ;  /* 0x0000000108147824 */ /* 0x000fe600078e0296 */
[----:B-----5:R-:W-:Y:S02]  /*5750*/  R2UR UR20, R12 ;  /* 0x000000000c1472ca */ /* 0x020fe400000e0000 */
[----:B------:R-:W-:Y:S04]  /*5760*/  SEL R12, RZ, 0x1, P0 ;  /* 0x00000001ff0c7807 */ /* 0x000fe80000000000 */
[----:B------:R-:W-:Y:S01]  /*5770*/  LOP3.LUT R33, R33, R12, RZ, 0x3c, !PT ;  /* 0x0000000c21217212 */ /* 0x000fe200078e3cff */
[----:B------:R-:W-:Y:S08]  /*5780*/  @P3 BRA `(.L_x_89) ;  /* 0xfffffff000703947 */ /* 0x000ff0000383ffff */
[----:B------:R-:W-:-:S04]  /*5790*/  SHF.L.U32 R3, R35, 0x1f, RZ ;  /* 0x0000001f23037819 */ /* 0x000fc800000006ff */
[----:B------:R-:W1:Y:S02]  /*57a0*/  SYNCS.PHASECHK.TRANS64.TRYWAIT P0, [UR4+0x40], R3 ;  /* 0x00004003ff0075a7 */ /* 0x000e640008001104 */
[----:B-1----:R-:W-:Y:S05]  /*57b0*/  @!P0 BRA `(.L_x_90) ;  /* 0x0000006c00188947 */ /* 0x002fea0003800000 */
.L_x_172:
[----:B------:R-:W2:Y:S02]  /*57c0*/  SYNCS.PHASECHK.TRANS64.TRYWAIT P0, [UR4+0x48], R3 ;  /* 0x00004803ff0075a7 */ /* 0x000ea40008001104 */
[----:B--2---:R-:W-:Y:S05]  /*57d0*/  @!P0 BRA `(.L_x_91) ;  /* 0x0000006c00288947 */ /* 0x004fea0003800000 */
.L_x_174:
[----:B------:R-:W2:Y:S02]  /*57e0*/  SYNCS.PHASECHK.TRANS64.TRYWAIT P0, [UR4+0x50], R3 ;  /* 0x00005003ff0075a7 */ /* 0x000ea40008001104 */
[----:B--2---:R-:W-:Y:S05]  /*57f0*/  @!P0 BRA `(.L_x_92) ;  /* 0x0000006c00388947 */ /* 0x004fea0003800000 */
.L_x_176:
[----:B-1----:R-:W-:-:S07]  /*5800*/  MOV R0, UR4 ;  /* 0x0000000400007c02 */ /* 0x002fce0008000f00 */
.L_x_93:
[----:B-1----:R-:W-:-:S04]  /*5810*/  SHF.L.U32 R3, R35, 0x1f, RZ ;  /* 0x0000001f23037819 */ /* 0x002fc800000006ff */
[----:B------:R1:W2:Y:S03]  /*5820*/  SYNCS.PHASECHK.TRANS64.TRYWAIT P0, [R0+URZ+0x58], R3 ;  /* 0x00005803000075a7 */ /* 0x0002a600080011ff */
[----:B--2---:R-:W-:Y:S05]  /*5830*/  @!P0 NANOSLEEP.SYNCS 0x989680 ;  /* 0x009896800000895d */ /* 0x004fea0003900000 */
[----:B------:R-:W2:Y:S02]  /*5840*/  @!P0 SYNCS.PHASECHK.TRANS64 P0, [R0+URZ+0x58], R3 ;  /* 0x00005803000085a7 */ /* 0x000ea400080010ff */
[----:B--2---:R-:W-:Y:S05]  /*5850*/  @P0 EXIT ;  /* 0x000000000000094d */ /* 0x004fea0003800000 */
[----:B------:R-:W-:Y:S05]  /*5860*/  BRA `(.L_x_93) ;  /* 0xfffffffc00e87947 */ /* 0x000fea000383ffff */
.L_x_78:
[----:B------:R-:W-:-:S06]  /*5870*/  UISETP.GE.AND UP0, UPT, UR7, 0x4, UPT ;  /* 0x000000040700788c */ /* 0x000fcc000bf06270 */
[----:B------:R-:W-:-:S13]  /*5880*/  PLOP3.LUT P0, PT, PT, PT, UP0, 0x80, 0x8 ;  /* 0x000000000008781c */ /* 0x000fda0003f0f008 */
[----:B---3--:R-:W-:Y:S05]  /*5890*/  @!P0 EXIT ;  /* 0x000000000000894d */ /* 0x008fea0003800000 */
[----:B------:R-:W-:Y:S01]  /*58a0*/  BAR.SYNC.DEFER_BLOCKING 0x6, 0xa0 ;  /* 0x0182800000007b1d */ /* 0x000fe20000010000 */
[C---:B------:R-:W-:Y:S01]  /*58b0*/  IMAD.SHL.U32 R5, R165.reuse, 0x40, RZ ;  /* 0x00000040a5057824 */ /* 0x040fe200078e00ff */
[C---:B------:R-:W-:Y:S01]  /*58c0*/  LOP3.LUT R157, R165.reuse, 0x1, RZ, 0xc0, !PT ;  /* 0x00000001a59d7812 */ /* 0x040fe200078ec0ff */
[C---:B------:R-:W-:Y:S02]  /*58d0*/  IMAD.U32 R2, R165.reuse, 0x10000, RZ ;  /* 0x00010000a5027824 */ /* 0x040fe400078e00ff */
[----:B------:R-:W-:Y:S01]  /*58e0*/  IMAD.SHL.U32 R156, R165, 0x8, RZ ;  /* 0x00000008a59c7824 */ /* 0x000fe200078e00ff */
[----:B------:R-:W-:Y:S02]  /*58f0*/  UMOV UR48, 0x400 ;  /* 0x0000040000307882 */ /* 0x000fe40000000000 */
[----:B------:R-:W1:Y:S01]  /*5900*/  LDC R155, c[0x0][0x370] ;  /* 0x0000dc00ff9b7b82 */ /* 0x000e620000000800 */
[----:B------:R-:W-:Y:S01]  /*5910*/  ULEA UR48, UR37, UR48, 0x18 ;  /* 0x0000003025307291 */ /* 0x000fe2000f8ec0ff */
[----:B------:R-:W-:Y:S01]  /*5920*/  ISETP.NE.U32.AND P0, PT, R157, 0x1, PT ;  /* 0x000000019d00780c */ /* 0x000fe20003f05070 */
[----:B------:R-:W-:Y:S01]  /*5930*/  IMAD.MOV.U32 R164, RZ, RZ, 0x2 ;  /* 0x00000002ffa47424 */ /* 0x000fe200078e00ff */
[----:B------:R-:W-:Y:S01]  /*5940*/  LOP3.LUT R7, R5, 0x1c0, RZ, 0xc0, !PT ;  /* 0x000001c005077812 */ /* 0x000fe200078ec0ff */
[----:B------:R-:W-:Y:S01]  /*5950*/  UIADD3 UR4, UPT, UPT, UR48, 0x400, URZ ;  /* 0x0000040030047890 */ /* 0x000fe2000fffe0ff */
[----:B------:R-:W-:Y:S01]  /*5960*/  LOP3.LUT R2, R2, 0x600000, RZ, 0xc0, !PT ;  /* 0x0060000002027812 */ /* 0x000fe200078ec0ff */
[----:B------:R-:W-:Y:S01]  /*5970*/  IMAD.MOV.U32 R163, RZ, RZ, 0x4 ;  /* 0x00000004ffa37424 */ /* 0x000fe200078e00ff */
[----:B------:R-:W2:Y:S01]  /*5980*/  LDC R74, c[0x0][0xf0c] ;  /* 0x0003c300ff4a7b82 */ /* 0x000ea20000000800 */
[----:B------:R-:W-:Y:S01]  /*5990*/  R2P PR, R165, 0x6 ;  /* 0x00000006a5007804 */ /* 0x000fe20000000000 */
[----:B------:R-:W-:Y:S01]  /*59a0*/  IMAD.MOV.U32 R162, RZ, RZ, 0x1 ;  /* 0x00000001ffa27424 */ /* 0x000fe200078e00ff */
[----:B------:R-:W-:Y:S01]  /*59b0*/  LOP3.LUT R156, R7, 0x38, R156, 0xf8, !PT ;  /* 0x00000038079c7812 */ /* 0x000fe200078ef89c */
[----:B------:R-:W-:Y:S01]  /*59c0*/  IMAD.MOV.U32 R79, RZ, RZ, RZ ;  /* 0x000000ffff4f7224 */ /* 0x000fe200078e00ff */
[----:B------:R-:W-:Y:S01]  /*59d0*/  P2R R0, PR, RZ, 0x1 ;  /* 0x00000001ff007803 */ /* 0x000fe20000000000 */
[----:B------:R-:W-:Y:S01]  /*59e0*/  IMAD.MOV.U32 R169, RZ, RZ, RZ ;  /* 0x000000ffffa97224 */ /* 0x000fe200078e00ff */
[----:B------:R-:W-:Y:S01]  /*59f0*/  LOP3.LUT R156, R156, 0x1e00, R5, 0xf8, !PT ;  /* 0x00001e009c9c7812 */ /* 0x000fe200078ef805 */
[----:B------:R-:W3:Y:S01]  /*5a00*/  LDC R153, c[0x0][0xf20] ;  /* 0x0003c800ff997b82 */ /* 0x000ee20000000800 */
[----:B------:R-:W4:Y:S01]  /*5a10*/  LDS R3, [UR48+0xf0] ;  /* 0x0000f030ff037984 */ /* 0x000f220008000800 */
[----:B------:R-:W-:Y:S01]  /*5a20*/  LOP3.LUT R165, R165, 0x60, RZ, 0xc0, !PT ;  /* 0x00000060a5a57812 */ /* 0x000fe200078ec0ff */
[----:B------:R-:W-:Y:S01]  /*5a30*/  IMAD.MOV.U32 R161, RZ, RZ, RZ ;  /* 0x000000ffffa17224 */ /* 0x000fe200078e00ff */
[----:B------:R-:W-:Y:S01]  /*5a40*/  SEL R164, R164, 0xfffffffe, !P1 ;  /* 0xfffffffea4a47807 */ /* 0x000fe20004800000 */
[----:B------:R-:W-:Y:S01]  /*5a50*/  IMAD.U32 R159, RZ, RZ, UR4 ;  /* 0x00000004ff9f7e24 */ /* 0x000fe2000f8e00ff */
[----:B------:R-:W-:Y:S01]  /*5a60*/  SEL R163, R163, 0xfffffffc, !P2 ;  /* 0xfffffffca3a37807 */ /* 0x000fe20005000000 */
[----:B------:R-:W1:Y:S01]  /*5a70*/  LDCU.64 UR52, c[0x0][0x348] ;  /* 0x00006900ff3477ac */ /* 0x000e620008000a00 */
[----:B------:R-:W1:Y:S01]  /*5a80*/  LDC R73, c[0x0][0xf30] ;  /* 0x0003cc00ff497b82 */ /* 0x000e620000000800 */
[----:B------:R-:W1:Y:S01]  /*5a90*/  LDCU.64 UR38, c[0x0][0xc88] ;  /* 0x00019100ff2677ac */ /* 0x000e620008000a00 */
[----:B------:R-:W1:Y:S06]  /*5aa0*/  LDCU.64 UR40, c[0x0][0xc90] ;  /* 0x00019200ff2877ac */ /* 0x000e6c0008000a00 */
[----:B------:R-:W1:Y:S01]  /*5ab0*/  LDC.64 R148, c[0x0][0xf10] ;  /* 0x0003c400ff947b82 */ /* 0x000e620000000a00 */
[----:B------:R-:W-:Y:S01]  /*5ac0*/  UMOV UR49, URZ ;  /* 0x000000ff00317c82 */ /* 0x000fe20008000000 */
[----:B------:R-:W-:-:S06]  /*5ad0*/  UMOV UR51, URZ ;  /* 0x000000ff00337c82 */ /* 0x000fcc0008000000 */
[----:B------:R-:W1:Y:S08]  /*5ae0*/  LDC.64 R70, c[0x0][0xf18] ;  /* 0x0003c600ff467b82 */ /* 0x000e700000000a00 */
[----:B------:R-:W1:Y:S08]  /*5af0*/  LDC.64 R68, c[0x0][0xf28] ;  /* 0x0003ca00ff447b82 */ /* 0x000e700000000a00 */
[----:B------:R-:W1:Y:S01]  /*5b00*/  LDC.64 R146, c[0x0][0xcb0] ;  /* 0x00032c00ff927b82 */ /* 0x000e620000000a00 */
[----:B----4-:R-:W-:-:S07]  /*5b10*/  IMAD.IADD R2, R3, 0x1, R2 ;  /* 0x0000000103027824 */ /* 0x010fce00078e0202 */
[----:B------:R-:W4:Y:S08]  /*5b20*/  LDC.64 R144, c[0x0][0xca8] ;  /* 0x00032a00ff907b82 */ /* 0x000f300000000a00 */
[----:B--23--:R-:W1:Y:S02]  /*5b30*/  LDC R154, c[0x0][0x374] ;  /* 0x0000dd00ff9a7b82 */ /* 0x00ce640000000800 */
.L_x_138:
[----:B------:R-:W-:Y:S02]  /*5b40*/  LEA R0, R169, UR48, 0x3 ;  /* 0x00000030a9007c11 */ /* 0x000fe4000f8e18ff */
[----:B------:R-:W-:Y:S02]  /*5b50*/  SHF.L.U32 R3, R161, 0x1f, RZ ;  /* 0x0000001fa1037819 */ /* 0x000fe400000006ff */
[----:B-1----:R-:W-:Y:S02]  /*5b60*/  LEA R16, R169, UR48, 0x4 ;  /* 0x00000030a9107c11 */ /* 0x002fe4000f8e20ff */
[----:B------:R-:W2:Y:S02]  /*5b70*/  SYNCS.PHASECHK.TRANS64.TRYWAIT P0, [R0+URZ+0x70], R3 ;  /* 0x00007003000075a7 */ /* 0x000ea400080011ff */
[----:B--23--:R-:W-:Y:S05]  /*5b80*/  @!P0 BRA `(.L_x_94) ;  /* 0x00000068006c8947 */ /* 0x00cfea0003800000 */
.L_x_177:
[----:B------:R-:W3:Y:S01]  /*5b90*/  LDC.64 R14, c[0x0][0xf10] ;  /* 0x0003c400ff0e7b82 */ /* 0x000ee20000000a00 */
[----:B------:R-:W4:Y:S01]  /*5ba0*/  LDS.128 R16, [R16+0xd0] ;  /* 0x0000d00010107984 */ /* 0x000f220000000c00 */
[----:B-1----:R-:W-:Y:S01]  /*5bb0*/  ISETP.NE.AND P1, PT, R73, 0x1, PT ;  /* 0x000000014900780c */ /* 0x002fe20003f25270 */
[----:B--2---:R-:W-:Y:S01]  /*5bc0*/  VIADD R0, R0, 0x80 ;  /* 0x0000008000007836 */ /* 0x004fe20000000000 */
[----:B------:R-:W-:Y:S04]  /*5bd0*/  ISETP.GE.AND P0, PT, R72, 0x1, PT ;  /* 0x000000014800780c */ /* 0x000fe80003f06270 */
[----:B------:R-:W1:Y:S01]  /*5be0*/  LDC.64 R12, c[0x0][0xf18] ;  /* 0x0003c600ff0c7b82 */ /* 0x000e620000000a00 */
[----:B------:R-:W-:Y:S01]  /*5bf0*/  PRMT R0, RZ, 0x654, R0 ;  /* 0x00000654ff007816 */ /* 0x000fe20000000000 */
[----:B------:R-:W-:Y:S01]  /*5c00*/  @!PT LDS RZ, [RZ] ;  /* 0x00000000fffff984 */ /* 0x000fe20000000800 */
[----:B------:R-:W-:Y:S01]  /*5c10*/  @!PT LDS RZ, [RZ] ;  /* 0x00000000fffff984 */ /* 0x000fe20000000800 */
[----:B------:R-:W-:Y:S01]  /*5c20*/  @!PT LDS RZ, [RZ] ;  /* 0x00000000fffff984 */ /* 0x000fe20000000800 */
[----:B------:R-:W-:Y:S01]  /*5c30*/  @!PT LDS RZ, [RZ] ;  /* 0x00000000fffff984 */ /* 0x000fe20000000800 */
[----:B------:R2:W-:Y:S06]  /*5c40*/  MEMBAR.ALL.CTA ;  /* 0x0000000000007992 */ /* 0x0005ec0000008000 */
[----:B--2---:R-:W2:Y:S01]  /*5c50*/  FENCE.VIEW.ASYNC.S ;  /* 0x00000000000073c6 */ /* 0x004ea20000000000 */
[----:B------:R-:W1:Y:S08]  /*5c60*/  @!P1 LDC R11, c[0x0][0xf20] ;  /* 0x0003c800ff0b9b82 */ /* 0x000e700000000800 */
[----:B------:R-:W1:Y:S01]  /*5c70*/  @!P1 LDC R10, c[0x0][0xf0c] ;  /* 0x0003c300ff0a9b82 */ /* 0x000e620000000800 */
[----:B--2---:R2:W-:Y:S01]  /*5c80*/  SYNCS.ARRIVE.TRANS64.RED.A1T0 RZ, [R0+URZ], RZ ;  /* 0x000000ff00ff79a7 */ /* 0x0045e200081004ff */
[----:B----4-:R-:W-:Y:S04]  /*5c90*/  LOP3.LUT P4, RZ, R18, 0x1, RZ, 0xc0, !PT ;  /* 0x0000000112ff7812 */ /* 0x010fe8000788c0ff */
[----:B------:R-:W-:Y:S09]  /*5ca0*/  P2R R166, PR, RZ, 0x10 ;  /* 0x00000010ffa67803 */ /* 0x000ff20000000000 */
[----:B------:R-:W-:Y:S02]  /*5cb0*/  @P4 MOV R77, R16 ;  /* 0x00000010004d4202 */ /* 0x000fe40000000f00 */
[----:B------:R-:W-:Y:S01]  /*5cc0*/  @P4 LOP3.LUT R75, R17, 0xffff, RZ, 0xc0, !PT ;  /* 0x0000ffff114b4812 */ /* 0x000fe200078ec0ff */
[----:B--23--:R-:W-:Y:S06]  /*5cd0*/  @!P0 BRA `(.L_x_95) ;  /* 0x0000000000a48947 */ /* 0x00cfec0003800000 */
        /* <DEDUP_REMOVED lines=10> */
[----:B------:R-:W-:Y:S03]  /*5d80*/  SEL R7, R155, R22, !P3 ;  /* 0x000000169b077207 */ /* 0x000fe60005800000 */
[-C--:B------:R-:W-:Y:S01]  /*5d90*/  IMAD.HI.U32 R22, R3, R68.reuse, RZ ;  /* 0x0000004403167227 */ /* 0x080fe200078e00ff */
[----:B------:R-:W-:Y:S03]  /*5da0*/  SHF.R.U32.HI R26, RZ, R149, R26 ;  /* 0x00000095ff1a7219 */ /* 0x000fe6000001161a */
[----:B------:R-:W-:Y:S01]  /*5db0*/  IMAD.HI.U32 R24, R7, R68, RZ ;  /* 0x0000004407187227 */ /* 0x000fe200078e00ff */
[----:B------:R-:W-:Y:S02]  /*5dc0*/  @P2 SHF.R.U32.HI R3, RZ, R69, R22 ;  /* 0x00000045ff032219 */ /* 0x000fe40000011616 */
[----:B------:R-:W-:Y:S02]  /*5dd0*/  SHF.R.U32.HI R22, RZ, R153, R28 ;  /* 0x00000099ff167219 */ /* 0x000fe4000001161c */
[----:B------:R-:W-:Y:S01]  /*5de0*/  @P2 SHF.R.U32.HI R7, RZ, R69, R24 ;  /* 0x00000045ff072219 */ /* 0x000fe20000011618 */
[C---:B------:R-:W-:Y:S01]  /*5df0*/  IMAD R4, R72.reuse, R3, RZ ;  /* 0x0000000348047224 */ /* 0x040fe200078e02ff */
[----:B------:R-:W-:Y:S02]  /*5e00*/  SEL R5, R75, R22, !P0 ;  /* 0x000000164b057207 */ /* 0x000fe40004000000 */
[----:B------:R-:W-:Y:S01]  /*5e10*/  SEL R3, R77, R26, !P3 ;  /* 0x0000001a4d037207 */ /* 0x000fe20005800000 */
[----:B------:R-:W-:Y:S01]  /*5e20*/  IMAD R6, R72, R7, RZ ;  /* 0x0000000748067224 */ /* 0x000fe200078e02ff */
[C---:B------:R-:W-:Y:S01]  /*5e30*/  ISETP.GE.AND P0, PT, R5.reuse, R4, PT ;  /* 0x000000040500720c */ /* 0x040fe20003f06270 */
[----:B------:R-:W-:Y:S03]  /*5e40*/  IMAD.HI.U32 R8, R5, R68, RZ ;  /* 0x0000004405087227 */ /* 0x000fe600078e00ff */
[----:B------:R-:W-:Y:S01]  /*5e50*/  ISETP.GE.OR P0, PT, R3, R6, P0 ;  /* 0x000000060300720c */ /* 0x000fe20000706670 */
[----:B------:R-:W-:Y:S01]  /*5e60*/  IMAD.MOV R6, RZ, RZ, -R3 ;  /* 0x000000ffff067224 */ /* 0x000fe200078e0a03 */
[-C--:B------:R-:W-:Y:S03]  /*5e70*/  SHF.R.U32.HI R8, RZ, R69.reuse, R8 ;  /* 0x00000045ff087219 */ /* 0x080fe60000011608 */
[----:B------:R-:W-:Y:S01]  /*5e80*/  IMAD R77, R74, R6, R77 ;  /* 0x000000064a4d7224 */ /* 0x000fe200078e024d */
[----:B------:R-:W-:Y:S05]  /*5e90*/  SEL R9, R5, R8, !P2 ;  /* 0x0000000805097207 */ /* 0x000fea0005000000 */
[----:B------:R-:W-:Y:S02]  /*5ea0*/  IMAD.MOV R8, RZ, RZ, -R9 ;  /* 0x000000ffff087224 */ /* 0x000fe400078e0a09 */
[C---:B------:R-:W-:Y:S04]  /*5eb0*/  @!P0 IMAD.HI.U32 R4, R3.reuse, R68, RZ ;  /* 0x0000004403048227 */ /* 0x040fe800078e00ff */
[----:B------:R-:W-:Y:S01]  /*5ec0*/  IMAD R8, R72, R8, R5 ;  /* 0x0000000848087224 */ /* 0x000fe200078e0205 */
[----:B------:R-:W-:Y:S04]  /*5ed0*/  @!P0 SHF.R.U32.HI R4, RZ, R69, R4 ;  /* 0x00000045ff048219 */ /* 0x000fe80000011604 */
[----:B------:R-:W-:Y:S02]  /*5ee0*/  @!P0 SEL R0, R3, R4, !P2 ;  /* 0x0000000403008207 */ /* 0x000fe40005000000 */
[----:B------:R-:W-:Y:S02]  /*5ef0*/  IADD3 R4, PT, PT, -R5, RZ, RZ ;  /* 0x000000ff05047210 */ /* 0x000fe40007ffe1ff */
[----:B------:R-:W-:Y:S01]  /*5f00*/  @!P0 IADD3 R9, PT, PT, R9, -R0, RZ ;  /* 0x8000000009098210 */ /* 0x000fe20007ffe0ff */
[----:B------:R-:W-:Y:S02]  /*5f10*/  @!P0 IMAD R0, R7, R8, R0 ;  /* 0x0000000807008224 */ /* 0x000fe400078e0200 */
[----:B------:R-:W-:Y:S02]  /*5f20*/  IMAD R75, R70, R4, R75 ;  /* 0x00000004464b7224 */ /* 0x000fe400078e024b */
[----:B------:R-:W-:Y:S02]  /*5f30*/  @!P0 IMAD R5, R9, R72, R3 ;  /* 0x0000004809058224 */ /* 0x000fe400078e0203 */
[----:B------:R-:W-:Y:S04]  /*5f40*/  @!P0 IMAD.MOV.U32 R3, RZ, RZ, R0 ;  /* 0x000000ffff038224 */ /* 0x000fe800078e0000 */
[----:B------:R-:W-:Y:S02]  /*5f50*/  IMAD R77, R3, R74, R77 ;  /* 0x0000004a034d7224 */ /* 0x000fe400078e024d */
[----:B------:R-:W-:Y:S07]  /*5f60*/  IMAD R75, R5, R70, R75 ;  /* 0x00000046054b7224 */ /* 0x000fee00078e024b */
.L_x_95:
[----:B-1----:R-:W-:Y:S01]  /*5f70*/  @!P1 IMAD.HI.U32 R4, R75, R13, RZ ;  /* 0x0000000d4b049227 */ /* 0x002fe200078e00ff */
[----:B------:R-:W-:Y:S01]  /*5f80*/  @!P1 ISETP.NE.AND P0, PT, R12, 0x1, PT ;  /* 0x000000010c00980c */ /* 0x000fe20003f05270 */
[----:B------:R-:W-:Y:S01]  /*5f90*/  USHF.L.U32 UR46, UR20, 0x7, URZ ;  /* 0x00000007142e7899 */ /* 0x000fe200080006ff */
[----:B------:R-:W-:Y:S01]  /*5fa0*/  @!P1 ISETP.NE.AND P2, PT, R10, 0x1, PT ;  /* 0x000000010a00980c */ /* 0x000fe20003f45270 */
[----:B------:R-:W-:Y:S01]  /*5fb0*/  @!P1 IMAD.HI.U32 R0, R77, R14, RZ ;  /* 0x0000000e4d009227 */ /* 0x000fe200078e00ff */
[----:B------:R-:W-:Y:S01]  /*5fc0*/  @!P1 SHF.R.U32.HI R4, RZ, R11, R4 ;  /* 0x0000000bff049219 */ /* 0x000fe20000011604 */
[----:B------:R-:W-:Y:S01]  /*5fd0*/  BSSY.RECONVERGENT B6, `(.L_x_96) ;  /* 0x000002c000067945 */ /* 0x000fe20003800200 */
[----:B------:R-:W-:Y:S01]  /*5fe0*/  @P4 SHF.R.U32.HI R160, RZ, 0x10, R17 ;  /* 0x00000010ffa04819 */ /* 0x000fe20000011611 */
[----:B------:R-:W-:Y:S01]  /*5ff0*/  VIADD R169, R169, 0x1 ;  /* 0x00000001a9a97836 */ /* 0x000fe20000000000 */
[----:B------:R-:W-:Y:S01]  /*6000*/  @!P1 SEL R3, R75, R4, !P0 ;  /* 0x000000044b039207 */ /* 0x000fe20004000000 */
[----:B------:R-:W-:Y:S01]  /*6010*/  IMAD.SHL.U32 R168, R20, 0x100, RZ ;  /* 0x0000010014a87824 */ /* 0x000fe200078e00ff */
[----:B------:R-:W-:Y:S02]  /*6020*/  @!P1 SHF.R.U32.HI R0, RZ, R15, R0 ;  /* 0x0000000fff009219 */ /* 0x000fe40000011600 */
[----:B------:R-:W-:Y:S02]  /*6030*/  LOP3.LUT P0, RZ, R159, 0x3f0, RZ, 0xc0, !PT ;  /* 0x000003f09fff7812 */ /* 0x000fe4000780c0ff */
[----:B------:R-:W-:Y:S05]  /*6040*/  @!P1 SEL R4, R77, R0, !P2 ;  /* 0x000000004d049207 */ /* 0x000fea0005000000 */
[----:B------:R-:W-:Y:S02]  /*6050*/  @!P1 IMAD.IADD R0, R3, 0x1, -R4 ;  /* 0x0000000103009824 */ /* 0x000fe400078e0a04 */
[----:B------:R-:W-:Y:S02]  /*6060*/  @!P1 IMAD.IADD R3, R4, 0x1, -R3 ;  /* 0x0000000104039824 */ /* 0x000fe400078e0a03 */
[----:B------:R-:W-:Y:S02]  /*6070*/  @!P1 IMAD R77, R0, R10, R77 ;  /* 0x0000000a004d9224 */ /* 0x000fe400078e024d */
[----:B------:R-:W-:Y:S01]  /*6080*/  @!P1 IMAD R75, R3, R12, R75 ;  /* 0x0000000c034b9224 */ /* 0x000fe200078e024b */
[----:B------:R-:W-:Y:S06]  /*6090*/  @!P0 BRA `(.L_x_97) ;  /* 0x00000000007c8947 */ /* 0x000fec0003800000 */
[----:B------:R-:W1:Y:S01]  /*60a0*/  LDCU.64 UR8, c[0x4][0x80] ;  /* 0x01001000ff0877ac */ /* 0x000e620008000a00 */
[----:B------:R-:W-:Y:S01]  /*60b0*/  MOV R16, 0x0 ;  /* 0x0000000000107802 */ /* 0x000fe20000000f00 */
[----:B------:R-:W-:Y:S02]  /*60c0*/  HFMA2 R12, -RZ, RZ, 0, 5.9604644775390625e-08 ;  /* 0x00000001ff0c7431 */ /* 0x000fe400000001ff */
[----:B------:R-:W-:Y:S01]  /*60d0*/  IMAD.MOV.U32 R8, RZ, RZ, 0x70 ;  /* 0x00000070ff087424 */ /* 0x000fe200078e00ff */
[----:B------:R2:W3:Y:S01]  /*60e0*/  LDC.64 R14, c[0x4][R16] ;  /* 0x01000000100e7b82 */ /* 0x0004e20000000a00 */
[----:B------:R-:W4:Y:S01]  /*60f0*/  LDCU.64 UR6, c[0x4][0x88] ;  /* 0x01001100ff0677ac */ /* 0x000f220008000a00 */
[----:B------:R-:W-:Y:S01]  /*6100*/  IMAD.MOV.U32 R13, RZ, RZ, RZ ;  /* 0x000000ffff0d7224 */ /* 0x000fe200078e00ff */
[----:B------:R-:W2:Y:S01]  /*6110*/  LDCU.64 UR4, c[0x4][0x8] ;  /* 0x01000100ff0477ac */ /* 0x000ea20008000a00 */
[----:B-1----:R-:W-:Y:S01]  /*6120*/  MOV R5, UR9 ;  /* 0x0000000900057c02 */ /* 0x002fe20008000f00 */
[----:B------:R-:W-:Y:S01]  /*6130*/  IMAD.U32 R4, RZ, RZ, UR8 ;  /* 0x00000008ff047e24 */ /* 0x000fe2000f8e00ff */
[----:B----4-:R-:W-:Y:S01]  /*6140*/  MOV R7, UR7 ;  /* 0x0000000700077c02 */ /* 0x010fe20008000f00 */
[----:B------:R-:W-:Y:S01]  /*6150*/  IMAD.U32 R6, RZ, RZ, UR6 ;  /* 0x00000006ff067e24 */ /* 0x000fe2000f8e00ff */
[----:B--2---:R-:W-:Y:S01]  /*6160*/  MOV R11, UR5 ;  /* 0x00000005000b7c02 */ /* 0x004fe20008000f00 */
[----:B------:R-:W-:Y:S02]  /*6170*/  IMAD.U32 R10, RZ, RZ, UR4 ;  /* 0x00000004ff0a7e24 */ /* 0x000fe4000f8e00ff */
[----:B------:R-:W-:Y:S07]  /*6180*/  LEPC R20, `(.L_x_98) ;  /* 0x000000001014794e */ /* 0x000fee0000000000 */
[----:B---3-5:R-:W-:Y:S05]  /*6190*/  CALL.ABS.NOINC R14 ;  /* 0x000000000e007343 */ /* 0x028fea0003c00000 */
.L_x_98:
[----:B------:R-:W1:Y:S01]  /*61a0*/  LDCU.64 UR8, c[0x4][0x80] ;  /* 0x01001000ff0877ac */ /* 0x000e620008000a00 */
[----:B------:R-:W2:Y:S01]  /*61b0*/  LDC.64 R16, c[0x4][R16] ;  /* 0x0100000010107b82 */ /* 0x000ea20000000a00 */
[----:B------:R-:W-:Y:S02]  /*61c0*/  HFMA2 R12, -RZ, RZ, 0, 5.9604644775390625e-08 ;  /* 0x00000001ff0c7431 */ /* 0x000fe400000001ff */
[----:B------:R-:W-:Y:S02]  /*61d0*/  IMAD.MOV.U32 R8, RZ, RZ, 0x70 ;  /* 0x00000070ff087424 */ /* 0x000fe400078e00ff */
[----:B------:R-:W-:Y:S01]  /*61e0*/  IMAD.MOV.U32 R13, RZ, RZ, RZ ;  /* 0x000000ffff0d7224 */ /* 0x000fe200078e00ff */
[----:B------:R-:W3:Y:S01]  /*61f0*/  LDCU.64 UR6, c[0x4][0x88] ;  /* 0x01001100ff0677ac */ /* 0x000ee20008000a00 */
[----:B------:R-:W4:Y:S01]  /*6200*/  LDCU.64 UR4, c[0x4][0x8] ;  /* 0x01000100ff0477ac */ /* 0x000f220008000a00 */
[----:B-1----:R-:W-:Y:S02]  /*6210*/  MOV R4, UR8 ;  /* 0x0000000800047c02 */ /* 0x002fe40008000f00 */
[----:B------:R-:W-:Y:S02]  /*6220*/  MOV R5, UR9 ;  /* 0x0000000900057c02 */ /* 0x000fe40008000f00 */
[----:B---3--:R-:W-:Y:S01]  /*6230*/  MOV R7, UR7 ;  /* 0x0000000700077c02 */ /* 0x008fe20008000f00 */
[----:B------:R-:W-:Y:S01]  /*6240*/  IMAD.U32 R6, RZ, RZ, UR6 ;  /* 0x00000006ff067e24 */ /* 0x000fe2000f8e00ff */
[----:B----4-:R-:W-:Y:S01]  /*6250*/  MOV R11, UR5 ;  /* 0x00000005000b7c02 */ /* 0x010fe20008000f00 */
[----:B------:R-:W-:Y:S02]  /*6260*/  IMAD.U32 R10, RZ, RZ, UR4 ;  /* 0x00000004ff0a7e24 */ /* 0x000fe4000f8e00ff */
[----:B------:R-:W-:Y:S07]  /*6270*/  LEPC R20, `(.L_x_97) ;  /* 0x000000001014794e */ /* 0x000fee0000000000 */
[----:B--2---:R-:W-:Y:S05]  /*6280*/  CALL.ABS.NOINC R16 ;  /* 0x0000000010007343 */ /* 0x004fea0003c00000 */
.L_x_97:
[----:B------:R-:W-:Y:S05]  /*6290*/  BSYNC.RECONVERGENT B6 ;  /* 0x0000000000067941 */ /* 0x000fea0003800200 */
.L_x_96:
[----:B------:R-:W-:Y:S01]  /*62a0*/  ISETP.NE.U32.AND P4, PT, R146, RZ, PT ;  /* 0x000000ff9200720c */ /* 0x000fe20003f85070 */
[----:B------:R-:W-:Y:S01]  /*62b0*/  UISETP.NE.AND UP2, UPT, UR50, URZ, UPT ;  /* 0x000000ff3200728c */ /* 0x000fe2000bf45270 */
[----:B------:R-:W-:Y:S01]  /*62c0*/  ISETP.NE.U32.AND P2, PT, RZ, UR38, PT ;  /* 0x00000026ff007c0c */ /* 0x000fe2000bf45070 */
[----:B------:R-:W-:Y:S01]  /*62d0*/  UISETP.NE.U32.AND UP1, UPT, UR40, URZ, UPT ;  /* 0x000000ff2800728c */ /* 0x000fe2000bf25070 */
[----:B------:R-:W-:Y:S01]  /*62e0*/  ISETP.NE.AND.EX P4, PT, R147, RZ, PT, P4 ;  /* 0x000000ff9300720c */ /* 0x000fe20003f85340 */
[----:B------:R-:W-:Y:S01]  /*62f0*/  UPLOP3.LUT UP0, UPT, UPT, UPT, UPT, 0x40, 0x4 ;  /* 0x000000000004789c */ /* 0x000fe20003f0e870 */
[----:B------:R-:W-:Y:S01]  /*6300*/  ISETP.NE.AND.EX P2, PT, RZ, UR39, PT, P2 ;  /* 0x00000027ff007c0c */ /* 0x000fe2000bf45320 */
[----:B------:R-:W-:Y:S01]  /*6310*/  UISETP.NE.AND.EX UP1, UPT, UR41, URZ, UPT, UP1 ;  /* 0x000000ff2900728c */ /* 0x000fe2000bf25310 */
[----:B------:R-:W-:Y:S04]  /*6320*/  PLOP3.LUT P1, PT, PT, PT, UP2, 0x80, 0x8 ;  /* 0x000000000008781c */ /* 0x000fe80003f2f028 */
[----:B------:R-:W-:Y:S06]  /*6330*/  @UP2 UPLOP3.LUT UP0, UPT, UPT, UPT, UP1, 0x80, 0x8 ;  /* 0x000000000008289c */ /* 0x000fec0003f0f010 */
[----:B------:R-:W-:Y:S01]  /*6340*/  PLOP3.LUT P0, PT, PT, PT, UP0, 0x80, 0x8 ;  /* 0x000000000008781c */ /* 0x000fe20003f0f008 */
[----:B------:R-:W-:Y:S01]  /*6350*/  @!UPT UIADD3 URZ, UPT, UPT, URZ, URZ, URZ ;  /* 0x000000fffffff290 */ /* 0x000fe2000fffe0ff */
[----:B------:R-:W-:Y:S11]  /*6360*/  BRA.U !UP1, `(.L_x_99) ;  /* 0x0000000109387547 */ /* 0x000ff6000b800000 */
[----:B------:R-:W-:Y:S01]  /*6370*/  UISETP.NE.U32.AND UP0, UPT, UR38, URZ, UPT ;  /* 0x000000ff2600728c */ /* 0x000fe2000bf05070 */
[----:B------:R-:W-:Y:S02]  /*6380*/  HFMA2 R0, -RZ, RZ, 0, 5.9604644775390625e-08 ;  /* 0x00000001ff007431 */ /* 0x000fe400000001ff */
[----:B------:R-:W-:Y:S01]  /*6390*/  IMAD.MOV.U32 R151, RZ, RZ, 0x1 ;  /* 0x00000001ff977424 */ /* 0x000fe200078e00ff */
[----:B------:R-:W-:Y:S06]  /*63a0*/  UISETP.NE.AND.EX UP0, UPT, UR39, URZ, UPT, UP0 ;  /* 0x000000ff2700728c */ /* 0x000fec000bf05300 */
[----:B------:R-:W-:Y:S05]  /*63b0*/  PLOP3.LUT P3, PT, PT, PT, UP0, 0x80, 0x8 ;  /* 0x000000000008781c */ /* 0x000fea0003f6f008 */
[----:B------:R-:W1:Y:S01]  /*63c0*/  @UP0 LDCU.64 UR6, c[0x0][0xc88] ;  /* 0x00019100ff0607ac */ /* 0x000e620008000a00 */
[----:B------:R-:W-:Y:S07]  /*63d0*/  @UP0 UIMAD UR4, UR36, UR40, URZ ;  /* 0x00000028240402a4 */ /* 0x000fee000f8e02ff */
[----:B------:R-:W-:Y:S01]  /*63e0*/  @!P3 PRMT R151, R0, 0x7610, R151 ;  /* 0x000076100097b816 */ /* 0x000fe20000000097 */
[----:B-1----:R-:W-:Y:S03]  /*63f0*/  @UP0 UIMAD.WIDE UR6, UR4, 0x4, UR6 ;  /* 0x00000004040608a5 */ /* 0x002fe6000f8e0206 */
[----:B------:R-:W1:Y:S03]  /*6400*/  @!UP0 LDCU UR4, c[0x0][0xc80] ;  /* 0x00019000ff0487ac */ /* 0x000e660008000800 */
[----:B------:R-:W-:Y:S01]  /*6410*/  IMAD.U32 R4, RZ, RZ, UR6 ;  /* 0x00000006ff047e24 */ /* 0x000fe2000f8e00ff */
[----:B------:R-:W-:Y:S05]  /*6420*/  MOV R5, UR7 ;  /* 0x0000000700057c02 */ /* 0x000fea0008000f00 */
[----:B-----5:R2:W5:Y:S02]  /*6430*/  @P3 LDG.E R83, desc[UR42][R4.64] ;  /* 0x0000002a04533981 */ /* 0x020564000c1e1900 */
[----:B-12---:R-:W-:Y:S02]  /*6440*/  @!P3 IMAD.U32 R83, RZ, RZ, UR4 ;  /* 0x00000004ff53be24 */ /* 0x006fe4000f8e00ff */
.L_x_99:
[----:B------:R-:W-:Y:S05]  /*6450*/  @!P4 BRA `(.L_x_100) ;  /* 0x000000000020c947 */ /* 0x000fea0003800000 */
[----:B------:R-:W-:Y:S04]  /*6460*/  ISETP.NE.U32.AND P3, PT, R144, RZ, PT ;  /* 0x000000ff9000720c */ /* 0x000fe80003f65070 */
[----:B------:R-:W-:Y:S11]  /*6470*/  ISETP.NE.AND.EX P3, PT, R145, RZ, PT, P3 ;  /* 0x000000ff9100720c */ /* 0x000ff60003f65330 */
[----:B------:R-:W-:Y:S02]  /*6480*/  @!UPT UIADD3 URZ, UPT, UPT, URZ, URZ, URZ ;  /* 0x000000fffffff290 */ /* 0x000fe4000fffe0ff */
[----:B------:R-:W1:Y:S01]  /*6490*/  @P3 LDC.64 R4, c[0x0][0xca8] ;  /* 0x00032a00ff043b82 */ /* 0x000e620000000a00 */
[----:B------:R-:W-:Y:S04]  /*64a0*/  @P3 IMAD R0, R146, UR36, RZ ;  /* 0x0000002492003c24 */ /* 0x000fe8000f8e02ff */
[----:B-1----:R-:W-:Y:S05]  /*64b0*/  @P3 IMAD.WIDE R4, R0, 0x4, R4 ;  /* 0x0000000400043825 */ /* 0x002fea00078e0204 */
[----:B-----5:R1:W5:Y:S02]  /*64c0*/  @P3 LDG.E R76, desc[UR42][R4.64] ;  /* 0x0000002a044c3981 */ /* 0x020364000c1e1900 */
[----:B-1----:R-:W2:Y:S02]  /*64d0*/  @!P3 LDC R76, c[0x0][0xca0] ;  /* 0x00032800ff4cbb82 */ /* 0x002ea40000000800 */
.L_x_100:
[----:B-----5:R-:W-:Y:S01]  /*64e0*/  FSETP.NEU.AND P3, PT, R83, RZ, PT ;  /* 0x000000ff5300720b */ /* 0x020fe20003f6d000 */
[----:B------:R-:W-:Y:S01]  /*64f0*/  IMAD.SHL.U32 R178, R156, 0x2, RZ ;  /* 0x000000029cb27824 */ /* 0x000fe200078e00ff */
[----:B------:R-:W-:Y:S01]  /*6500*/  SEL R5, RZ, 0xffffffff, P2 ;  /* 0xffffffffff057807 */ /* 0x000fe20001000000 */
[----:B------:R-:W-:Y:S01]  /*6510*/  IMAD.SHL.U32 R86, R163, 0x10, RZ ;  /* 0x00000010a3567824 */ /* 0x000fe200078e00ff */
[----:B------:R-:W-:Y:S01]  /*6520*/  @P1 LOP3.LUT P2, RZ, R151, 0xff, RZ, 0xc0, !PT ;  /* 0x000000ff97ff1812 */ /* 0x000fe2000784c0ff */
[----:B------:R-:W-:Y:S01]  /*6530*/  VIADD R177, R178, UR48 ;  /* 0x00000030b2b17c36 */ /* 0x000fe20008000000 */
[----:B------:R-:W-:Y:S01]  /*6540*/  @P1 SEL R0, RZ, 0xffffffff, P3 ;  /* 0xffffffffff001807 */ /* 0x000fe20001800000 */
[----:B------:R-:W-:Y:S01]  /*6550*/  IMAD.MOV.U32 R106, RZ, RZ, -0x10 ;  /* 0xfffffff0ff6a7424 */ /* 0x000fe200078e00ff */
[----:B------:R-:W-:Y:S01]  /*6560*/  LOP3.LUT R162, R162, 0x1, RZ, 0x3c, !PT ;  /* 0x00000001a2a27812 */ /* 0x000fe200078e3cff */
[----:B------:R-:W-:Y:S01]  /*6570*/  IMAD.SHL.U32 R104, R164, 0x10, RZ ;  /* 0x00000010a4687824 */ /* 0x000fe200078e00ff */
[----:B------:R-:W-:Y:S01]  /*6580*/  @P0 SEL R0, R5, R0, !P2 ;  /* 0x0000000005000207 */ /* 0x000fe20005000000 */
[----:B------:R-:W-:Y:S01]  /*6590*/  IMAD.IADD R173, R177, 0x1, R86 ;  /* 0x00000001b1ad7824 */ /* 0x000fe200078e0256 */
[----:B------:R-:W-:Y:S01]  /*65a0*/  SHF.L.U32 R3, R79, 0x1f, RZ ;  /* 0x0000001f4f037819 */ /* 0x000fe200000006ff */
[----:B------:R-:W-:Y:S01]  /*65b0*/  IMAD.IADD R176, R177, 0x1, R104 ;  /* 0x00000001b1b07824 */ /* 0x000fe200078e0268 */
[----:B------:R-:W-:Y:S01]  /*65c0*/  @P1 LOP3.LUT R0, R0, 0x1, RZ, 0xc0, !PT ;  /* 0x0000000100001812 */ /* 0x000fe200078ec0ff */
[--C-:B------:R-:W-:Y:S01]  /*65d0*/  IMAD.IADD R171, R104, 0x1, R173.reuse ;  /* 0x0000000168ab7824 */ /* 0x100fe200078e02ad */
[----:B------:R-:W-:Y:S01]  /*65e0*/  PLOP3.LUT P0, PT, PT, PT, UP1, 0x80, 0x8 ;  /* 0x000000000008781c */ /* 0x000fe20003f0f018 */
[----:B------:R-:W-:Y:S01]  /*65f0*/  BSSY B1, `(.L_x_101) ;  /* 0x000004b000017945 */ /* 0x000fe20003800000 */
[----:B------:R-:W-:Y:S01]  /*6600*/  ISETP.NE.U32.OR P4, PT, R0, 0x1, !P1 ;  /* 0x000000010000780c */ /* 0x000fe20004f85470 */
[----:B------:R-:W-:Y:S01]  /*6610*/  IMAD.MOV.U32 R107, RZ, RZ, 0x1 ;  /* 0x00000001ff6b7424 */ /* 0x000fe200078e00ff */
[----:B------:R-:W-:Y:S01]  /*6620*/  SEL R0, RZ, 0xffffffff, P3 ;  /* 0xffffffffff007807 */ /* 0x000fe20001800000 */
[----:B------:R-:W-:Y:S01]  /*6630*/  IMAD R78, R79, 0xc0, R2 ;  /* 0x000000c04f4e7824 */ /* 0x000fe200078e0202 */
[----:B------:R-:W-:Y:S01]  /*6640*/  LOP3.LUT P3, R167, R151, 0xff, RZ, 0xc0, !PT ;  /* 0x000000ff97a77812 */ /* 0x000fe2000786c0ff */
[----:B------:R-:W-:Y:S01]  /*6650*/  IMAD.MOV.U32 R105, RZ, RZ, RZ ;  /* 0x000000ffff697224 */ /* 0x000fe200078e00ff */
[----:B------:R-:W-:Y:S02]  /*6660*/  P2R R174, PR, RZ, 0x10 ;  /* 0x00000010ffae7803 */ /* 0x000fe40000000000 */
[----:B------:R-:W-:Y:S02]  /*6670*/  CS2R R142, SRZ ;  /* 0x00000000008e7805 */ /* 0x000fe4000001ff00 */
[----:B------:R-:W-:Y:S02]  /*6680*/  CS2R R140, SRZ ;  /* 0x00000000008c7805 */ /* 0x000fe4000001ff00 */
[----:B------:R-:W-:Y:S02]  /*6690*/  CS2R R134, SRZ ;  /* 0x0000000000867805 */ /* 0x000fe4000001ff00 */
[----:B------:R-:W-:Y:S02]  /*66a0*/  CS2R R132, SRZ ;  /* 0x0000000000847805 */ /* 0x000fe4000001ff00 */
[----:B------:R-:W-:Y:S02]  /*66b0*/  @P0 SEL R0, R5, R0, !P3 ;  /* 0x0000000005000207 */ /* 0x000fe40005800000 */
[----:B------:R-:W-:Y:S02]  /*66c0*/  CS2R R126, SRZ ;  /* 0x00000000007e7805 */ /* 0x000fe4000001ff00 */
[----:B------:R-:W-:Y:S02]  /*66d0*/  @P4 SHF.L.U32 R4, R162, 0x1f, RZ ;  /* 0x0000001fa2044819 */ /* 0x000fe400000006ff */
[----:B------:R-:W-:Y:S02]  /*66e0*/  CS2R R124, SRZ ;  /* 0x00000000007c7805 */ /* 0x000fe4000001ff00 */
[----:B------:R-:W-:Y:S02]  /*66f0*/  LOP3.LUT R0, R0, 0x1, RZ, 0xc0, !PT ;  /* 0x0000000100007812 */ /* 0x000fe400078ec0ff */
[----:B------:R-:W-:Y:S01]  /*6700*/  CS2R R118, SRZ ;  /* 0x0000000000767805 */ /* 0x000fe2000001ff00 */
[----:B------:R-:W1:Y:S01]  /*6710*/  @P4 SYNCS.PHASECHK.TRANS64.TRYWAIT P2, [UR48+0x20], R4 ;  /* 0x00002004ff0045a7 */ /* 0x000e620008041130 */
[----:B------:R-:W-:Y:S02]  /*6720*/  ISETP.NE.AND P0, PT, R79, RZ, PT ;  /* 0x000000ff4f00720c */ /* 0x000fe40003f05270 */
[----:B------:R-:W-:Y:S02]  /*6730*/  CS2R R116, SRZ ;  /* 0x0000000000747805 */ /* 0x000fe4000001ff00 */
[----:B------:R-:W-:Y:S02]  /*6740*/  ISETP.NE.U32.AND P3, PT, R0, 0x1, PT ;  /* 0x000000010000780c */ /* 0x000fe40003f65070 */
[----:B------:R-:W-:Y:S02]  /*6750*/  CS2R R110, SRZ ;  /* 0x00000000006e7805 */ /* 0x000fe4000001ff00 */
[----:B------:R-:W-:Y:S02]  /*6760*/  CS2R R108, SRZ ;  /* 0x00000000006c7805 */ /* 0x000fe4000001ff00 */
[----:B------:R-:W-:Y:S02]  /*6770*/  CS2R R102, SRZ ;  /* 0x0000000000667805 */ /* 0x000fe4000001ff00 */
[----:B------:R-:W-:Y:S02]  /*6780*/  P2R R112, PR, RZ, 0x8 ;  /* 0x00000008ff707803 */ /* 0x000fe40000000000 */
[----:B------:R-:W-:Y:S02]  /*6790*/  CS2R R100, SRZ ;  /* 0x0000000000647805 */ /* 0x000fe4000001ff00 */
[----:B------:R-:W-:Y:S02]  /*67a0*/  ISETP.NE.U32.AND P3, PT, R157, 0x1, PT ;  /* 0x000000019d00780c */ /* 0x000fe40003f65070 */
[----:B------:R-:W-:Y:S02]  /*67b0*/  CS2R R94, SRZ ;  /* 0x00000000005e7805 */ /* 0x000fe4000001ff00 */
[----:B------:R-:W-:Y:S02]  /*67c0*/  CS2R R92, SRZ ;  /* 0x00000000005c7805 */ /* 0x000fe4000001ff00 */
[----:B------:R-:W-:Y:S02]  /*67d0*/  CS2R R90, SRZ ;  /* 0x00000000005a7805 */ /* 0x000fe4000001ff00 */
[----:B------:R-:W-:Y:S02]  /*67e0*/  SEL R106, R106, 0x10, !P3 ;  /* 0x000000106a6a7807 */ /* 0x000fe40005800000 */
[----:B------:R-:W-:Y:S02]  /*67f0*/  CS2R R88, SRZ ;  /* 0x0000000000587805 */ /* 0x000fe4000001ff00 */
[----:B------:R-:W-:Y:S01]  /*6800*/  SEL R81, RZ, 0xc0, P0 ;  /* 0x000000c0ff517807 */ /* 0x000fe20000000000 */
[----:B------:R3:W4:Y:S01]  /*6810*/  SYNCS.PHASECHK.TRANS64.TRYWAIT P1, [UR48+0x90], R3 ;  /* 0x00009003ff0075a7 */ /* 0x0007220008021130 */
[----:B------:R-:W-:Y:S02]  /*6820*/  IMAD.IADD R177, R177, 0x1, R106 ;  /* 0x00000001b1b17824 */ /* 0x000fe400078e026a */
[C---:B------:R-:W-:Y:S02]  /*6830*/  IMAD.IADD R175, R106.reuse, 0x1, R176 ;  /* 0x000000016aaf7824 */ /* 0x040fe400078e02b0 */
[C---:B------:R-:W-:Y:S02]  /*6840*/  IMAD.IADD R172, R106.reuse, 0x1, R173 ;  /* 0x000000016aac7824 */ /* 0x040fe400078e02ad */
[----:B------:R-:W-:Y:S01]  /*6850*/  IMAD.IADD R170, R106, 0x1, R171 ;  /* 0x000000016aaa7824 */ /* 0x000fe200078e02ab */
[----:B-1----:R-:W-:Y:S01]  /*6860*/  @P4 SEL R107, RZ, 0x1, !P2 ;  /* 0x00000001ff6b4807 */ /* 0x002fe20005000000 */
[----:B---3--:R-:W-:Y:S06]  /*6870*/  @!P4 BRA `(.L_x_102) ;  /* 0x000000000088c947 */ /* 0x008fec0003800000 */
[----:B------:R-:W-:Y:S01]  /*6880*/  IMAD.MOV.U32 R143, RZ, RZ, RZ ;  /* 0x000000ffff8f7224 */ /* 0x000fe200078e00ff */
[----:B------:R-:W-:Y:S01]  /*6890*/  ISETP.NE.AND P0, PT, R107, RZ, PT ;  /* 0x000000ff6b00720c */ /* 0x000fe20003f05270 */
[----:B------:R-:W-:Y:S01]  /*68a0*/  BSSY B0, `(.L_x_103) ;  /* 0x0000014000007945 */ /* 0x000fe20003800000 */
[----:B------:R-:W-:Y:S02]  /*68b0*/  CS2R R90, SRZ ;  /* 0x00000000005a7805 */ /* 0x000fe4000001ff00 */
        /* <DEDUP_REMOVED lines=13> */
[----:B------:R-:W-:Y:S01]  /*6990*/  CS2R R140, SRZ ;  /* 0x00000000008c7805 */ /* 0x000fe2000001ff00 */
[----:B------:R-:W-:Y:S06]  /*69a0*/  @P0 BRA `(.L_x_104) ;  /* 0x00000000000c0947 */ /* 0x000fec0003800000 */
[----:B------:R-:W-:Y:S04]  /*69b0*/  SHF.L.U32 R5, R162, 0x1f, RZ ;  /* 0x0000001fa2057819 */ /* 0x000fe800000006ff */
[----:B------:R-:W1:Y:S02]  /*69c0*/  SYNCS.PHASECHK.TRANS64.TRYWAIT P0, [UR48+0x20], R5 ;  /* 0x00002005ff0075a7 */ /* 0x000e640008001130 */
[----:B-1----:R-:W-:Y:S05]  /*69d0*/  @!P0 BRA `(.L_x_105) ;  /* 0x0000005800ec8947 */ /* 0x002fea0003800000 */
.L_x_104:
[----:B------:R-:W-:Y:S05]  /*69e0*/  BSYNC B0 ;  /* 0x0000000000007941 */ /* 0x000fea0003800000 */
.L_x_103:
[----:B------:R-:W-:Y:S01]  /*69f0*/  ISETP.NE.AND P0, PT, R112, RZ, PT ;  /* 0x000000ff7000720c */ /* 0x000fe20003f05270 */
[----:B------:R-:W-:Y:S11]  /*6a00*/  HFMA2 R105, -RZ, RZ, 0, 5.9604644775390625e-08 ;  /* 0x00000001ff697431 */ /* 0x000ff600000001ff */
[----:B------:R-:W-:Y:S01]  /*6a10*/  @!UPT UIADD3 URZ, UPT, UPT, URZ, URZ, URZ ;  /* 0x000000fffffff290 */ /* 0x000fe2000fffe0ff */
[----:B------:R3:W1:Y:S04]  /*6a20*/  @P0 LDS.128 R88, [R178+UR48+0x400] ;  /* 0x00040030b2580984 */ /* 0x0006680008000c00 */
[----:B------:R3:W1:Y:S04]  /*6a30*/  @P0 LDS.128 R92, [R177+0x400] ;  /* 0x00040000b15c0984 */ /* 0x0006680000000c00 */
[----:B------:R3:W1:Y:S04]  /*6a40*/  @P0 LDS.128 R100, [R176+0x400] ;  /* 0x00040000b0640984 */ /* 0x0006680000000c00 */
[----:B------:R3:W1:Y:S04]  /*6a50*/  @P0 LDS.128 R108, [R175+0x400] ;  /* 0x00040000af6c0984 */ /* 0x0006680000000c00 */
[----:B------:R3:W1:Y:S04]  /*6a60*/  @P0 LDS.128 R116, [R173+0x400] ;  /* 0x00040000ad740984 */ /* 0x0006680000000c00 */
[----:B------:R3:W1:Y:S04]  /*6a70*/  @P0 LDS.128 R124, [R172+0x400] ;  /* 0x00040000ac7c0984 */ /* 0x0006680000000c00 */
[----:B------:R3:W1:Y:S04]  /*6a80*/  @P0 LDS.128 R132, [R171+0x400] ;  /* 0x00040000ab840984 */ /* 0x0006680000000c00 */
[----:B------:R3:W1:Y:S02]  /*6a90*/  @P0 LDS.128 R140, [R170+0x400] ;  /* 0x00040000aa8c0984 */ /* 0x0006640000000c00 */
.L_x_102:
[----:B------:R-:W-:Y:S05]  /*6aa0*/  BSYNC B1 ;  /* 0x0000000000017941 */ /* 0x000fea0003800000 */
.L_x_101:
[----:B------:R-:W-:Y:S05]  /*6ab0*/  IMAD.IADD R64, R78, 0x1, R81 ;  /* 0x000000014e407824 */ /* 0x000fea00078e0251 */
[----:B-1----:R-:W-:Y:S04]  /*6ac0*/  SHF.R.U32.HI R5, RZ, 0x15, R64 ;  /* 0x00000015ff057819 */ /* 0x002fe80000011640 */
[----:B------:R-:W-:Y:S01]  /*6ad0*/  LOP3.LUT P0, RZ, R5, 0x3, R158, 0x48, !PT ;  /* 0x0000000305ff7812 */ /* 0x000fe2000780489e */
[----:B------:R-:W-:Y:S01]  /*6ae0*/  @!UPT UIADD3 URZ, UPT, UPT, URZ, URZ, URZ ;  /* 0x000000fffffff290 */ /* 0x000fe2000fffe0ff */
[----:B----4-:R-:W-:Y:S11]  /*6af0*/  @P1 BRA `(.L_x_106) ;  /* 0x0000000000081947 */ /* 0x010ff60003800000 */
[----:B------:R-:W1:Y:S02]  /*6b00*/  SYNCS.PHASECHK.TRANS64.TRYWAIT P1, [UR48+0x90], R3 ;  /* 0x00009003ff0075a7 */ /* 0x000e640008021130 */
[----:B-1----:R-:W-:Y:S05]  /*6b10*/  @!P1 BRA `(.L_x_107) ;  /* 0x0000005800b49947 */ /* 0x002fea0003800000 */
.L_x_106:
[----:B------:R-:W-:Y:S05]  /*6b20*/  @!P0 BRA `(.L_x_108) ;  /* 0x0000000000408947 */ /* 0x000fea0003800000 */
[----:B------:R-:W4:Y:S01]  /*6b30*/  LDCU.64 UR8, c[0x4][0x70] ;  /* 0x01000e00ff0877ac */ /* 0x000f220008000a00 */
[----:B------:R-:W-:Y:S01]  /*6b40*/  MOV R15, 0x0 ;  /* 0x00000000000f7802 */ /* 0x000fe20000000f00 */
[----:B------:R-:W-:Y:S02]  /*6b50*/  HFMA2 R12, -RZ, RZ, 0, 5.9604644775390625e-08 ;  /* 0x00000001ff0c7431 */ /* 0x000fe400000001ff */
[----:B------:R-:W-:Y:S02]  /*6b60*/  IMAD.MOV.U32 R8, RZ, RZ, 0x192 ;  /* 0x00000192ff087424 */ /* 0x000fe400078e00ff */
[----:B------:R-:W-:Y:S01]  /*6b70*/  IMAD.MOV.U32 R13, RZ, RZ, RZ ;  /* 0x000000ffff0d7224 */ /* 0x000fe200078e00ff */
[----:B------:R-:W5:Y:S01]  /*6b80*/  LDCU.64 UR6, c[0x4][0x78] ;  /* 0x01000f00ff0677ac */ /* 0x000f620008000a00 */
[----:B------:R-:W1:Y:S01]  /*6b90*/  LDC.64 R14, c[0x4][R15] ;  /* 0x010000000f0e7b82 */ /* 0x000e620000000a00 */
[----:B------:R-:W2:Y:S01]  /*6ba0*/  LDCU.64 UR4, c[0x4][0x10] ;  /* 0x01000200ff0477ac */ /* 0x000ea20008000a00 */
[----:B----4-:R-:W-:Y:S01]  /*6bb0*/  MOV R5, UR9 ;  /* 0x0000000900057c02 */ /* 0x010fe20008000f00 */
[----:B------:R-:W-:Y:S01]  /*6bc0*/  IMAD.U32 R4, RZ, RZ, UR8 ;  /* 0x00000008ff047e24 */ /* 0x000fe2000f8e00ff */
[----:B-----5:R-:W-:Y:S01]  /*6bd0*/  MOV R7, UR7 ;  /* 0x0000000700077c02 */ /* 0x020fe20008000f00 */
[----:B------:R-:W-:Y:S01]  /*6be0*/  IMAD.U32 R6, RZ, RZ, UR6 ;  /* 0x00000006ff067e24 */ /* 0x000fe2000f8e00ff */
[----:B--2---:R-:W-:Y:S01]  /*6bf0*/  MOV R11, UR5 ;  /* 0x00000005000b7c02 */ /* 0x004fe20008000f00 */
[----:B------:R-:W-:Y:S02]  /*6c00*/  IMAD.U32 R10, RZ, RZ, UR4 ;  /* 0x00000004ff0a7e24 */ /* 0x000fe4000f8e00ff */
[----:B------:R-:W-:Y:S07]  /*6c10*/  LEPC R20, `(.L_x_108) ;  /* 0x000000001014794e */ /* 0x000fee0000000000 */
[----:B-1-3--:R-:W-:Y:S05]  /*6c20*/  CALL.ABS.NOINC R14 ;  /* 0x000000000e007343 */ /* 0x00afea0003c00000 */
.L_x_108:
[----:B------:R-:W-:Y:S01]  /*6c30*/  SHF.L.U32 R80, R88, 0x10, RZ ;  /* 0x0000001058507819 */ /* 0x000fe200000006ff */
[----:B------:R-:W-:Y:S05]  /*6c40*/  WARPSYNC.ALL ;  /* 0x0000000000007948 */ /* 0x000fea0003800000 */
[----:B------:R-:W-:Y:S01]  /*6c50*/  R2UR UR4, R64 ;  /* 0x00000000400472ca */ /* 0x000fe200000e0000 */
[----:B------:R-:W-:Y:S01]  /*6c60*/  UIADD3 UR5, UPT, UPT, UR48, 0x98, URZ ;  /* 0x0000009830057890 */ /* 0x000fe2000fffe0ff */
[----:B------:R-:W-:Y:S01]  /*6c70*/  LOP3.LUT R82, R88, 0xffff0000, RZ, 0xc0, !PT ;  /* 0xffff000058527812 */ /* 0x000fe200078ec0ff */
[----:B------:R-:W-:Y:S01]  /*6c80*/  BSSY.RECONVERGENT B0, `(.L_x_109) ;  /* 0x0000100000007945 */ /* 0x000fe20003800200 */
[----:B------:R-:W-:Y:S01]  /*6c90*/  SHF.L.U32 R85, R89, 0x10, RZ ;  /* 0x0000001059557819 */ /* 0x000fe200000006ff */
[----:B------:R-:W-:Y:S01]  /*6ca0*/  UPRMT UR5, UR37, 0x654, UR5 ;  /* 0x0000065425057896 */ /* 0x000fe20008000005 */
[----:B------:R-:W-:Y:S02]  /*6cb0*/  SHF.L.U32 R87, R92, 0x10, RZ ;  /* 0x000000105c577819 */ /* 0x000fe400000006ff */
[----:B------:R-:W-:Y:S02]  /*6cc0*/  LOP3.LUT R84, R103, 0xffff0000, RZ, 0xc0, !PT ;  /* 0xffff000067547812 */ /* 0x000fe400078ec0ff */
[----:B------:R-:W-:Y:S03]  /*6cd0*/  ISETP.NE.AND P0, PT, R165, RZ, PT ;  /* 0x000000ffa500720c */ /* 0x000fe60003f05270 */
[----:B------:R-:W4:Y:S01]  /*6ce0*/  LDTM.x64 R4, tmem[UR4] ;  /* 0x00000004000479ee */ /* 0x000f220008340000 */
[----:B------:R-:W-:Y:S01]  /*6cf0*/  NOP ;  /* 0x0000000000007918 */ /* 0x000fe20000000000 */
[----:B----4-:R-:W-:Y:S01]  /*6d00*/  SYNCS.ARRIVE.TRANS64.RED.A1T0 RZ, [UR5], RZ ;  /* 0x000000ffffff79a7 */ /* 0x010fe20008100405 */
[C---:B-12---:R-:W-:Y:S01]  /*6d10*/  FMUL R0, R76.reuse, R4 ;  /* 0x000000044c007220 */ /* 0x046fe20000400000 */
[C---:B------:R-:W-:Y:S01]  /*6d20*/  FMUL R3, R76.reuse, R5 ;  /* 0x000000054c037220 */ /* 0x040fe20000400000 */
[C---:B------:R-:W-:Y:S01]  /*6d30*/  FMUL R6, R76.reuse, R6 ;  /* 0x000000064c067220 */ /* 0x040fe20000400000 */
[----:B------:R-:W-:Y:S01]  /*6d40*/  FMUL R7, R76, R7 ;  /* 0x000000074c077220 */ /* 0x000fe20000400000 */
[----:B------:R-:W-:Y:S01]  /*6d50*/  FFMA R0, R83, R80, R0 ;  /* 0x0000005053007223 */ /* 0x000fe20000000000 */
[----:B------:R-:W-:Y:S01]  /*6d60*/  LOP3.LUT R80, R89, 0xffff0000, RZ, 0xc0, !PT ;  /* 0xffff000059507812 */ /* 0x000fe200078ec0ff */
[C---:B------:R-:W-:Y:S01]  /*6d70*/  FFMA R3, R83.reuse, R82, R3 ;  /* 0x0000005253037223 */ /* 0x040fe20000000003 */
[C---:B------:R-:W-:Y:S01]  /*6d80*/  SHF.L.U32 R82, R90.reuse, 0x10, RZ ;  /* 0x000000105a527819 */ /* 0x040fe200000006ff */
[----:B------:R-:W-:Y:S01]  /*6d90*/  FFMA R6, R83, R85, R6 ;  /* 0x0000005553067223 */ /* 0x000fe20000000006 */
[----:B------:R-:W-:Y:S01]  /*6da0*/  SHF.L.U32 R85, R91, 0x10, RZ ;  /* 0x000000105b557819 */ /* 0x000fe200000006ff */
[----:B------:R-:W-:Y:S01]  /*6db0*/  FFMA R7, R83, R80, R7 ;  /* 0x0000005053077223 */ /* 0x000fe20000000007 */
[----:B------:R-:W-:Y:S01]  /*6dc0*/  LOP3.LUT R80, R90, 0xffff0000, RZ, 0xc0, !PT ;  /* 0xffff00005a507812 */ /* 0x000fe200078ec0ff */
[C---:B------:R-:W-:Y:S01]  /*6dd0*/  FMUL R4, R76.reuse, R8 ;  /* 0x000000084c047220 */ /* 0x040fe20000400000 */
[----:B------:R-:W-:Y:S01]  /*6de0*/  F2FP.BF16.F32.PACK_AB R96, R3, R0 ;  /* 0x000000000360723e */ /* 0x000fe200000010ff */
[C---:B------:R-:W-:Y:S01]  /*6df0*/  FMUL R5, R76.reuse, R9 ;  /* 0x000000094c057220 */ /* 0x040fe20000400000 */
[----:B------:R-:W-:Y:S01]  /*6e00*/  F2FP.BF16.F32.PACK_AB R97, R7, R6 ;  /* 0x000000060761723e */ /* 0x000fe200000010ff */
[----:B------:R-:W-:Y:S01]  /*6e10*/  FFMA R4, R83, R82, R4 ;  /* 0x0000005253047223 */ /* 0x000fe20000000004 */
[----:B------:R-:W-:Y:S01]  /*6e20*/  LOP3.LUT R82, R91, 0xffff0000, RZ, 0xc0, !PT ;  /* 0xffff00005b527812 */ /* 0x000fe200078ec0ff */
[----:B------:R-:W-:Y:S01]  /*6e30*/  FMUL R10, R76, R10 ;  /* 0x0000000a4c0a7220 */ /* 0x000fe20000400000 */
[----:B------:R-:W-:Y:S01]  /*6e40*/  FFMA R5, R83, R80, R5 ;  /* 0x0000005053057223 */ /* 0x000fe20000000005 */
[----:B------:R-:W-:Y:S01]  /*6e50*/  LOP3.LUT R80, R92, 0xffff0000, RZ, 0xc0, !PT ;  /* 0xffff00005c507812 */ /* 0x000fe200078ec0ff */
[C---:B------:R-:W-:Y:S01]  /*6e60*/  FMUL R11, R76.reuse, R11 ;  /* 0x0000000b4c0b7220 */ /* 0x040fe20000400000 */
[C---:B------:R-:W-:Y:S01]  /*6e70*/  FMUL R8, R76.reuse, R12 ;  /* 0x0000000c4c087220 */ /* 0x040fe20000400000 */
[----:B------:R-:W-:Y:S01]  /*6e80*/  FMUL R9, R76, R13 ;  /* 0x0000000d4c097220 */ /* 0x000fe20000400000 */
[----:B------:R-:W-:Y:S01]  /*6e90*/  F2FP.BF16.F32.PACK_AB R98, R5, R4 ;  /* 0x000000040562723e */ /* 0x000fe200000010ff */
[C---:B------:R-:W-:Y:S01]  /*6ea0*/  FFMA R10, R83.reuse, R85, R10 ;  /* 0x00000055530a7223 */ /* 0x040fe2000000000a */
[----:B------:R-:W-:Y:S01]  /*6eb0*/  SHF.L.U32 R85, R94, 0x10, RZ ;  /* 0x000000105e557819 */ /* 0x000fe200000006ff */
[----:B------:R-:W-:Y:S01]  /*6ec0*/  FFMA R11, R83, R82, R11 ;  /* 0x00000052530b7223 */ /* 0x000fe2000000000b */
[----:B------:R-:W-:Y:S01]  /*6ed0*/  SHF.L.U32 R82, R93, 0x10, RZ ;  /* 0x000000105d527819 */ /* 0x000fe200000006ff */
[----:B------:R-:W-:Y:S01]  /*6ee0*/  FFMA R8, R83, R87, R8 ;  /* 0x0000005753087223 */ /* 0x000fe20000000008 */
[----:B------:R-:W-:Y:S01]  /*6ef0*/  SHF.L.U32 R87, R95, 0x10, RZ ;  /* 0x000000105f577819 */ /* 0x000fe200000006ff */
[----:B------:R-:W-:Y:S01]  /*6f00*/  FFMA R9, R83, R80, R9 ;  /* 0x0000005053097223 */ /* 0x000fe20000000009 */
[----:B------:R-:W-:Y:S01]  /*6f10*/  LOP3.LUT R80, R93, 0xffff0000, RZ, 0xc0, !PT ;  /* 0xffff00005d507812 */ /* 0x000fe200078ec0ff */
[C---:B------:R-:W-:Y:S01]  /*6f20*/  FMUL R14, R76.reuse, R14 ;  /* 0x0000000e4c0e7220 */ /* 0x040fe20000400000 */
[----:B------:R-:W-:Y:S01]  /*6f30*/  F2FP.BF16.F32.PACK_AB R99, R11, R10 ;  /* 0x0000000a0b63723e */ /* 0x000fe200000010ff */
[----:B------:R-:W-:Y:S01]  /*6f40*/  FMUL R15, R76, R15 ;  /* 0x0000000f4c0f7220 */ /* 0x000fe20000400000 */
[----:B------:R-:W-:Y:S01]  /*6f50*/  F2FP.BF16.F32.PACK_AB R120, R9, R8 ;  /* 0x000000080978723e */ /* 0x000fe200000010ff */
[C---:B------:R-:W-:Y:S01]  /*6f60*/  FFMA R14, R83.reuse, R82, R14 ;  /* 0x00000052530e7223 */ /* 0x040fe2000000000e */
[----:B------:R-:W-:Y:S01]  /*6f70*/  LOP3.LUT R82, R94, 0xffff0000, RZ, 0xc0, !PT ;  /* 0xffff00005e527812 */ /* 0x000fe200078ec0ff */
[C---:B------:R-:W-:Y:S01]  /*6f80*/  FMUL R12, R76.reuse, R16 ;  /* 0x000000104c0c7220 */ /* 0x040fe20000400000 */
        /* <DEDUP_REMOVED lines=8> */
[C---:B------:R-:W-:Y:S01]  /*7010*/  FFMA R13, R83.reuse, R82, R13 ;  /* 0x00000052530d7223 */ /* 0x040fe2000000000d */
[C---:B------:R-:W-:Y:S01]  /*7020*/  LOP3.LUT R82, R100.reuse, 0xffff0000, RZ, 0xc0, !PT ;  /* 0xffff000064527812 */ /* 0x040fe200078ec0ff */
[----:B------:R-:W-:Y:S01]  /*7030*/  FFMA R18, R83, R87, R18 ;  /* 0x0000005753127223 */ /* 0x000fe20000000012 */
[----:B------:R-:W-:Y:S01]  /*7040*/  SHF.L.U32 R87, R103, 0x10, RZ ;  /* 0x0000001067577819 */ /* 0x000fe200000006ff */
[----:B------:R-:W-:Y:S01]  /*7050*/  FFMA R19, R83, R80, R19 ;  /* 0x0000005053137223 */ /* 0x000fe20000000013 */
[----:B------:R-:W-:Y:S01]  /*7060*/  SHF.L.U32 R80, R100, 0x10, RZ ;  /* 0x0000001064507819 */ /* 0x000fe200000006ff */
[C---:B------:R-:W-:Y:S01]  /*7070*/  FMUL R16, R76.reuse, R20 ;  /* 0x000000144c107220 */ /* 0x040fe20000400000 */
[----:B------:R-:W-:Y:S01]  /*7080*/  F2FP.BF16.F32.PACK_AB R122, R13, R12 ;  /* 0x0000000c0d7a723e */ /* 0x000fe200000010ff */
[C---:B------:R-:W-:Y:S01]  /*7090*/  FMUL R17, R76.reuse, R21 ;  /* 0x000000154c117220 */ /* 0x040fe20000400000 */
[----:B------:R-:W-:Y:S01]  /*70a0*/  F2FP.BF16.F32.PACK_AB R123, R19, R18 ;  /* 0x00000012137b723e */ /* 0x000fe200000010ff */
[----:B------:R-:W-:Y:S01]  /*70b0*/  FFMA R16, R83, R80, R16 ;  /* 0x0000005053107223 */ /* 0x000fe20000000010 */
[----:B------:R-:W-:Y:S01]  /*70c0*/  SHF.L.U32 R80, R101, 0x10, RZ ;  /* 0x0000001065507819 */ /* 0x000fe200000006ff */
[----:B------:R-:W-:Y:S01]  /*70d0*/  FMUL R22, R76, R22 ;  /* 0x000000164c167220 */ /* 0x000fe20000400000 */
[C---:B------:R-:W-:Y:S01]  /*70e0*/  FFMA R17, R83.reuse, R82, R17 ;  /* 0x0000005253117223 */ /* 0x040fe20000000011 */
[----:B------:R-:W-:Y:S01]  /*70f0*/  LOP3.LUT R82, R102, 0xffff0000, RZ, 0xc0, !PT ;  /* 0xffff000066527812 */ /* 0x000fe200078ec0ff */
[C---:B------:R-:W-:Y:S01]  /*7100*/  FMUL R23, R76.reuse, R23 ;  /* 0x000000174c177220 */ /* 0x040fe20000400000 */
[----:B------:R-:W-:Y:S01]  /*7110*/  FFMA R22, R83, R80, R22 ;  /* 0x0000005053167223 */ /* 0x000fe20000000016 */
[----:B------:R-:W-:Y:S01]  /*7120*/  LOP3.LUT R80, R101, 0xffff0000, RZ, 0xc0, !PT ;  /* 0xffff000065507812 */ /* 0x000fe200078ec0ff */
[C---:B------:R-:W-:Y:S01]  /*7130*/  FMUL R20, R76.reuse, R24 ;  /* 0x000000184c147220 */ /* 0x040fe20000400000 */
[----:B------:R-:W-:Y:S01]  /*7140*/  F2FP.BF16.F32.PACK_AB R128, R17, R16 ;  /* 0x000000101180723e */ /* 0x000fe200000010ff */
[C---:B------:R-:W-:Y:S01]  /*7150*/  FMUL R21, R76.reuse, R25 ;  /* 0x000000194c157220 */ /* 0x040fe20000400000 */
[----:B------:R-:W-:Y:S01]  /*7160*/  FMUL R26, R76, R26 ;  /* 0x0000001a4c1a7220 */ /* 0x000fe20000400000 */
[C---:B------:R-:W-:Y:S01]  /*7170*/  FFMA R23, R83.reuse, R80, R23 ;  /* 0x0000005053177223 */ /* 0x040fe20000000017 */
[----:B------:R-:W-:Y:S01]  /*7180*/  SHF.L.U32 R80, R108, 0x10, RZ ;  /* 0x000000106c507819 */ /* 0x000fe200000006ff */
[C---:B------:R-:W-:Y:S01]  /*7190*/  FMUL R27, R76.reuse, R27 ;  /* 0x0000001b4c1b7220 */ /* 0x040fe20000400000 */
[----:B------:R-:W-:Y:S01]  /*71a0*/  FFMA R20, R83, R85, R20 ;  /* 0x0000005553147223 */ /* 0x000fe20000000014 */
[----:B------:R-:W-:Y:S01]  /*71b0*/  SHF.L.U32 R85, R109, 0x10, RZ ;  /* 0x000000106d557819 */ /* 0x000fe200000006ff */
[----:B------:R-:W-:Y:S01]  /*71c0*/  FMUL R24, R76, R28 ;  /* 0x0000001c4c187220 */ /* 0x000fe20000400000 */
[----:B------:R-:W-:Y:S01]  /*71d0*/  F2FP.BF16.F32.PACK_AB R129, R23, R22 ;  /* 0x000000161781723e */ /* 0x000fe200000010ff */
[C---:B------:R-:W-:Y:S01]  /*71e0*/  FFMA R21, R83.reuse, R82, R21 ;  /* 0x0000005253157223 */ /* 0x040fe20000000015 */
[----:B------:R-:W-:Y:S01]  /*71f0*/  LOP3.LUT R82, R108, 0xffff0000, RZ, 0xc0, !PT ;  /* 0xffff00006c527812 */ /* 0x000fe200078ec0ff */
[----:B------:R-:W-:Y:S01]  /*7200*/  FFMA R26, R83, R87, R26 ;  /* 0x00000057531a7223 */ /* 0x000fe2000000001a */
[----:B------:R-:W-:Y:S01]  /*7210*/  SHF.L.U32 R87, R111, 0x10, RZ ;  /* 0x000000106f577819 */ /* 0x000fe200000006ff */
[----:B------:R-:W-:Y:S01]  /*7220*/  FFMA R27, R83, R84, R27 ;  /* 0x00000054531b7223 */ /* 0x000fe2000000001b */
[----:B------:R-:W-:Y:S01]  /*7230*/  F2FP.BF16.F32.PACK_AB R130, R21, R20 ;  /* 0x000000141582723e */ /* 0x000fe200000010ff */
[----:B------:R-:W-:Y:S01]  /*7240*/  FFMA R24, R83, R80, R24 ;  /* 0x0000005053187223 */ /* 0x000fe20000000018 */
[----:B------:R-:W-:Y:S01]  /*7250*/  LOP3.LUT R80, R109, 0xffff0000, RZ, 0xc0, !PT ;  /* 0xffff00006d507812 */ /* 0x000fe200078ec0ff */
[C---:B------:R-:W-:Y:S01]  /*7260*/  FMUL R25, R76.reuse, R29 ;  /* 0x0000001d4c197220 */ /* 0x040fe20000400000 */
[----:B------:R-:W-:Y:S01]  /*7270*/  F2FP.BF16.F32.PACK_AB R131, R27, R26 ;  /* 0x0000001a1b83723e */ /* 0x000fe200000010ff */
[C---:B------:R-:W-:Y:S01]  /*7280*/  FMUL R30, R76.reuse, R30 ;  /* 0x0000001e4c1e7220 */ /* 0x040fe20000400000 */
[----:B------:R-:W-:Y:S01]  /*7290*/  LOP3.LUT R84, R143, 0xffff0000, RZ, 0xc0, !PT ;  /* 0xffff00008f547812 */ /* 0x000fe200078ec0ff */
[----:B------:R-:W-:Y:S01]  /*72a0*/  FMUL R31, R76, R31 ;  /* 0x0000001f4c1f7220 */ /* 0x000fe20000400000 */
[----:B------:R-:W-:Y:S01]  /*72b0*/  FFMA R25, R83, R82, R25 ;  /* 0x0000005253197223 */ /* 0x000fe20000000019 */
[----:B------:R-:W-:Y:S01]  /*72c0*/  LOP3.LUT R82, R111, 0xffff0000, RZ, 0xc0, !PT ;  /* 0xffff00006f527812 */ /* 0x000fe200078ec0ff */
[C---:B------:R-:W-:Y:S01]  /*72d0*/  FFMA R30, R83.reuse, R85, R30 ;  /* 0x00000055531e7223 */ /* 0x040fe2000000001e */
[C---:B------:R-:W-:Y:S01]  /*72e0*/  SHF.L.U32 R85, R110.reuse, 0x10, RZ ;  /* 0x000000106e557819 */ /* 0x040fe200000006ff */
[C---:B------:R-:W-:Y:S01]  /*72f0*/  FFMA R31, R83.reuse, R80, R31 ;  /* 0x00000050531f7223 */ /* 0x040fe2000000001f */
[----:B------:R-:W-:Y:S01]  /*7300*/  LOP3.LUT R80, R110, 0xffff0000, RZ, 0xc0, !PT ;  /* 0xffff00006e507812 */ /* 0x000fe200078ec0ff */
[C---:B------:R-:W-:Y:S01]  /*7310*/  FMUL R28, R76.reuse, R32 ;  /* 0x000000204c1c7220 */ /* 0x040fe20000400000 */
[C---:B------:R-:W-:Y:S01]  /*7320*/  FMUL R29, R76.reuse, R33 ;  /* 0x000000214c1d7220 */ /* 0x040fe20000400000 */
[C---:B------:R-:W-:Y:S01]  /*7330*/  FMUL R34, R76.reuse, R34 ;  /* 0x000000224c227220 */ /* 0x040fe20000400000 */
[----:B------:R-:W-:Y:S01]  /*7340*/  FMUL R35, R76, R35 ;  /* 0x000000234c237220 */ /* 0x000fe20000400000 */
[----:B------:R-:W-:Y:S01]  /*7350*/  FFMA R28, R83, R85, R28 ;  /* 0x00000055531c7223 */ /* 0x000fe2000000001c */
[----:B------:R-:W-:Y:S01]  /*7360*/  SHF.L.U32 R85, R117, 0x10, RZ ;  /* 0x0000001075557819 */ /* 0x000fe200000006ff */
[C---:B------:R-:W-:Y:S01]  /*7370*/  FFMA R29, R83.reuse, R80, R29 ;  /* 0x00000050531d7223 */ /* 0x040fe2000000001d */
[C---:B------:R-:W-:Y:S01]  /*7380*/  SHF.L.U32 R80, R116.reuse, 0x10, RZ ;  /* 0x0000001074507819 */ /* 0x040fe200000006ff */
[----:B------:R-:W-:Y:S01]  /*7390*/  FFMA R34, R83, R87, R34 ;  /* 0x0000005753227223 */ /* 0x000fe20000000022 */
[----:B------:R-:W-:Y:S01]  /*73a0*/  SHF.L.U32 R87, R119, 0x10, RZ ;  /* 0x0000001077577819 */ /* 0x000fe200000006ff */
[C---:B------:R-:W-:Y:S01]  /*73b0*/  FFMA R35, R83.reuse, R82, R35 ;  /* 0x0000005253237223 */ /* 0x040fe20000000023 */
[----:B------:R-:W-:Y:S01]  /*73c0*/  LOP3.LUT R82, R116, 0xffff0000, RZ, 0xc0, !PT ;  /* 0xffff000074527812 */ /* 0x000fe200078ec0ff */
[C---:B------:R-:W-:Y:S01]  /*73d0*/  FMUL R32, R76.reuse, R36 ;  /* 0x000000244c207220 */ /* 0x040fe20000400000 */
[C---:B------:R-:W-:Y:S01]  /*73e0*/  FMUL R33, R76.reuse, R37 ;  /* 0x000000254c217220 */ /* 0x040fe20000400000 */
[----:B------:R-:W-:Y:S01]  /*73f0*/  FMUL R38, R76, R38 ;  /* 0x000000264c267220 */ /* 0x000fe20000400000 */
[----:B------:R1:W-:Y:S01]  /*7400*/  STS.128 [R178+UR48+0x400], R96 ;  /* 0x00040060b2007988 */ /* 0x0003e20008000c30 */
[----:B------:R-:W-:Y:S01]  /*7410*/  FFMA R32, R83, R80, R32 ;  /* 0x0000005053207223 */ /* 0x000fe20000000020 */
[----:B------:R-:W-:Y:S01]  /*7420*/  LOP3.LUT R80, R117, 0xffff0000, RZ, 0xc0, !PT ;  /* 0xffff000075507812 */ /* 0x000fe200078ec0ff */
[C---:B------:R-:W-:Y:S01]  /*7430*/  FFMA R33, R83.reuse, R82, R33 ;  /* 0x0000005253217223 */ /* 0x040fe20000000021 */
[----:B------:R-:W-:Y:S01]  /*7440*/  LOP3.LUT R82, R118, 0xffff0000, RZ, 0xc0, !PT ;  /* 0xffff000076527812 */ /* 0x000fe200078ec0ff */
[----:B------:R-:W-:Y:S01]  /*7450*/  FMUL R39, R76, R39 ;  /* 0x000000274c277220 */ /* 0x000fe20000400000 */
[C---:B------:R-:W-:Y:S01]  /*7460*/  FFMA R38, R83.reuse, R85, R38 ;  /* 0x0000005553267223 */ /* 0x040fe20000000026 */
[----:B------:R-:W-:Y:S01]  /*7470*/  SHF.L.U32 R85, R118, 0x10, RZ ;  /* 0x0000001076557819 */ /* 0x000fe200000006ff */
[C---:B------:R-:W-:Y:S01]  /*7480*/  FMUL R36, R76.reuse, R40 ;  /* 0x000000284c247220 */ /* 0x040fe20000400000 */
[----:B------:R-:W-:Y:S01]  /*7490*/  FFMA R39, R83, R80, R39 ;  /* 0x0000005053277223 */ /* 0x000fe20000000027 */
[----:B------:R-:W-:Y:S01]  /*74a0*/  LOP3.LUT R80, R119, 0xffff0000, RZ, 0xc0, !PT ;  /* 0xffff000077507812 */ /* 0x000fe200078ec0ff */
[C---:B------:R-:W-:Y:S01]  /*74b0*/  FMUL R37, R76.reuse, R41 ;  /* 0x000000294c257220 */ /* 0x040fe20000400000 */
[C---:B------:R-:W-:Y:S01]  /*74c0*/  FMUL R42, R76.reuse, R42 ;  /* 0x0000002a4c2a7220 */ /* 0x040fe20000400000 */
[----:B------:R-:W-:Y:S01]  /*74d0*/  FMUL R43, R76, R43 ;  /* 0x0000002b4c2b7220 */ /* 0x000fe20000400000 */
[C---:B------:R-:W-:Y:S01]  /*74e0*/  FFMA R36, R83.reuse, R85, R36 ;  /* 0x0000005553247223 */ /* 0x040fe20000000024 */
[C---:B------:R-:W-:Y:S01]  /*74f0*/  SHF.L.U32 R85, R124.reuse, 0x10, RZ ;  /* 0x000000107c557819 */ /* 0x040fe200000006ff */
[----:B------:R2:W-:Y:S01]  /*7500*/  STS.128 [R177+0x400], R120 ;  /* 0x00040078b1007388 */ /* 0x0005e20000000c00 */
[----:B------:R-:W-:Y:S01]  /*7510*/  FFMA R37, R83, R82, R37 ;  /* 0x0000005253257223 */ /* 0x000fe20000000025 */
[----:B------:R-:W-:Y:S01]  /*7520*/  LOP3.LUT R82, R125, 0xffff0000, RZ, 0xc0, !PT ;  /* 0xffff00007d527812 */ /* 0x000fe200078ec0ff */
[----:B------:R-:W-:Y:S01]  /*7530*/  FFMA R42, R83, R87, R42 ;  /* 0x00000057532a7223 */ /* 0x000fe2000000002a */
[----:B------:R-:W-:Y:S01]  /*7540*/  SHF.L.U32 R87, R125, 0x10, RZ ;  /* 0x000000107d577819 */ /* 0x000fe200000006ff */
        /* <DEDUP_REMOVED lines=8> */
[----:B------:R4:W-:Y:S01]  /*75d0*/  STS.128 [R176+0x400], R128 ;  /* 0x00040080b0007388 */ /* 0x0009e20000000c00 */
[C---:B------:R-:W-:Y:S01]  /*75e0*/  FFMA R41, R83.reuse, R80, R41 ;  /* 0x0000005053297223 */ /* 0x040fe20000000029 */
[C---:B------:R-:W-:Y:S01]  /*75f0*/  SHF.L.U32 R80, R126.reuse, 0x10, RZ ;  /* 0x000000107e507819 */ /* 0x040fe200000006ff */
[----:B------:R-:W-:Y:S01]  /*7600*/  FFMA R46, R83, R87, R46 ;  /* 0x00000057532e7223 */ /* 0x000fe2000000002e */
[----:B------:R-:W-:Y:S01]  /*7610*/  SHF.L.U32 R87, R133, 0x10, RZ ;  /* 0x0000001085577819 */ /* 0x000fe200000006ff */
[----:B------:R-:W-:Y:S01]  /*7620*/  FFMA R47, R83, R82, R47 ;  /* 0x00000052532f7223 */ /* 0x000fe2000000002f */
[----:B------:R-:W-:Y:S01]  /*7630*/  LOP3.LUT R82, R126, 0xffff0000, RZ, 0xc0, !PT ;  /* 0xffff00007e527812 */ /* 0x000fe200078ec0ff */
[C---:B------:R-:W-:Y:S01]  /*7640*/  FMUL R44, R76.reuse, R48 ;  /* 0x000000304c2c7220 */ /* 0x040fe20000400000 */
[----:B-1----:R-:W-:Y:S01]  /*7650*/  F2FP.BF16.F32.PACK_AB R96, R25, R24 ;  /* 0x000000181960723e */ /* 0x002fe200000010ff */
[C---:B------:R-:W-:Y:S01]  /*7660*/  FMUL R45, R76.reuse, R49 ;  /* 0x000000314c2d7220 */ /* 0x040fe20000400000 */
[----:B------:R-:W-:Y:S01]  /*7670*/  F2FP.BF16.F32.PACK_AB R97, R31, R30 ;  /* 0x0000001e1f61723e */ /* 0x000fe200000010ff */
[----:B------:R-:W-:Y:S01]  /*7680*/  FMUL R50, R76, R50 ;  /* 0x000000324c327220 */ /* 0x000fe20000400000 */
[----:B------:R-:W-:Y:S01]  /*7690*/  F2FP.BF16.F32.PACK_AB R98, R29, R28 ;  /* 0x0000001c1d62723e */ /* 0x000fe200000010ff */
[----:B------:R-:W-:Y:S01]  /*76a0*/  FFMA R44, R83, R80, R44 ;  /* 0x00000050532c7223 */ /* 0x000fe2000000002c */
[----:B------:R-:W-:Y:S01]  /*76b0*/  LOP3.LUT R80, R127, 0xffff0000, RZ, 0xc0, !PT ;  /* 0xffff00007f507812 */ /* 0x000fe200078ec0ff */
[----:B------:R-:W-:Y:S01]  /*76c0*/  FFMA R45, R83, R82, R45 ;  /* 0x00000052532d7223 */ /* 0x000fe2000000002d */
[----:B------:R-:W-:Y:S01]  /*76d0*/  LOP3.LUT R82, R132, 0xffff0000, RZ, 0xc0, !PT ;  /* 0xffff000084527812 */ /* 0x000fe200078ec0ff */
[----:B------:R-:W-:Y:S01]  /*76e0*/  FMUL R51, R76, R51 ;  /* 0x000000334c337220 */ /* 0x000fe20000400000 */
[----:B------:R-:W-:Y:S01]  /*76f0*/  F2FP.BF16.F32.PACK_AB R99, R35, R34 ;  /* 0x000000222363723e */ /* 0x000fe200000010ff */
[----:B------:R-:W-:Y:S01]  /*7700*/  FFMA R50, R83, R85, R50 ;  /* 0x0000005553327223 */ /* 0x000fe20000000032 */
[----:B------:R-:W-:Y:S01]  /*7710*/  SHF.L.U32 R85, R132, 0x10, RZ ;  /* 0x0000001084557819 */ /* 0x000fe200000006ff */
[C---:B------:R-:W-:Y:S01]  /*7720*/  FMUL R48, R76.reuse, R52 ;  /* 0x000000344c307220 */ /* 0x040fe20000400000 */
[----:B--2---:R-:W-:Y:S01]  /*7730*/  F2FP.BF16.F32.PACK_AB R120, R33, R32 ;  /* 0x000000202178723e */ /* 0x004fe200000010ff */
[----:B------:R-:W-:Y:S01]  /*7740*/  FFMA R51, R83, R80, R51 ;  /* 0x0000005053337223 */ /* 0x000fe20000000033 */
[----:B------:R-:W-:Y:S01]  /*7750*/  LOP3.LUT R80, R133, 0xffff0000, RZ, 0xc0, !PT ;  /* 0xffff000085507812 */ /* 0x000fe200078ec0ff */
[----:B------:R1:W-:Y:S01]  /*7760*/  STS.128 [R175+0x400], R96 ;  /* 0x00040060af007388 */ /* 0x0003e20000000c00 */
[----:B------:R-:W-:Y:S01]  /*7770*/  F2FP.BF16.F32.PACK_AB R121, R39, R38 ;  /* 0x000000262779723e */ /* 0x000fe200000010ff */
[C---:B------:R-:W-:Y:S01]  /*7780*/  FMUL R49, R76.reuse, R53 ;  /* 0x000000354c317220 */ /* 0x040fe20000400000 */
[----:B------:R-:W-:Y:S01]  /*7790*/  F2FP.BF16.F32.PACK_AB R122, R37, R36 ;  /* 0x00000024257a723e */ /* 0x000fe200000010ff */
[C---:B------:R-:W-:Y:S01]  /*77a0*/  FMUL R54, R76.reuse, R54 ;  /* 0x000000364c367220 */ /* 0x040fe20000400000 */
[----:B------:R-:W-:Y:S01]  /*77b0*/  F2FP.BF16.F32.PACK_AB R123, R43, R42 ;  /* 0x0000002a2b7b723e */ /* 0x000fe200000010ff */
[----:B------:R-:W-:Y:S01]  /*77c0*/  FMUL R55, R76, R55 ;  /* 0x000000374c377220 */ /* 0x000fe20000400000 */
[----:B----4-:R-:W-:Y:S01]  /*77d0*/  F2FP.BF16.F32.PACK_AB R128, R41, R40 ;  /* 0x000000282980723e */ /* 0x010fe200000010ff */
[C---:B------:R-:W-:Y:S01]  /*77e0*/  FFMA R48, R83.reuse, R85, R48 ;  /* 0x0000005553307223 */ /* 0x040fe20000000030 */
[C---:B------:R-:W-:Y:S01]  /*77f0*/  FFMA R49, R83.reuse, R82, R49 ;  /* 0x0000005253317223 */ /* 0x040fe20000000031 */
[----:B------:R1:W-:Y:S01]  /*7800*/  STS.128 [R173+0x400], R120 ;  /* 0x00040078ad007388 */ /* 0x0003e20000000c00 */
[C---:B------:R-:W-:Y:S01]  /*7810*/  SHF.L.U32 R85, R134.reuse, 0x10, RZ ;  /* 0x0000001086557819 */ /* 0x040fe200000006ff */
[----:B------:R-:W-:Y:S01]  /*7820*/  FFMA R54, R83, R87, R54 ;  /* 0x0000005753367223 */ /* 0x000fe20000000036 */
[----:B------:R-:W-:Y:S01]  /*7830*/  SHF.L.U32 R87, R135, 0x10, RZ ;  /* 0x0000001087577819 */ /* 0x000fe200000006ff */
[----:B------:R-:W-:Y:S01]  /*7840*/  FFMA R55, R83, R80, R55 ;  /* 0x0000005053377223 */ /* 0x000fe20000000037 */
[----:B------:R-:W-:Y:S01]  /*7850*/  LOP3.LUT R80, R134, 0xffff0000, RZ, 0xc0, !PT ;  /* 0xffff000086507812 */ /* 0x000fe200078ec0ff */
[C---:B------:R-:W-:Y:S01]  /*7860*/  FMUL R52, R76.reuse, R56 ;  /* 0x000000384c347220 */ /* 0x040fe20000400000 */
[----:B------:R-:W-:Y:S01]  /*7870*/  LOP3.LUT R82, R135, 0xffff0000, RZ, 0xc0, !PT ;  /* 0xffff000087527812 */ /* 0x000fe200078ec0ff */
[C---:B------:R-:W-:Y:S01]  /*7880*/  FMUL R53, R76.reuse, R57 ;  /* 0x000000394c357220 */ /* 0x040fe20000400000 */
[C---:B------:R-:W-:Y:S01]  /*7890*/  FMUL R58, R76.reuse, R58 ;  /* 0x0000003a4c3a7220 */ /* 0x040fe20000400000 */
[----:B------:R-:W-:Y:S01]  /*78a0*/  FMUL R59, R76, R59 ;  /* 0x0000003b4c3b7220 */ /* 0x000fe20000400000 */
[C---:B------:R-:W-:Y:S01]  /*78b0*/  FFMA R52, R83.reuse, R85, R52 ;  /* 0x0000005553347223 */ /* 0x040fe20000000034 */
[C---:B------:R-:W-:Y:S01]  /*78c0*/  FFMA R53, R83.reuse, R80, R53 ;  /* 0x0000005053357223 */ /* 0x040fe20000000035 */
[C---:B------:R-:W-:Y:S01]  /*78d0*/  FFMA R58, R83.reuse, R87, R58 ;  /* 0x00000057533a7223 */ /* 0x040fe2000000003a */
[----:B------:R-:W-:Y:S01]  /*78e0*/  FFMA R59, R83, R82, R59 ;  /* 0x00000052533b7223 */ /* 0x000fe2000000003b */
[----:B------:R-:W-:Y:S01]  /*78f0*/  SHF.L.U32 R80, R140, 0x10, RZ ;  /* 0x000000108c507819 */ /* 0x000fe200000006ff */
[----:B------:R-:W-:Y:S01]  /*7900*/  FMUL R56, R76, R60 ;  /* 0x0000003c4c387220 */ /* 0x000fe20000400000 */
[----:B------:R-:W-:Y:S01]  /*7910*/  LOP3.LUT R82, R140, 0xffff0000, RZ, 0xc0, !PT ;  /* 0xffff00008c527812 */ /* 0x000fe200078ec0ff */
[C---:B------:R-:W-:Y:S01]  /*7920*/  FMUL R57, R76.reuse, R61 ;  /* 0x0000003d4c397220 */ /* 0x040fe20000400000 */
[----:B------:R-:W-:Y:S01]  /*7930*/  SHF.L.U32 R85, R141, 0x10, RZ ;  /* 0x000000108d557819 */ /* 0x000fe200000006ff */
[C---:B------:R-:W-:Y:S01]  /*7940*/  FMUL R62, R76.reuse, R62 ;  /* 0x0000003e4c3e7220 */ /* 0x040fe20000400000 */
[----:B------:R-:W-:Y:S01]  /*7950*/  F2FP.BF16.F32.PACK_AB R129, R47, R46 ;  /* 0x0000002e2f81723e */ /* 0x000fe200000010ff */
[----:B------:R-:W-:Y:S01]  /*7960*/  FFMA R56, R83, R80, R56 ;  /* 0x0000005053387223 */ /* 0x000fe20000000038 */
[----:B------:R-:W-:Y:S01]  /*7970*/  F2FP.BF16.F32.PACK_AB R130, R45, R44 ;  /* 0x0000002c2d82723e */ /* 0x000fe200000010ff */
[----:B------:R-:W-:Y:S01]  /*7980*/  FFMA R57, R83, R82, R57 ;  /* 0x0000005253397223 */ /* 0x000fe20000000039 */
[----:B------:R-:W-:Y:S01]  /*7990*/  F2FP.BF16.F32.PACK_AB R131, R51, R50 ;  /* 0x000000323383723e */ /* 0x000fe200000010ff */
[----:B------:R-:W-:Y:S01]  /*79a0*/  FFMA R62, R83, R85, R62 ;  /* 0x00000055533e7223 */ /* 0x000fe2000000003e */
[----:B------:R-:W-:Y:S01]  /*79b0*/  LOP3.LUT R80, R141, 0xffff0000, RZ, 0xc0, !PT ;  /* 0xffff00008d507812 */ /* 0x000fe200078ec0ff */
[----:B------:R-:W-:Y:S01]  /*79c0*/  FMUL R63, R76, R63 ;  /* 0x0000003f4c3f7220 */ /* 0x000fe20000400000 */
[----:B------:R-:W-:Y:S01]  /*79d0*/  SHF.L.U32 R85, R142, 0x10, RZ ;  /* 0x000000108e557819 */ /* 0x000fe200000006ff */
[----:B------:R1:W-:Y:S01]  /*79e0*/  STS.128 [R172+0x400], R128 ;  /* 0x00040080ac007388 */ /* 0x0003e20000000c00 */
[----:B------:R-:W-:Y:S01]  /*79f0*/  FMUL R60, R76, R64 ;  /* 0x000000404c3c7220 */ /* 0x000fe20000400000 */
[----:B------:R-:W-:Y:S01]  /*7a00*/  LOP3.LUT R82, R142, 0xffff0000, RZ, 0xc0, !PT ;  /* 0xffff00008e527812 */ /* 0x000fe200078ec0ff */
[C---:B------:R-:W-:Y:S01]  /*7a10*/  FMUL R61, R76.reuse, R65 ;  /* 0x000000414c3d7220 */ /* 0x040fe20000400000 */
[----:B------:R-:W-:Y:S01]  /*7a20*/  SHF.L.U32 R87, R143, 0x10, RZ ;  /* 0x000000108f577819 */ /* 0x000fe200000006ff */
[C---:B------:R-:W-:Y:S01]  /*7a30*/  FMUL R66, R76.reuse, R66 ;  /* 0x000000424c427220 */ /* 0x040fe20000400000 */
[----:B------:R-:W-:Y:S01]  /*7a40*/  FFMA R63, R83, R80, R63 ;  /* 0x00000050533f7223 */ /* 0x000fe2000000003f */
[----:B------:R-:W-:Y:S01]  /*7a50*/  FMUL R67, R76, R67 ;  /* 0x000000434c437220 */ /* 0x000fe20000400000 */
[----:B------:R-:W-:Y:S01]  /*7a60*/  F2FP.BF16.F32.PACK_AB R136, R49, R48 ;  /* 0x000000303188723e */ /* 0x000fe200000010ff */
[----:B------:R-:W-:Y:S01]  /*7a70*/  FFMA R60, R83, R85, R60 ;  /* 0x00000055533c7223 */ /* 0x000fe2000000003c */
[----:B------:R-:W-:Y:S01]  /*7a80*/  F2FP.BF16.F32.PACK_AB R137, R55, R54 ;  /* 0x000000363789723e */ /* 0x000fe200000010ff */
[----:B------:R-:W-:Y:S01]  /*7a90*/  FFMA R61, R83, R82, R61 ;  /* 0x00000052533d7223 */ /* 0x000fe2000000003d */
[----:B------:R-:W-:Y:S01]  /*7aa0*/  F2FP.BF16.F32.PACK_AB R138, R53, R52 ;  /* 0x00000034358a723e */ /* 0x000fe200000010ff */
[----:B------:R-:W-:Y:S01]  /*7ab0*/  FFMA R66, R83, R87, R66 ;  /* 0x0000005753427223 */ /* 0x000fe20000000042 */
[----:B------:R-:W-:Y:S01]  /*7ac0*/  F2FP.BF16.F32.PACK_AB R139, R59, R58 ;  /* 0x0000003a3b8b723e */ /* 0x000fe200000010ff */
[----:B------:R-:W-:Y:S01]  /*7ad0*/  FFMA R67, R83, R84, R67 ;  /* 0x0000005453437223 */ /* 0x000fe20000000043 */
[----:B------:R-:W-:Y:S02]  /*7ae0*/  F2FP.BF16.F32.PACK_AB R180, R57, R56 ;  /* 0x0000003839b4723e */ /* 0x000fe400000010ff */
[----:B------:R-:W-:Y:S01]  /*7af0*/  F2FP.BF16.F32.PACK_AB R181, R63, R62 ;  /* 0x0000003e3fb5723e */ /* 0x000fe200000010ff */
[----:B------:R1:W-:Y:S01]  /*7b00*/  STS.128 [R171+0x400], R136 ;  /* 0x00040088ab007388 */ /* 0x0003e20000000c00 */
[----:B------:R-:W-:Y:S02]  /*7b10*/  F2FP.BF16.F32.PACK_AB R182, R61, R60 ;  /* 0x0000003c3db6723e */ /* 0x000fe400000010ff */
[----:B------:R-:W-:Y:S05]  /*7b20*/  F2FP.BF16.F32.PACK_AB R183, R67, R66 ;  /* 0x0000004243b7723e */ /* 0x000fea00000010ff */
[----:B------:R1:W-:Y:S01]  /*7b30*/  STS.128 [R170+0x400], R180 ;  /* 0x000400b4aa007388 */ /* 0x0003e20000000c00 */
[----:B------:R-:W-:Y:S01]  /*7b40*/  @!PT LDS RZ, [RZ] ;  /* 0x00000000fffff984 */ /* 0x000fe20000000800 */
[----:B------:R-:W-:Y:S01]  /*7b50*/  @!PT LDS RZ, [RZ] ;  /* 0x00000000fffff984 */ /* 0x000fe20000000800 */
[----:B------:R-:W-:Y:S01]  /*7b60*/  @!PT LDS RZ, [RZ] ;  /* 0x00000000fffff984 */ /* 0x000fe20000000800 */
[----:B------:R-:W-:Y:S01]  /*7b70*/  @!PT LDS RZ, [RZ] ;  /* 0x00000000fffff984 */ /* 0x000fe20000000800 */
[----:B------:R2:W-:Y:S07]  /*7b80*/  MEMBAR.ALL.CTA ;  /* 0x0000000000007992 */ /* 0x0005ee0000008000 */
[----:B--2---:R-:W2:Y:S02]  /*7b90*/  FENCE.VIEW.ASYNC.S ;  /* 0x00000000000073c6 */ /* 0x004ea40000000000 */
[----:B--2---:R-:W-:Y:S06]  /*7ba0*/  BAR.SYNC.DEFER_BLOCKING 0x1, 0x80 ;  /* 0x0042000000007b1d */ /* 0x004fec0000010000 */
[----:B------:R-:W-:Y:S05]  /*7bb0*/  @P0 BRA `(.L_x_110) ;  /* 0x0000000000300947 */ /* 0x000fea0003800000 */
[----:B------:R-:W-:Y:S01]  /*7bc0*/  UIADD3 UR6, UPT, UPT, UR48, 0x400, URZ ;  /* 0x0000040030067890 */ /* 0x000fe2000fffe0ff */
[----:B------:R-:W-:Y:S01]  /*7bd0*/  IMAD.IADD R0, R168, 0x1, R81 ;  /* 0x00000001a8007824 */ /* 0x000fe200078e0251 */
[----:B------:R-:W-:Y:S01]  /*7be0*/  UIADD3 UR4, UP0, UPT, UR52, 0xa80, URZ ;  /* 0x00000a8034047890 */ /* 0x000fe2000ff1e0ff */
[----:B------:R-:W-:Y:S03]  /*7bf0*/  UMOV UR47, UR36 ;  /* 0x00000024002f7c82 */ /* 0x000fe60008000000 */
[----:B------:R-:W-:Y:S01]  /*7c00*/  IMAD.U32 R159, RZ, RZ, UR6 ;  /* 0x00000006ff9f7e24 */ /* 0x000fe2000f8e00ff */
[----:B------:R-:W-:Y:S01]  /*7c10*/  R2UR UR45, R0 ;  /* 0x00000000002d72ca */ /* 0x000fe200000e0000 */
[----:B------:R-:W-:Y:S03]  /*7c20*/  UIADD3.X UR5, UPT, UPT, URZ, UR53, URZ, UP0, !UPT ;  /* 0x00000035ff057290 */ /* 0x000fe600087fe4ff */
[----:B------:R-:W-:Y:S11]  /*7c30*/  R2UR UR44, R159 ;  /* 0x000000009f2c72ca */ /* 0x000ff600000e0000 */
[----:B------:R-:W-:Y:S02]  /*7c40*/  @!UPT UIADD3 URZ, UPT, UPT, URZ, URZ, URZ ;  /* 0x000000fffffff290 */ /* 0x000fe4000fffe0ff */
[----:B------:R2:W-:Y:S01]  /*7c50*/  UTMASTG.3D [UR44], [UR4] ;  /* 0x0000002c040073b5 */ /* 0x0005e20008010000 */
[----:B------:R0:W-:Y:S01]  /*7c60*/  UTMACMDFLUSH ;  /* 0x00000000000079b7 */ /* 0x0001e20000000000 */
[----:B--2---:R-:W-:Y:S04]  /*7c70*/  DEPBAR.LE SB0, 0x1 ;  /* 0x000080400000791a */ /* 0x004fe80000000000 */
.L_x_110:
[----:B------:R-:W-:Y:S05]  /*7c80*/  BSYNC.RECONVERGENT B0 ;  /* 0x0000000000007941 */ /* 0x000fea0003800200 */
.L_x_109:
[----:B------:R-:W-:Y:S01]  /*7c90*/  BAR.SYNC.DEFER_BLOCKING 0x1, 0x80 ;  /* 0x0042000000007b1d */ /* 0x000fe20000010000 */
[----:B------:R-:W-:Y:S01]  /*7ca0*/  ISETP.NE.AND P2, PT, R174, RZ, PT ;  /* 0x000000ffae00720c */ /* 0x000fe20003f45270 */
[----:B------:R-:W-:Y:S01]  /*7cb0*/  UISETP.NE.AND UP0, UPT, UR49, URZ, UPT ;  /* 0x000000ff3100728c */ /* 0x000fe2000bf05270 */
[----:B------:R-:W-:Y:S11]  /*7cc0*/  LEA R3, R105, UR48, 0x3 ;  /* 0x0000003069037c11 */ /* 0x000ff6000f8e18ff */
[----:B------:R-:W-:Y:S01]  /*7cd0*/  @P2 SHF.L.U32 R6, R162, 0x1f, RZ ;  /* 0x0000001fa2062819 */ /* 0x000fe200000006ff */
[----:B------:R-:W-:Y:S06]  /*7ce0*/  BRA.U !UP0, `(.L_x_111) ;  /* 0x0000000108247547 */ /* 0x000fec000b800000 */
[----:B------:R-:W2:Y:S01]  /*7cf0*/  S2R R0, SR_CgaCtaId ;  /* 0x0000000000007919 */ /* 0x000ea20000008800 */
[----:B------:R-:W-:Y:S01]  /*7d00*/  IMAD.U32 R4, RZ, RZ, UR51 ;  /* 0x00000033ff047e24 */ /* 0x000fe2000f8e00ff */
[----:B------:R-:W-:Y:S04]  /*7d10*/  UIADD3 UR51, UPT, UPT, UR51, 0x1, URZ ;  /* 0x0000000133337890 */ /* 0x000fe8000fffe0ff */
[----:B------:R-:W-:Y:S01]  /*7d20*/  @P2 LEA R4, R4, UR48, 0x3 ;  /* 0x0000003004042c11 */ /* 0x000fe2000f8e18ff */
[----:B------:R-:W-:Y:S04]  /*7d30*/  UISETP.NE.AND UP0, UPT, UR51, 0x4, UPT ;  /* 0x000000043300788c */ /* 0x000fe8000bf05270 */
[----:B------:R-:W-:Y:S01]  /*7d40*/  @P2 VIADD R5, R4, 0x40 ;  /* 0x0000004004052836 */ /* 0x000fe20000000000 */
[----:B------:R-:W-:Y:S04]  /*7d50*/  USEL UR51, UR51, URZ, UP0 ;  /* 0x000000ff33337287 */ /* 0x000fe80008000000 */
[----:B--2---:R-:W-:Y:S04]  /*7d60*/  @P2 PRMT R0, R0, 0x654, R5 ;  /* 0x0000065400002816 */ /* 0x004fe80000000005 */
[----:B------:R2:W-:Y:S04]  /*7d70*/  @P2 SYNCS.ARRIVE.TRANS64.RED.A1T0 RZ, [R0+URZ], RZ ;  /* 0x000000ff00ff29a7 */ /* 0x0005e800081004ff */
.L_x_111:
[----:B------:R-:W4:Y:S01]  /*7d80*/  @P2 SYNCS.PHASECHK.TRANS64.TRYWAIT P1, [R3+URZ+0x20], R6 ;  /* 0x00002006030025a7 */ /* 0x000f2200080211ff */
[----:B------:R-:W-:Y:S01]  /*7d90*/  ISETP.NE.AND P0, PT, R79, RZ, PT ;  /* 0x000000ff4f00720c */ /* 0x000fe20003f05270 */
[----:B--2---:R-:W-:Y:S01]  /*7da0*/  IMAD.MOV.U32 R0, RZ, RZ, 0x80 ;  /* 0x00000080ff007424 */ /* 0x004fe200078e00ff */
[----:B------:R-:W-:Y:S04]  /*7db0*/  BSSY B1, `(.L_x_112) ;  /* 0x0000020000017945 */ /* 0x000fe80003800000 */
[----:B------:R-:W-:Y:S02]  /*7dc0*/  SEL R81, R0, 0x40, !P0 ;  /* 0x0000004000517807 */ /* 0x000fe40004000000 */
[----:B----4-:R-:W-:Y:S01]  /*7dd0*/  @P2 SEL R107, RZ, 0x1, !P1 ;  /* 0x00000001ff6b2807 */ /* 0x010fe20004800000 */
[----:B------:R-:W-:Y:S06]  /*7de0*/  @!P2 BRA `(.L_x_113) ;  /* 0x000000000070a947 */ /* 0x000fec0003800000 */
[----:B------:R-:W-:Y:S01]  /*7df0*/  ISETP.NE.AND P2, PT, R112, RZ, PT ;  /* 0x000000ff7000720c */ /* 0x000fe20003f45270 */
[----:B------:R-:W-:Y:S01]  /*7e00*/  BSSY B0, `(.L_x_114) ;  /* 0x000000b000007945 */ /* 0x000fe20003800000 */
[----:B------:R-:W-:Y:S11]  /*7e10*/  ISETP.NE.AND P0, PT, R107, RZ, PT ;  /* 0x000000ff6b00720c */ /* 0x000ff60003f05270 */
[----:B------:R-:W-:Y:S05]  /*7e20*/  @P2 IMAD R6, R105, 0x4000, R178 ;  /* 0x0000400069062824 */ /* 0x000fea00078e02b2 */
[----:B------:R-:W-:Y:S04]  /*7e30*/  @P2 IADD3 R9, PT, PT, R6, UR48, RZ ;  /* 0x0000003006092c10 */ /* 0x000fe8000fffe0ff */
[----:B------:R-:W-:Y:S01]  /*7e40*/  @P2 IADD3 R7, PT, PT, R104, R9, RZ ;  /* 0x0000000968072210 */ /* 0x000fe20007ffe0ff */
[--C-:B------:R-:W-:Y:S02]  /*7e50*/  @P2 IMAD.IADD R5, R86, 0x1, R9.reuse ;  /* 0x0000000156052824 */ /* 0x100fe400078e0209 */
[----:B------:R-:W-:Y:S01]  /*7e60*/  @P2 IMAD.IADD R4, R106, 0x1, R9 ;  /* 0x000000016a042824 */ /* 0x000fe200078e0209 */
[----:B------:R-:W-:Y:S06]  /*7e70*/  @P0 BRA `(.L_x_115) ;  /* 0x00000000000c0947 */ /* 0x000fec0003800000 */
[----:B------:R-:W-:Y:S04]  /*7e80*/  SHF.L.U32 R0, R162, 0x1f, RZ ;  /* 0x0000001fa2007819 */ /* 0x000fe800000006ff */
[----:B------:R-:W2:Y:S02]  /*7e90*/  SYNCS.PHASECHK.TRANS64.TRYWAIT P0, [R3+URZ+0x20], R0 ;  /* 0x00002000030075a7 */ /* 0x000ea400080011ff */
[----:B--2---:R-:W-:Y:S05]  /*7ea0*/  @!P0 BRA `(.L_x_116) ;  /* 0x0000004400e88947 */ /* 0x004fea0003800000 */
.L_x_115:
[----:B------:R-:W-:Y:S05]  /*7eb0*/  BSYNC B0 ;  /* 0x0000000000007941 */ /* 0x000fea0003800000 */
.L_x_114:
[----:B------:R-:W-:Y:S01]  /*7ec0*/  ISETP.NE.AND P0, PT, R112, RZ, PT ;  /* 0x000000ff7000720c */ /* 0x000fe20003f05270 */
[----:B------:R-:W-:Y:S11]  /*7ed0*/  VIADD R105, R105, 0x1 ;  /* 0x0000000169697836 */ /* 0x000ff60000000000 */
[----:B------:R-:W-:Y:S01]  /*7ee0*/  @!UPT UIADD3 URZ, UPT, UPT, URZ, URZ, URZ ;  /* 0x000000fffffff290 */ /* 0x000fe2000fffe0ff */
[----:B------:R4:W1:Y:S01]  /*7ef0*/  @P0 LDS.128 R88, [R6+UR48+0x400] ;  /* 0x0004003006580984 */ /* 0x0008620008000c00 */
[--C-:B--2---:R-:W-:Y:S01]  /*7f00*/  @P0 IMAD.IADD R3, R104, 0x1, R5.reuse ;  /* 0x0000000168030824 */ /* 0x104fe200078e0205 */
[C---:B------:R-:W-:Y:S01]  /*7f10*/  @P0 IADD3 R0, PT, PT, R106.reuse, R7, RZ ;  /* 0x000000076a000210 */ /* 0x040fe20007ffe0ff */
[C---:B------:R-:W-:Y:S01]  /*7f20*/  @P0 IMAD.IADD R8, R106.reuse, 0x1, R5 ;  /* 0x000000016a080824 */ /* 0x040fe200078e0205 */
[----:B------:R4:W2:Y:S02]  /*7f30*/  @P0 LDS.128 R92, [R4+0x400] ;  /* 0x00040000045c0984 */ /* 0x0008a40000000c00 */
[----:B------:R-:W-:Y:S02]  /*7f40*/  @P0 IADD3 R9, PT, PT, R106, R3, RZ ;  /* 0x000000036a090210 */ /* 0x000fe40007ffe0ff */
[----:B------:R4:W1:Y:S04]  /*7f50*/  @P0 LDS.128 R100, [R7+0x400] ;  /* 0x0004000007640984 */ /* 0x0008680000000c00 */
[----:B------:R4:W1:Y:S04]  /*7f60*/  @P0 LDS.128 R108, [R0+0x400] ;  /* 0x00040000006c0984 */ /* 0x0008680000000c00 */
[----:B------:R4:W1:Y:S04]  /*7f70*/  @P0 LDS.128 R116, [R5+0x400] ;  /* 0x0004000005740984 */ /* 0x0008680000000c00 */
[----:B------:R4:W1:Y:S04]  /*7f80*/  @P0 LDS.128 R124, [R8+0x400] ;  /* 0x00040000087c0984 */ /* 0x0008680000000c00 */
[----:B------:R4:W1:Y:S04]  /*7f90*/  @P0 LDS.128 R132, [R3+0x400] ;  /* 0x0004000003840984 */ /* 0x0008680000000c00 */
[----:B------:R4:W1:Y:S02]  /*7fa0*/  @P0 LDS.128 R140, [R9+0x400] ;  /* 0x00040000098c0984 */ /* 0x0008640000000c00 */
.L_x_113:
[----:B------:R-:W-:Y:S05]  /*7fb0*/  BSYNC B1 ;  /* 0x0000000000017941 */ /* 0x000fea0003800000 */
.L_x_112:
[----:B------:R-:W-:Y:S05]  /*7fc0*/  IMAD.IADD R50, R78, 0x1, R81 ;  /* 0x000000014e327824 */ /* 0x000fea00078e0251 */
[----:B----4-:R-:W-:Y:S04]  /*7fd0*/  SHF.R.U32.HI R3, RZ, 0x15, R50 ;  /* 0x00000015ff037819 */ /* 0x010fe80000011632 */
[----:B------:R-:W-:Y:S11]  /*7fe0*/  LOP3.LUT P0, RZ, R3, 0x3, R158, 0x48, !PT ;  /* 0x0000000303ff7812 */ /* 0x000ff6000780489e */
[----:B------:R-:W-:Y:S02]  /*7ff0*/  @!UPT UIADD3 URZ, UPT, UPT, URZ, URZ, URZ ;  /* 0x000000fffffff290 */ /* 0x000fe4000fffe0ff */
        /* <DEDUP_REMOVED lines=17> */
.L_x_117:
[----:B-1----:R-:W-:Y:S01]  /*8110*/  SHF.L.U32 R80, R88, 0x10, RZ ;  /* 0x0000001058507819 */ /* 0x002fe200000006ff */
[----:B------:R-:W-:Y:S05]  /*8120*/  WARPSYNC.ALL ;  /* 0x0000000000007948 */ /* 0x000fea0003800000 */
[----:B------:R-:W-:Y:S01]  /*8130*/  R2UR UR4, R50 ;  /* 0x00000000320472ca */ /* 0x000fe200000e0000 */
[----:B------:R-:W1:Y:S01]  /*8140*/  S2R R179, SR_CgaCtaId ;  /* 0x0000000000b37919 */ /* 0x000e620000008800 */
[----:B------:R-:W-:Y:S01]  /*8150*/  LOP3.LUT R82, R88, 0xffff0000, RZ, 0xc0, !PT ;  /* 0xffff000058527812 */ /* 0x000fe200078ec0ff */
[----:B------:R-:W-:Y:S01]  /*8160*/  BSSY.RECONVERGENT B0, `(.L_x_118) ;  /* 0x0000102000007945 */ /* 0x000fe20003800200 */
[----:B------:R-:W-:Y:S02]  /*8170*/  SHF.L.U32 R85, R89, 0x10, RZ ;  /* 0x0000001059557819 */ /* 0x000fe400000006ff */
[----:B------:R-:W-:Y:S02]  /*8180*/  LOP3.LUT R84, R91, 0xffff0000, RZ, 0xc0, !PT ;  /* 0xffff00005b547812 */ /* 0x000fe400078ec0ff */
[----:B------:R-:W-:Y:S02]  /*8190*/  ISETP.NE.AND P6, PT, R174, RZ, PT ;  /* 0x000000ffae00720c */ /* 0x000fe40003fc5270 */
[----:B------:R-:W-:Y:S03]  /*81a0*/  ISETP.NE.AND P0, PT, R165, RZ, PT ;  /* 0x000000ffa500720c */ /* 0x000fe60003f05270 */
[----:B------:R-:W4:Y:S02]  /*81b0*/  LDTM.x64 R4, tmem[UR4] ;  /* 0x00000004000479ee */ /* 0x000f240008340000 */
[C---:B----4-:R-:W-:Y:S01]  /*81c0*/  FMUL R0, R76.reuse, R4 ;  /* 0x000000044c007220 */ /* 0x050fe20000400000 */
[C---:B------:R-:W-:Y:S01]  /*81d0*/  FMUL R3, R76.reuse, R5 ;  /* 0x000000054c037220 */ /* 0x040fe20000400000 */
[C---:B------:R-:W-:Y:S01]  /*81e0*/  FMUL R6, R76.reuse, R6 ;  /* 0x000000064c067220 */ /* 0x040fe20000400000 */
[----:B------:R-:W-:Y:S01]  /*81f0*/  FMUL R7, R76, R7 ;  /* 0x000000074c077220 */ /* 0x000fe20000400000 */
[----:B------:R-:W-:Y:S01]  /*8200*/  FFMA R0, R83, R80, R0 ;  /* 0x0000005053007223 */ /* 0x000fe20000000000 */
[----:B------:R-:W-:Y:S01]  /*8210*/  LOP3.LUT R80, R89, 0xffff0000, RZ, 0xc0, !PT ;  /* 0xffff000059507812 */ /* 0x000fe200078ec0ff */
[----:B------:R-:W-:Y:S01]  /*8220*/  FFMA R3, R83, R82, R3 ;  /* 0x0000005253037223 */ /* 0x000fe20000000003 */
[----:B------:R-:W-:Y:S01]  /*8230*/  SHF.L.U32 R82, R91, 0x10, RZ ;  /* 0x000000105b527819 */ /* 0x000fe200000006ff */
[C---:B------:R-:W-:Y:S01]  /*8240*/  FFMA R6, R83.reuse, R85, R6 ;  /* 0x0000005553067223 */ /* 0x040fe20000000006 */
[----:B------:R-:W-:Y:S01]  /*8250*/  SHF.L.U32 R85, R90, 0x10, RZ ;  /* 0x000000105a557819 */ /* 0x000fe200000006ff */
[----:B------:R-:W-:Y:S01]  /*8260*/  FFMA R7, R83, R80, R7 ;  /* 0x0000005053077223 */ /* 0x000fe20000000007 */
[----:B------:R-:W-:Y:S01]  /*8270*/  F2FP.BF16.F32.PACK_AB R96, R3, R0 ;  /* 0x000000000360723e */ /* 0x000fe200000010ff */
[----:B------:R-:W-:Y:S01]  /*8280*/  FMUL R4, R76, R8 ;  /* 0x000000084c047220 */ /* 0x000fe20000400000 */
[----:B------:R-:W-:Y:S01]  /*8290*/  LOP3.LUT R80, R90, 0xffff0000, RZ, 0xc0, !PT ;  /* 0xffff00005a507812 */ /* 0x000fe200078ec0ff */
[C---:B------:R-:W-:Y:S01]  /*82a0*/  FMUL R0, R76.reuse, R9 ;  /* 0x000000094c007220 */ /* 0x040fe20000400000 */
[----:B------:R-:W-:Y:S01]  /*82b0*/  F2FP.BF16.F32.PACK_AB R97, R7, R6 ;  /* 0x000000060761723e */ /* 0x000fe200000010ff */
[----:B------:R-:W-:Y:S01]  /*82c0*/  FMUL R3, R76, R10 ;  /* 0x0000000a4c037220 */ /* 0x000fe20000400000 */
[C---:B------:R-:W-:Y:S01]  /*82d0*/  FFMA R4, R83.reuse, R85, R4 ;  /* 0x0000005553047223 */ /* 0x040fe20000000004 */
[----:B--2---:R-:W-:Y:S01]  /*82e0*/  SHF.L.U32 R85, R94, 0x10, RZ ;  /* 0x000000105e557819 */ /* 0x004fe200000006ff */
[----:B------:R-:W-:Y:S01]  /*82f0*/  FMUL R5, R76, R11 ;  /* 0x0000000b4c057220 */ /* 0x000fe20000400000 */
[C---:B------:R-:W-:Y:S01]  /*8300*/  FFMA R0, R83.reuse, R80, R0 ;  /* 0x0000005053007223 */ /* 0x040fe20000000000 */
[C---:B------:R-:W-:Y:S01]  /*8310*/  SHF.L.U32 R80, R92.reuse, 0x10, RZ ;  /* 0x000000105c507819 */ /* 0x040fe200000006ff */
[C---:B------:R-:W-:Y:S01]  /*8320*/  FFMA R3, R83.reuse, R82, R3 ;  /* 0x0000005253037223 */ /* 0x040fe20000000003 */
[----:B------:R-:W-:Y:S01]  /*8330*/  LOP3.LUT R82, R92, 0xffff0000, RZ, 0xc0, !PT ;  /* 0xffff00005c527812 */ /* 0x000fe200078ec0ff */
[----:B------:R-:W-:Y:S01]  /*8340*/  FMUL R6, R76, R12 ;  /* 0x0000000c4c067220 */ /* 0x000fe20000400000 */
[----:B------:R-:W-:Y:S01]  /*8350*/  F2FP.BF16.F32.PACK_AB R98, R0, R4 ;  /* 0x000000040062723e */ /* 0x000fe200000010ff */
[C---:B------:R-:W-:Y:S01]  /*8360*/  FFMA R5, R83.reuse, R84, R5 ;  /* 0x0000005453057223 */ /* 0x040fe20000000005 */
[C---:B------:R-:W-:Y:S01]  /*8370*/  FMUL R7, R76.reuse, R13 ;  /* 0x0000000d4c077220 */ /* 0x040fe20000400000 */
[----:B------:R-:W-:Y:S01]  /*8380*/  FFMA R6, R83, R80, R6 ;  /* 0x0000005053067223 */ /* 0x000fe20000000006 */
[----:B------:R-:W-:Y:S01]  /*8390*/  SHF.L.U32 R80, R93, 0x10, RZ ;  /* 0x000000105d507819 */ /* 0x000fe200000006ff */
[C---:B------:R-:W-:Y:S01]  /*83a0*/  FMUL R0, R76.reuse, R14 ;  /* 0x0000000e4c007220 */ /* 0x040fe20000400000 */
[----:B------:R-:W-:Y:S01]  /*83b0*/  F2FP.BF16.F32.PACK_AB R99, R5, R3 ;  /* 0x000000030563723e */ /* 0x000fe200000010ff */
[----:B------:R-:W-:Y:S01]  /*83c0*/  FFMA R7, R83, R82, R7 ;  /* 0x0000005253077223 */ /* 0x000fe20000000007 */
[----:B------:R-:W-:Y:S01]  /*83d0*/  LOP3.LUT R82, R93, 0xffff0000, RZ, 0xc0, !PT ;  /* 0xffff00005d527812 */ /* 0x000fe200078ec0ff */
[C---:B------:R-:W-:Y:S01]  /*83e0*/  FMUL R3, R76.reuse, R15 ;  /* 0x0000000f4c037220 */ /* 0x040fe20000400000 */
[----:B------:R-:W-:Y:S01]  /*83f0*/  FMUL R4, R76, R16 ;  /* 0x000000104c047220 */ /* 0x000fe20000400000 */
[C---:B------:R-:W-:Y:S01]  /*8400*/  FFMA R0, R83.reuse, R80, R0 ;  /* 0x0000005053007223 */ /* 0x040fe20000000000 */
[----:B------:R-:W-:Y:S01]  /*8410*/  LOP3.LUT R80, R94, 0xffff0000, RZ, 0xc0, !PT ;  /* 0xffff00005e507812 */ /* 0x000fe200078ec0ff */
[----:B------:R-:W-:Y:S01]  /*8420*/  FFMA R3, R83, R82, R3 ;  /* 0x0000005253037223 */ /* 0x000fe20000000003 */
[----:B------:R-:W-:Y:S01]  /*8430*/  F2FP.BF16.F32.PACK_AB R120, R7, R6 ;  /* 0x000000060778723e */ /* 0x000fe200000010ff */
[----:B------:R-:W-:Y:S01]  /*8440*/  FFMA R4, R83, R85, R4 ;  /* 0x0000005553047223 */ /* 0x000fe20000000004 */
[C---:B------:R-:W-:Y:S01]  /*8450*/  SHF.L.U32 R85, R95.reuse, 0x10, RZ ;  /* 0x000000105f557819 */ /* 0x040fe200000006ff */
[C---:B------:R-:W-:Y:S01]  /*8460*/  FMUL R5, R76.reuse, R17 ;  /* 0x000000114c057220 */ /* 0x040fe20000400000 */
[----:B------:R-:W-:Y:S01]  /*8470*/  LOP3.LUT R82, R95, 0xffff0000, RZ, 0xc0, !PT ;  /* 0xffff00005f527812 */ /* 0x000fe200078ec0ff */
[C---:B------:R-:W-:Y:S01]  /*8480*/  FMUL R6, R76.reuse, R18 ;  /* 0x000000124c067220 */ /* 0x040fe20000400000 */
[----:B------:R-:W-:Y:S01]  /*8490*/  F2FP.BF16.F32.PACK_AB R121, R3, R0 ;  /* 0x000000000379723e */ /* 0x000fe200000010ff */
[----:B------:R-:W-:Y:S01]  /*84a0*/  FMUL R7, R76, R19 ;  /* 0x000000134c077220 */ /* 0x000fe20000400000 */
        /* <DEDUP_REMOVED lines=11> */
[----:B------:R-:W-:Y:S01]  /*8560*/  SHF.L.U32 R80, R101, 0x10, RZ ;  /* 0x0000001065507819 */ /* 0x000fe200000006ff */
[----:B------:R-:W-:Y:S01]  /*8570*/  FFMA R3, R83, R82, R3 ;  /* 0x0000005253037223 */ /* 0x000fe20000000003 */
[----:B------:R-:W-:Y:S01]  /*8580*/  LOP3.LUT R82, R103, 0xffff0000, RZ, 0xc0, !PT ;  /* 0xffff000067527812 */ /* 0x000fe200078ec0ff */
[C---:B------:R-:W-:Y:S01]  /*8590*/  FMUL R4, R76.reuse, R22 ;  /* 0x000000164c047220 */ /* 0x040fe20000400000 */
[----:B------:R2:W-:Y:S01]  /*85a0*/  STS.128 [R178+UR48+0x4400], R96 ;  /* 0x00440060b2007988 */ /* 0x0005e20008000c30 */
[C---:B------:R-:W-:Y:S01]  /*85b0*/  FMUL R5, R76.reuse, R23 ;  /* 0x000000174c057220 */ /* 0x040fe20000400000 */
[----:B------:R-:W-:Y:S01]  /*85c0*/  F2FP.BF16.F32.PACK_AB R128, R3, R0 ;  /* 0x000000000380723e */ /* 0x000fe200000010ff */
[----:B------:R-:W-:Y:S01]  /*85d0*/  FFMA R4, R83, R80, R4 ;  /* 0x0000005053047223 */ /* 0x000fe20000000004 */
[----:B------:R-:W-:Y:S01]  /*85e0*/  LOP3.LUT R0, R101, 0xffff0000, RZ, 0xc0, !PT ;  /* 0xffff000065007812 */ /* 0x000fe200078ec0ff */
[----:B------:R-:W-:Y:S01]  /*85f0*/  FMUL R6, R76, R24 ;  /* 0x000000184c067220 */ /* 0x000fe20000400000 */
[----:B------:R-:W-:Y:S01]  /*8600*/  SHF.L.U32 R3, R102, 0x10, RZ ;  /* 0x0000001066037819 */ /* 0x000fe200000006ff */
[----:B------:R-:W-:Y:S01]  /*8610*/  FMUL R7, R76, R25 ;  /* 0x000000194c077220 */ /* 0x000fe20000400000 */
[----:B------:R-:W-:Y:S01]  /*8620*/  LOP3.LUT R80, R102, 0xffff0000, RZ, 0xc0, !PT ;  /* 0xffff000066507812 */ /* 0x000fe200078ec0ff */
[C---:B------:R-:W-:Y:S01]  /*8630*/  FFMA R5, R83.reuse, R0, R5 ;  /* 0x0000000053057223 */ /* 0x040fe20000000005 */
[----:B------:R-:W-:Y:S01]  /*8640*/  SHF.L.U32 R0, R108, 0x10, RZ ;  /* 0x000000106c007819 */ /* 0x000fe200000006ff */
[C---:B------:R-:W-:Y:S01]  /*8650*/  FMUL R8, R76.reuse, R26 ;  /* 0x0000001a4c087220 */ /* 0x040fe20000400000 */
        /* <DEDUP_REMOVED lines=18> */
[----:B------:R4:W-:Y:S01]  /*8780*/  STS.128 [R177+0x4400], R120 ;  /* 0x00440078b1007388 */ /* 0x0009e20000000c00 */
[----:B------:R-:W-:Y:S01]  /*8790*/  FFMA R11, R83, R80, R11 ;  /* 0x00000050530b7223 */ /* 0x000fe2000000000b */
[----:B------:R-:W-:Y:S01]  /*87a0*/  LOP3.LUT R80, R111, 0xffff0000, RZ, 0xc0, !PT ;  /* 0xffff00006f507812 */ /* 0x000fe200078ec0ff */
[C---:B------:R-:W-:Y:S01]  /*87b0*/  FFMA R12, R83.reuse, R3, R12 ;  /* 0x00000003530c7223 */ /* 0x040fe2000000000c */
[C---:B------:R-:W-:Y:S01]  /*87c0*/  SHF.L.U32 R3, R110.reuse, 0x10, RZ ;  /* 0x000000106e037819 */ /* 0x040fe200000006ff */
[----:B------:R-:W-:Y:S01]  /*87d0*/  FFMA R13, R83, R0, R13 ;  /* 0x00000000530d7223 */ /* 0x000fe2000000000d */
[----:B------:R-:W-:Y:S01]  /*87e0*/  LOP3.LUT R0, R110, 0xffff0000, RZ, 0xc0, !PT ;  /* 0xffff00006e007812 */ /* 0x000fe200078ec0ff */
[C---:B------:R-:W-:Y:S01]  /*87f0*/  FMUL R14, R76.reuse, R32 ;  /* 0x000000204c0e7220 */ /* 0x040fe20000400000 */
[----:B--2---:R-:W-:Y:S01]  /*8800*/  F2FP.BF16.F32.PACK_AB R96, R11, R10 ;  /* 0x0000000a0b60723e */ /* 0x004fe200000010ff */
[C---:B------:R-:W-:Y:S01]  /*8810*/  FMUL R15, R76.reuse, R33 ;  /* 0x000000214c0f7220 */ /* 0x040fe20000400000 */
[----:B------:R-:W-:Y:S01]  /*8820*/  F2FP.BF16.F32.PACK_AB R97, R13, R12 ;  /* 0x0000000c0d61723e */ /* 0x000fe200000010ff */
        /* <DEDUP_REMOVED lines=14> */
[----:B------:R-:W-:Y:S01]  /*8910*/  FMUL R20, R76, R38 ;  /* 0x000000264c147220 */ /* 0x000fe20000400000 */
[----:B------:R-:W-:Y:S01]  /*8920*/  FFMA R18, R83, R0, R18 ;  /* 0x0000000053127223 */ /* 0x000fe20000000012 */
[----:B------:R-:W-:Y:S01]  /*8930*/  LOP3.LUT R0, R117, 0xffff0000, RZ, 0xc0, !PT ;  /* 0xffff000075007812 */ /* 0x000fe200078ec0ff */
[C---:B------:R-:W-:Y:S01]  /*8940*/  FFMA R19, R83.reuse, R80, R19 ;  /* 0x0000005053137223 */ /* 0x040fe20000000013 */
[C---:B------:R-:W-:Y:S01]  /*8950*/  LOP3.LUT R80, R118.reuse, 0xffff0000, RZ, 0xc0, !PT ;  /* 0xffff000076507812 */ /* 0x040fe200078ec0ff */
[----:B------:R-:W-:Y:S01]  /*8960*/  FFMA R20, R83, R3, R20 ;  /* 0x0000000353147223 */ /* 0x000fe20000000014 */
[----:B------:R-:W-:Y:S01]  /*8970*/  SHF.L.U32 R3, R118, 0x10, RZ ;  /* 0x0000001076037819 */ /* 0x000fe200000006ff */
[C---:B------:R-:W-:Y:S01]  /*8980*/  FMUL R21, R76.reuse, R39 ;  /* 0x000000274c157220 */ /* 0x040fe20000400000 */
[----:B----4-:R-:W-:Y:S01]  /*8990*/  F2FP.BF16.F32.PACK_AB R120, R19, R18 ;  /* 0x000000121378723e */ /* 0x010fe200000010ff */
[C---:B------:R-:W-:Y:S01]  /*89a0*/  FMUL R22, R76.reuse, R40 ;  /* 0x000000284c167220 */ /* 0x040fe20000400000 */
[----:B------:R-:W-:Y:S01]  /*89b0*/  STS.128 [R176+0x4400], R128 ;  /* 0x00440080b0007388 */ /* 0x000fe20000000c00 */
[C---:B------:R-:W-:Y:S01]  /*89c0*/  FMUL R23, R76.reuse, R41 ;  /* 0x000000294c177220 */ /* 0x040fe20000400000 */
[----:B------:R-:W-:Y:S01]  /*89d0*/  FMUL R24, R76, R42 ;  /* 0x0000002a4c187220 */ /* 0x000fe20000400000 */
[C---:B------:R-:W-:Y:S01]  /*89e0*/  FFMA R21, R83.reuse, R0, R21 ;  /* 0x0000000053157223 */ /* 0x040fe20000000015 */
[----:B------:R-:W-:Y:S01]  /*89f0*/  SHF.L.U32 R0, R124, 0x10, RZ ;  /* 0x000000107c007819 */ /* 0x000fe200000006ff */
[----:B------:R-:W-:Y:S01]  /*8a00*/  FMUL R25, R76, R43 ;  /* 0x0000002b4c197220 */ /* 0x000fe20000400000 */
[----:B------:R-:W-:Y:S01]  /*8a10*/  FFMA R22, R83, R3, R22 ;  /* 0x0000000353167223 */ /* 0x000fe20000000016 */
[----:B------:R-:W-:Y:S01]  /*8a20*/  SHF.L.U32 R3, R125, 0x10, RZ ;  /* 0x000000107d037819 */ /* 0x000fe200000006ff */
[----:B------:R-:W-:Y:S01]  /*8a30*/  FFMA R23, R83, R80, R23 ;  /* 0x0000005053177223 */ /* 0x000fe20000000017 */
[----:B------:R-:W-:Y:S01]  /*8a40*/  LOP3.LUT R80, R124, 0xffff0000, RZ, 0xc0, !PT ;  /* 0xffff00007c507812 */ /* 0x000fe200078ec0ff */
[C---:B------:R-:W-:Y:S01]  /*8a50*/  FMUL R26, R76.reuse, R44 ;  /* 0x0000002c4c1a7220 */ /* 0x040fe20000400000 */
[----:B------:R-:W-:Y:S01]  /*8a60*/  F2FP.BF16.F32.PACK_AB R121, R21, R20 ;  /* 0x000000141579723e */ /* 0x000fe200000010ff */
[----:B------:R-:W-:Y:S01]  /*8a70*/  FFMA R24, R83, R85, R24 ;  /* 0x0000005553187223 */ /* 0x000fe20000000018 */
[----:B------:R-:W-:Y:S01]  /*8a80*/  F2FP.BF16.F32.PACK_AB R122, R23, R22 ;  /* 0x00000016177a723e */ /* 0x000fe200000010ff */
[----:B------:R-:W-:Y:S01]  /*8a90*/  FFMA R25, R83, R82, R25 ;  /* 0x0000005253197223 */ /* 0x000fe20000000019 */
[----:B------:R-:W-:Y:S01]  /*8aa0*/  SHF.L.U32 R85, R127, 0x10, RZ ;  /* 0x000000107f557819 */ /* 0x000fe200000006ff */
[C---:B------:R-:W-:Y:S01]  /*8ab0*/  FMUL R27, R76.reuse, R45 ;  /* 0x0000002d4c1b7220 */ /* 0x040fe20000400000 */
[----:B------:R-:W-:Y:S01]  /*8ac0*/  LOP3.LUT R82, R143, 0xffff0000, RZ, 0xc0, !PT ;  /* 0xffff00008f527812 */ /* 0x000fe200078ec0ff */
[----:B------:R-:W-:Y:S01]  /*8ad0*/  FMUL R28, R76, R46 ;  /* 0x0000002e4c1c7220 */ /* 0x000fe20000400000 */
[----:B------:R-:W-:Y:S01]  /*8ae0*/  F2FP.BF16.F32.PACK_AB R123, R25, R24 ;  /* 0x00000018197b723e */ /* 0x000fe200000010ff */
[----:B------:R2:W-:Y:S01]  /*8af0*/  STS.128 [R175+0x4400], R96 ;  /* 0x00440060af007388 */ /* 0x0005e20000000c00 */
        /* <DEDUP_REMOVED lines=12> */
[----:B------:R4:W-:Y:S01]  /*8bc0*/  STS.128 [R173+0x4400], R120 ;  /* 0x00440078ad007388 */ /* 0x0009e20000000c00 */
[----:B------:R-:W-:Y:S01]  /*8bd0*/  FMUL R33, R76, R51 ;  /* 0x000000334c217220 */ /* 0x000fe20000400000 */
[C---:B------:R-:W-:Y:S01]  /*8be0*/  FFMA R30, R83.reuse, R3, R30 ;  /* 0x00000003531e7223 */ /* 0x040fe2000000001e */
[C---:B------:R-:W-:Y:S01]  /*8bf0*/  SHF.L.U32 R3, R132.reuse, 0x10, RZ ;  /* 0x0000001084037819 */ /* 0x040fe200000006ff */
[C---:B------:R-:W-:Y:S01]  /*8c00*/  FFMA R31, R83.reuse, R80, R31 ;  /* 0x00000050531f7223 */ /* 0x040fe2000000001f */
[----:B------:R-:W-:Y:S01]  /*8c10*/  LOP3.LUT R80, R132, 0xffff0000, RZ, 0xc0, !PT ;  /* 0xffff000084507812 */ /* 0x000fe200078ec0ff */
[----:B------:R-:W-:Y:S01]  /*8c20*/  FFMA R32, R83, R85, R32 ;  /* 0x0000005553207223 */ /* 0x000fe20000000020 */
        /* <DEDUP_REMOVED lines=9> */
[----:B------:R-:W-:Y:S01]  /*8cc0*/  FFMA R35, R83, R80, R35 ;  /* 0x0000005053237223 */ /* 0x000fe20000000023 */
[----:B------:R-:W-:Y:S01]  /*8cd0*/  LOP3.LUT R80, R135, 0xffff0000, RZ, 0xc0, !PT ;  /* 0xffff000087507812 */ /* 0x000fe200078ec0ff */
[----:B------:R-:W-:Y:S01]  /*8ce0*/  FFMA R36, R83, R85, R36 ;  /* 0x0000005553247223 */ /* 0x000fe20000000024 */
[----:B------:R-:W-:Y:S01]  /*8cf0*/  SHF.L.U32 R85, R135, 0x10, RZ ;  /* 0x0000001087557819 */ /* 0x000fe200000006ff */
[----:B------:R-:W-:Y:S01]  /*8d00*/  FFMA R37, R83, R0, R37 ;  /* 0x0000000053257223 */ /* 0x000fe20000000025 */
[----:B------:R-:W-:Y:S01]  /*8d10*/  LOP3.LUT R0, R134, 0xffff0000, RZ, 0xc0, !PT ;  /* 0xffff000086007812 */ /* 0x000fe200078ec0ff */
[C---:B------:R-:W-:Y:S01]  /*8d20*/  FMUL R38, R76.reuse, R56 ;  /* 0x000000384c267220 */ /* 0x040fe20000400000 */
[----:B--2---:R-:W-:Y:S01]  /*8d30*/  F2FP.BF16.F32.PACK_AB R96, R27, R26 ;  /* 0x0000001a1b60723e */ /* 0x004fe200000010ff */
[C---:B------:R-:W-:Y:S01]  /*8d40*/  FMUL R39, R76.reuse, R57 ;  /* 0x000000394c277220 */ /* 0x040fe20000400000 */
[----:B------:R-:W-:Y:S01]  /*8d50*/  F2FP.BF16.F32.PACK_AB R97, R29, R28 ;  /* 0x0000001c1d61723e */ /* 0x000fe200000010ff */
[C---:B------:R-:W-:Y:S01]  /*8d60*/  FMUL R40, R76.reuse, R58 ;  /* 0x0000003a4c287220 */ /* 0x040fe20000400000 */
[----:B------:R-:W-:Y:S01]  /*8d70*/  F2FP.BF16.F32.PACK_AB R98, R31, R30 ;  /* 0x0000001e1f62723e */ /* 0x000fe200000010ff */
[----:B------:R-:W-:Y:S01]  /*8d80*/  FMUL R41, R76, R59 ;  /* 0x0000003b4c297220 */ /* 0x000fe20000400000 */
[----:B------:R-:W-:Y:S01]  /*8d90*/  F2FP.BF16.F32.PACK_AB R99, R33, R32 ;  /* 0x000000202163723e */ /* 0x000fe200000010ff */
[----:B------:R-:W-:Y:S01]  /*8da0*/  FFMA R38, R83, R3, R38 ;  /* 0x0000000353267223 */ /* 0x000fe20000000026 */
[----:B------:R-:W-:Y:S01]  /*8db0*/  SHF.L.U32 R3, R141, 0x10, RZ ;  /* 0x000000108d037819 */ /* 0x000fe200000006ff */
[C---:B------:R-:W-:Y:S01]  /*8dc0*/  FFMA R39, R83.reuse, R0, R39 ;  /* 0x0000000053277223 */ /* 0x040fe20000000027 */
[C---:B------:R-:W-:Y:S01]  /*8dd0*/  SHF.L.U32 R0, R140.reuse, 0x10, RZ ;  /* 0x000000108c007819 */ /* 0x040fe200000006ff */
[----:B------:R-:W-:Y:S01]  /*8de0*/  FFMA R40, R83, R85, R40 ;  /* 0x0000005553287223 */ /* 0x000fe20000000028 */
[----:B------:R-:W-:Y:S01]  /*8df0*/  SHF.L.U32 R85, R143, 0x10, RZ ;  /* 0x000000108f557819 */ /* 0x000fe200000006ff */
[----:B------:R2:W-:Y:S01]  /*8e00*/  STS.128 [R172+0x4400], R96 ;  /* 0x00440060ac007388 */ /* 0x0005e20000000c00 */
[----:B----4-:R-:W-:Y:S01]  /*8e10*/  F2FP.BF16.F32.PACK_AB R120, R35, R34 ;  /* 0x000000222378723e */ /* 0x010fe200000010ff */
[----:B------:R-:W-:Y:S01]  /*8e20*/  FFMA R41, R83, R80, R41 ;  /* 0x0000005053297223 */ /* 0x000fe20000000029 */
[----:B------:R-:W-:Y:S01]  /*8e30*/  LOP3.LUT R80, R140, 0xffff0000, RZ, 0xc0, !PT ;  /* 0xffff00008c507812 */ /* 0x000fe200078ec0ff */
[C---:B------:R-:W-:Y:S01]  /*8e40*/  FMUL R42, R76.reuse, R60 ;  /* 0x0000003c4c2a7220 */ /* 0x040fe20000400000 */
[----:B------:R-:W-:Y:S01]  /*8e50*/  F2FP.BF16.F32.PACK_AB R121, R37, R36 ;  /* 0x000000242579723e */ /* 0x000fe200000010ff */
[C---:B------:R-:W-:Y:S01]  /*8e60*/  FMUL R43, R76.reuse, R61 ;  /* 0x0000003d4c2b7220 */ /* 0x040fe20000400000 */
[----:B------:R-:W-:Y:S01]  /*8e70*/  F2FP.BF16.F32.PACK_AB R122, R39, R38 ;  /* 0x00000026277a723e */ /* 0x000fe200000010ff */
[C---:B------:R-:W-:Y:S01]  /*8e80*/  FMUL R44, R76.reuse, R62 ;  /* 0x0000003e4c2c7220 */ /* 0x040fe20000400000 */
[C---:B------:R-:W-:Y:S01]  /*8e90*/  FFMA R42, R83.reuse, R0, R42 ;  /* 0x00000000532a7223 */ /* 0x040fe2000000002a */
[----:B------:R-:W-:Y:S01]  /*8ea0*/  FFMA R43, R83, R80, R43 ;  /* 0x00000050532b7223 */ /* 0x000fe2000000002b */
[----:B------:R-:W-:Y:S01]  /*8eb0*/  LOP3.LUT R0, R141, 0xffff0000, RZ, 0xc0, !PT ;  /* 0xffff00008d007812 */ /* 0x000fe200078ec0ff */
[C---:B------:R-:W-:Y:S01]  /*8ec0*/  FFMA R44, R83.reuse, R3, R44 ;  /* 0x00000003532c7223 */ /* 0x040fe2000000002c */
[----:B------:R-:W-:Y:S01]  /*8ed0*/  FMUL R45, R76, R63 ;  /* 0x0000003f4c2d7220 */ /* 0x000fe20000400000 */
[----:B------:R-:W-:Y:S01]  /*8ee0*/  SHF.L.U32 R3, R142, 0x10, RZ ;  /* 0x000000108e037819 */ /* 0x000fe200000006ff */
[----:B------:R-:W-:Y:S01]  /*8ef0*/  FMUL R46, R76, R64 ;  /* 0x000000404c2e7220 */ /* 0x000fe20000400000 */
[----:B------:R-:W-:Y:S01]  /*8f00*/  LOP3.LUT R80, R142, 0xffff0000, RZ, 0xc0, !PT ;  /* 0xffff00008e507812 */ /* 0x000fe200078ec0ff */
[C---:B------:R-:W-:Y:S01]  /*8f10*/  FMUL R47, R76.reuse, R65 ;  /* 0x000000414c2f7220 */ /* 0x040fe20000400000 */
[C---:B------:R-:W-:Y:S01]  /*8f20*/  FMUL R48, R76.reuse, R66 ;  /* 0x000000424c307220 */ /* 0x040fe20000400000 */
[----:B------:R-:W-:Y:S01]  /*8f30*/  FFMA R45, R83, R0, R45 ;  /* 0x00000000532d7223 */ /* 0x000fe2000000002d */
[----:B------:R-:W-:Y:S01]  /*8f40*/  FMUL R49, R76, R67 ;  /* 0x000000434c317220 */ /* 0x000fe20000400000 */
[----:B------:R-:W-:Y:S01]  /*8f50*/  F2FP.BF16.F32.PACK_AB R123, R41, R40 ;  /* 0x00000028297b723e */ /* 0x000fe200000010ff */
[C---:B------:R-:W-:Y:S01]  /*8f60*/  FFMA R46, R83.reuse, R3, R46 ;  /* 0x00000003532e7223 */ /* 0x040fe2000000002e */
[C---:B------:R-:W-:Y:S01]  /*8f70*/  FFMA R47, R83.reuse, R80, R47 ;  /* 0x00000050532f7223 */ /* 0x040fe2000000002f */
[C---:B------:R-:W-:Y:S01]  /*8f80*/  FFMA R48, R83.reuse, R85, R48 ;  /* 0x0000005553307223 */ /* 0x040fe20000000030 */
[----:B------:R-:W-:Y:S01]  /*8f90*/  FFMA R49, R83, R82, R49 ;  /* 0x0000005253317223 */ /* 0x000fe20000000031 */
[----:B------:R2:W-:Y:S01]  /*8fa0*/  STS.128 [R171+0x4400], R120 ;  /* 0x00440078ab007388 */ /* 0x0005e20000000c00 */
[----:B------:R-:W-:Y:S02]  /*8fb0*/  F2FP.BF16.F32.PACK_AB R128, R43, R42 ;  /* 0x0000002a2b80723e */ /* 0x000fe400000010ff */
[----:B------:R-:W-:Y:S02]  /*8fc0*/  F2FP.BF16.F32.PACK_AB R129, R45, R44 ;  /* 0x0000002c2d81723e */ /* 0x000fe400000010ff */
[----:B------:R-:W-:Y:S02]  /*8fd0*/  F2FP.BF16.F32.PACK_AB R130, R47, R46 ;  /* 0x0000002e2f82723e */ /* 0x000fe400000010ff */
[----:B------:R-:W-:Y:S02]  /*8fe0*/  F2FP.BF16.F32.PACK_AB R131, R49, R48 ;  /* 0x000000303183723e */ /* 0x000fe400000010ff */
[----:B------:R-:W-:Y:S02]  /*8ff0*/  MOV R0, UR51 ;  /* 0x0000003300007c02 */ /* 0x000fe40008000f00 */
[----:B------:R-:W-:Y:S01]  /*9000*/  LEA R3, R105, UR48, 0x3 ;  /* 0x0000003069037c11 */ /* 0x000fe2000f8e18ff */
[----:B------:R2:W-:Y:S01]  /*9010*/  STS.128 [R170+0x4400], R128 ;  /* 0x00440080aa007388 */ /* 0x0005e20000000c00 */
[----:B------:R-:W-:Y:S02]  /*9020*/  @P6 LEA R0, R0, UR48, 0x3 ;  /* 0x0000003000006c11 */ /* 0x000fe4000f8e18ff */
[----:B------:R-:W-:Y:S02]  /*9030*/  @P6 SHF.L.U32 R80, R162, 0x1f, RZ ;  /* 0x0000001fa2506819 */ /* 0x000fe400000006ff */
[----:B------:R-:W-:Y:S01]  /*9040*/  @P6 IADD3 R0, PT, PT, R0, 0x40, RZ ;  /* 0x0000004000006810 */ /* 0x000fe20007ffe0ff */
[----:B------:R-:W-:Y:S01]  /*9050*/  @!PT LDS RZ, [RZ] ;  /* 0x00000000fffff984 */ /* 0x000fe20000000800 */
[----:B------:R-:W-:Y:S01]  /*9060*/  @!PT LDS RZ, [RZ] ;  /* 0x00000000fffff984 */ /* 0x000fe20000000800 */
[----:B------:R-:W-:Y:S01]  /*9070*/  @!PT LDS RZ, [RZ] ;  /* 0x00000000fffff984 */ /* 0x000fe20000000800 */
[----:B------:R-:W-:Y:S01]  /*9080*/  @!PT LDS RZ, [RZ] ;  /* 0x00000000fffff984 */ /* 0x000fe20000000800 */
[----:B------:R4:W-:Y:S06]  /*9090*/  MEMBAR.ALL.CTA ;  /* 0x0000000000007992 */ /* 0x0009ec0000008000 */
[----:B----4-:R-:W4:Y:S01]  /*90a0*/  FENCE.VIEW.ASYNC.S ;  /* 0x00000000000073c6 */ /* 0x010f220000000000 */
[----:B-1----:R-:W-:Y:S01]  /*90b0*/  @P6 PRMT R0, R179, 0x654, R0 ;  /* 0x00000654b3006816 */ /* 0x002fe20000000000 */
[----:B----4-:R-:W-:Y:S06]  /*90c0*/  BAR.SYNC.DEFER_BLOCKING 0x1, 0x80 ;  /* 0x0042000000007b1d */ /* 0x010fec0000010000 */
[----:B------:R-:W-:Y:S05]  /*90d0*/  @P0 BRA `(.L_x_119) ;  /* 0x0000000000280947 */ /* 0x000fea0003800000 */
[----:B------:R-:W-:Y:S01]  /*90e0*/  R2UR UR4, R81 ;  /* 0x00000000510472ca */ /* 0x000fe200000e0000 */
[----:B------:R-:W-:Y:S01]  /*90f0*/  UIADD3 UR6, UP0, UPT, UR52, 0xa80, URZ ;  /* 0x00000a8034067890 */ /* 0x000fe2000ff1e0ff */
[----:B------:R-:W-:Y:S01]  /*9100*/  R2UR UR5, R168 ;  /* 0x00000000a80572ca */ /* 0x000fe200000e0000 */
[----:B------:R-:W-:Y:S02]  /*9110*/  UIADD3 UR44, UPT, UPT, UR48, 0x4400, URZ ;  /* 0x00004400302c7890 */ /* 0x000fe4000fffe0ff */
[----:B------:R-:W-:Y:S01]  /*9120*/  UIADD3.X UR7, UPT, UPT, URZ, UR53, URZ, UP0, !UPT ;  /* 0x00000035ff077290 */ /* 0x000fe200087fe4ff */
[----:B------:R-:W-:Y:S09]  /*9130*/  UMOV UR47, UR36 ;  /* 0x00000024002f7c82 */ /* 0x000ff20008000000 */
[----:B------:R-:W-:Y:S09]  /*9140*/  UIADD3 UR45, UPT, UPT, UR5, UR4, URZ ;  /* 0x00000004052d7290 */ /* 0x000ff2000fffe0ff */
[----:B------:R1:W-:Y:S01]  /*9150*/  UTMASTG.3D [UR44], [UR6] ;  /* 0x0000002c060073b5 */ /* 0x0003e20008010000 */
[----:B------:R0:W-:Y:S01]  /*9160*/  UTMACMDFLUSH ;  /* 0x00000000000079b7 */ /* 0x0001e20000000000 */
[----:B-1----:R-:W-:Y:S04]  /*9170*/  DEPBAR.LE SB0, 0x1 ;  /* 0x000080400000791a */ /* 0x002fe80000000000 */
.L_x_119:
[----:B------:R-:W-:Y:S05]  /*9180*/  BSYNC.RECONVERGENT B0 ;  /* 0x0000000000007941 */ /* 0x000fea0003800200 */
.L_x_118:
[----:B------:R-:W-:Y:S01]  /*9190*/  BAR.SYNC.DEFER_BLOCKING 0x1, 0x80 ;  /* 0x0042000000007b1d */ /* 0x000fe20000010000 */
[----:B------:R-:W-:Y:S01]  /*91a0*/  UIADD3 UR54, UPT, UPT, UR51, 0x1, URZ ;  /* 0x0000000133367890 */ /* 0x000fe2000fffe0ff */
[----:B------:R-:W-:Y:S03]  /*91b0*/  ISETP.NE.AND P0, PT, R79, RZ, PT ;  /* 0x000000ff4f00720c */ /* 0x000fe60003f05270 */
[----:B------:R-:W-:Y:S04]  /*91c0*/  UISETP.NE.AND UP0, UPT, UR54, 0x4, UPT ;  /* 0x000000043600788c */ /* 0x000fe8000bf05270 */
[----:B------:R-:W-:Y:S01]  /*91d0*/  USEL UR54, UR54, URZ, UP0 ;  /* 0x000000ff36367287 */ /* 0x000fe20008000000 */
[----:B------:R1:W-:Y:S01]  /*91e0*/  @P6 SYNCS.ARRIVE.TRANS64.RED.A1T0 RZ, [R0+URZ], RZ ;  /* 0x000000ff00ff69a7 */ /* 0x0003e200081004ff */
[----:B------:R-:W-:Y:S01]  /*91f0*/  BSSY B1, `(.L_x_120) ;  /* 0x0000022000017945 */ /* 0x000fe20003800000 */
[----:B------:R-:W4:Y:S01]  /*9200*/  @P6 SYNCS.PHASECHK.TRANS64.TRYWAIT P1, [R3+URZ+0x20], R80 ;  /* 0x00002050030065a7 */ /* 0x000f2200080211ff */
[----:B-1----:R-:W-:Y:S05]  /*9210*/  IMAD.MOV.U32 R0, RZ, RZ, 0x40 ;  /* 0x00000040ff007424 */ /* 0x002fea00078e00ff */
        /* <DEDUP_REMOVED lines=13> */
[----:B------:R-:W1:Y:S02]  /*92f0*/  SYNCS.PHASECHK.TRANS64.TRYWAIT P0, [R3+URZ+0x20], R6 ;  /* 0x00002006030075a7 */ /* 0x000e6400080011ff */
[----:B-1----:R-:W-:Y:S05]  /*9300*/  @!P0 BRA `(.L_x_124) ;  /* 0x0000003000e48947 */ /* 0x002fea0003800000 */
.L_x_123:
[----:B------:R-:W-:Y:S05]  /*9310*/  BSYNC B0 ;  /* 0x0000000000007941 */ /* 0x000fea0003800000 */
.L_x_122:
[----:B------:R-:W-:Y:S01]  /*9320*/  ISETP.NE.AND P0, PT, R112, RZ, PT ;  /* 0x000000ff7000720c */ /* 0x000fe20003f05270 */
[----:B------:R-:W-:Y:S11]  /*9330*/  VIADD R105, R105, 0x1 ;  /* 0x0000000169697836 */ /* 0x000ff60000000000 */
[----:B------:R-:W-:Y:S01]  /*9340*/  @!UPT UIADD3 URZ, UPT, UPT, URZ, URZ, URZ ;  /* 0x000000fffffff290 */ /* 0x000fe2000fffe0ff */
[----:B------:R4:W2:Y:S01]  /*9350*/  @P0 LDS.128 R88, [R4+UR48+0x400] ;  /* 0x0004003004580984 */ /* 0x0008a20008000c00 */
[--C-:B-1----:R-:W-:Y:S01]  /*9360*/  @P0 IMAD.IADD R3, R104, 0x1, R5.reuse ;  /* 0x0000000168030824 */ /* 0x102fe200078e0205 */
[C---:B------:R-:W-:Y:S01]  /*9370*/  @P0 IADD3 R6, PT, PT, R106.reuse, R7, RZ ;  /* 0x000000076a060210 */ /* 0x040fe20007ffe0ff */
[C---:B------:R-:W-:Y:S01]  /*9380*/  @P0 IMAD.IADD R8, R106.reuse, 0x1, R5 ;  /* 0x000000016a080824 */ /* 0x040fe200078e0205 */
[----:B------:R4:W1:Y:S02]  /*9390*/  @P0 LDS.128 R92, [R0+0x400] ;  /* 0x00040000005c0984 */ /* 0x0008640000000c00 */
[----:B------:R-:W-:Y:S02]  /*93a0*/  @P0 IADD3 R9, PT, PT, R106, R3, RZ ;  /* 0x000000036a090210 */ /* 0x000fe40007ffe0ff */
[----:B------:R4:W1:Y:S04]  /*93b0*/  @P0 LDS.128 R100, [R7+0x400] ;  /* 0x0004000007640984 */ /* 0x0008680000000c00 */
[----:B------:R4:W1:Y:S04]  /*93c0*/  @P0 LDS.128 R108, [R6+0x400] ;  /* 0x00040000066c0984 */ /* 0x0008680000000c00 */
[----:B------:R4:W1:Y:S04]  /*93d0*/  @P0 LDS.128 R116, [R5+0x400] ;  /* 0x0004000005740984 */ /* 0x0008680000000c00 */
[----:B------:R4:W1:Y:S04]  /*93e0*/  @P0 LDS.128 R124, [R8+0x400] ;  /* 0x00040000087c0984 */ /* 0x0008680000000c00 */
[----:B------:R4:W1:Y:S04]  /*93f0*/  @P0 LDS.128 R132, [R3+0x400] ;  /* 0x0004000003840984 */ /* 0x0008680000000c00 */
[----:B------:R4:W1:Y:S02]  /*9400*/  @P0 LDS.128 R140, [R9+0x400] ;  /* 0x00040000098c0984 */ /* 0x0008640000000c00 */
.L_x_121:
[----:B------:R-:W-:Y:S05]  /*9410*/  BSYNC B1 ;  /* 0x0000000000017941 */ /* 0x000fea0003800000 */
.L_x_120:
        /* <DEDUP_REMOVED lines=21> */
.L_x_125:
[----:B--2---:R-:W-:Y:S01]  /*9570*/  SHF.L.U32 R80, R88, 0x10, RZ ;  /* 0x0000001058507819 */ /* 0x004fe200000006ff */
[----:B------:R-:W-:Y:S05]  /*9580*/  WARPSYNC.ALL ;  /* 0x0000000000007948 */ /* 0x000fea0003800000 */
[----:B------:R-:W-:Y:S01]  /*9590*/  R2UR UR4, R16 ;  /* 0x00000000100472ca */ /* 0x000fe200000e0000 */
[----:B------:R-:W-:Y:S01]  /*95a0*/  BSSY.RECONVERGENT B0, `(.L_x_126) ;  /* 0x0000103000007945 */ /* 0x000fe20003800200 */
[----:B------:R-:W-:Y:S02]  /*95b0*/  LOP3.LUT R82, R91, 0xffff0000, RZ, 0xc0, !PT ;  /* 0xffff00005b527812 */ /* 0x000fe400078ec0ff */
[----:B------:R-:W-:Y:S02]  /*95c0*/  ISETP.NE.AND P6, PT, R174, RZ, PT ;  /* 0x000000ffae00720c */ /* 0x000fe40003fc5270 */
[----:B------:R-:W-:Y:S07]  /*95d0*/  ISETP.NE.AND P0, PT, R165, RZ, PT ;  /* 0x000000ffa500720c */ /* 0x000fee0003f05270 */
[----:B------:R-:W2:Y:S02]  /*95e0*/  LDTM.x64 R4, tmem[UR4] ;  /* 0x00000004000479ee */ /* 0x000ea40008340000 */
[----:B--2---:R-:W-:Y:S01]  /*95f0*/  FMUL R0, R76, R4 ;  /* 0x000000044c007220 */ /* 0x004fe20000400000 */
[----:B------:R-:W-:Y:S01]  /*9600*/  LOP3.LUT R4, R88, 0xffff0000, RZ, 0xc0, !PT ;  /* 0xffff000058047812 */ /* 0x000fe200078ec0ff */
[C---:B------:R-:W-:Y:S01]  /*9610*/  FMUL R3, R76.reuse, R5 ;  /* 0x000000054c037220 */ /* 0x040fe20000400000 */
[----:B------:R-:W-:Y:S01]  /*9620*/  SHF.L.U32 R5, R89, 0x10, RZ ;  /* 0x0000001059057819 */ /* 0x000fe200000006ff */
[----:B------:R-:W-:Y:S01]  /*9630*/  FFMA R0, R83, R80, R0 ;  /* 0x0000005053007223 */ /* 0x000fe20000000000 */
[----:B------:R-:W-:Y:S01]  /*9640*/  LOP3.LUT R80, R89, 0xffff0000, RZ, 0xc0, !PT ;  /* 0xffff000059507812 */ /* 0x000fe200078ec0ff */
[C---:B------:R-:W-:Y:S01]  /*9650*/  FMUL R6, R76.reuse, R6 ;  /* 0x000000064c067220 */ /* 0x040fe20000400000 */
[C---:B------:R-:W-:Y:S01]  /*9660*/  FFMA R3, R83.reuse, R4, R3 ;  /* 0x0000000453037223 */ /* 0x040fe20000000003 */
[C---:B------:R-:W-:Y:S01]  /*9670*/  FMUL R7, R76.reuse, R7 ;  /* 0x000000074c077220 */ /* 0x040fe20000400000 */
[----:B------:R-:W-:Y:S01]  /*9680*/  FMUL R4, R76, R8 ;  /* 0x000000084c047220 */ /* 0x000fe20000400000 */
[C---:B------:R-:W-:Y:S01]  /*9690*/  LOP3.LUT R8, R90.reuse, 0xffff0000, RZ, 0xc0, !PT ;  /* 0xffff00005a087812 */ /* 0x040fe200078ec0ff */
[C---:B------:R-:W-:Y:S01]  /*96a0*/  FFMA R6, R83.reuse, R5, R6 ;  /* 0x0000000553067223 */ /* 0x040fe20000000006 */
[----:B------:R-:W-:Y:S01]  /*96b0*/  SHF.L.U32 R5, R90, 0x10, RZ ;  /* 0x000000105a057819 */ /* 0x000fe200000006ff */
[----:B------:R-:W-:Y:S01]  /*96c0*/  FFMA R7, R83, R80, R7 ;  /* 0x0000005053077223 */ /* 0x000fe20000000007 */
[----:B------:R-:W-:Y:S01]  /*96d0*/  F2FP.BF16.F32.PACK_AB R96, R3, R0 ;  /* 0x000000000360723e */ /* 0x000fe200000010ff */
[----:B------:R-:W-:Y:S01]  /*96e0*/  FMUL R0, R76, R9 ;  /* 0x000000094c007220 */ /* 0x000fe20000400000 */
[----:B------:R-:W-:Y:S01]  /*96f0*/  SHF.L.U32 R80, R91, 0x10, RZ ;  /* 0x000000105b507819 */ /* 0x000fe200000006ff */
[----:B------:R-:W-:Y:S01]  /*9700*/  FFMA R4, R83, R5, R4 ;  /* 0x0000000553047223 */ /* 0x000fe20000000004 */
[----:B------:R-:W-:Y:S01]  /*9710*/  F2FP.BF16.F32.PACK_AB R97, R7, R6 ;  /* 0x000000060761723e */ /* 0x000fe200000010ff */
[C---:B------:R-:W-:Y:S01]  /*9720*/  FFMA R0, R83.reuse, R8, R0 ;  /* 0x0000000853007223 */ /* 0x040fe20000000000 */
[----:B-1----:R-:W-:Y:S01]  /*9730*/  SHF.L.U32 R8, R92, 0x10, RZ ;  /* 0x000000105c087819 */ /* 0x002fe200000006ff */
[----:B------:R-:W-:Y:S01]  /*9740*/  FMUL R3, R76, R10 ;  /* 0x0000000a4c037220 */ /* 0x000fe20000400000 */
[----:B------:R-:W-:Y:S01]  /*9750*/  LOP3.LUT R10, R92, 0xffff0000, RZ, 0xc0, !PT ;  /* 0xffff00005c0a7812 */ /* 0x000fe200078ec0ff */
[----:B------:R-:W-:Y:S01]  /*9760*/  FMUL R5, R76, R11 ;  /* 0x0000000b4c057220 */ /* 0x000fe20000400000 */
[----:B------:R-:W-:Y:S01]  /*9770*/  F2FP.BF16.F32.PACK_AB R98, R0, R4 ;  /* 0x000000040062723e */ /* 0x000fe200000010ff */
[C---:B------:R-:W-:Y:S01]  /*9780*/  FMUL R6, R76.reuse, R12 ;  /* 0x0000000c4c067220 */ /* 0x040fe20000400000 */
[C---:B------:R-:W-:Y:S01]  /*9790*/  FMUL R7, R76.reuse, R13 ;  /* 0x0000000d4c077220 */ /* 0x040fe20000400000 */
[----:B------:R-:W-:Y:S01]  /*97a0*/  FFMA R3, R83, R80, R3 ;  /* 0x0000005053037223 */ /* 0x000fe20000000003 */
[----:B------:R-:W-:Y:S01]  /*97b0*/  SHF.L.U32 R80, R93, 0x10, RZ ;  /* 0x000000105d507819 */ /* 0x000fe200000006ff */
[C---:B------:R-:W-:Y:S01]  /*97c0*/  FFMA R5, R83.reuse, R82, R5 ;  /* 0x0000005253057223 */ /* 0x040fe20000000005 */
[C---:B------:R-:W-:Y:S01]  /*97d0*/  FFMA R6, R83.reuse, R8, R6 ;  /* 0x0000000853067223 */ /* 0x040fe20000000006 */
[C---:B------:R-:W-:Y:S01]  /*97e0*/  FMUL R0, R76.reuse, R14 ;  /* 0x0000000e4c007220 */ /* 0x040fe20000400000 */
[----:B------:R-:W-:Y:S01]  /*97f0*/  FFMA R7, R83, R10, R7 ;  /* 0x0000000a53077223 */ /* 0x000fe20000000007 */
[C---:B------:R-:W-:Y:S01]  /*9800*/  FMUL R14, R76.reuse, R24 ;  /* 0x000000184c0e7220 */ /* 0x040fe20000400000 */
[----:B------:R-:W-:Y:S01]  /*9810*/  F2FP.BF16.F32.PACK_AB R99, R5, R3 ;  /* 0x000000030563723e */ /* 0x000fe200000010ff */
[C---:B------:R-:W-:Y:S01]  /*9820*/  FMUL R24, R76.reuse, R34 ;  /* 0x000000224c187220 */ /* 0x040fe20000400000 */
[C---:B------:R-:W-:Y:S01]  /*9830*/  FMUL R34, R76.reuse, R44 ;  /* 0x0000002c4c227220 */ /* 0x040fe20000400000 */
[C---:B------:R-:W-:Y:S01]  /*9840*/  FMUL R44, R76.reuse, R54 ;  /* 0x000000364c2c7220 */ /* 0x040fe20000400000 */
[C---:B------:R-:W-:Y:S01]  /*9850*/  FMUL R54, R76.reuse, R64 ;  /* 0x000000404c367220 */ /* 0x040fe20000400000 */
[----:B------:R-:W-:Y:S01]  /*9860*/  F2FP.BF16.F32.PACK_AB R64, R7, R6 ;  /* 0x000000060740723e */ /* 0x000fe200000010ff */
[----:B------:R-:W-:Y:S01]  /*9870*/  STS.128 [R178+UR48+0x8400], R96 ;  /* 0x00840060b2007988 */ /* 0x000fe20008000c30 */
[----:B------:R-:W-:Y:S01]  /*9880*/  LOP3.LUT R6, R93, 0xffff0000, RZ, 0xc0, !PT ;  /* 0xffff00005d067812 */ /* 0x000fe200078ec0ff */
[----:B------:R-:W-:Y:S01]  /*9890*/  FMUL R3, R76, R15 ;  /* 0x0000000f4c037220 */ /* 0x000fe20000400000 */
[----:B------:R-:W-:Y:S01]  /*98a0*/  SHF.L.U32 R7, R94, 0x10, RZ ;  /* 0x000000105e077819 */ /* 0x000fe200000006ff */
[C---:B------:R-:W-:Y:S01]  /*98b0*/  FMUL R8, R76.reuse, R18 ;  /* 0x000000124c087220 */ /* 0x040fe20000400000 */
[C---:B------:R-:W-:Y:S01]  /*98c0*/  FFMA R0, R83.reuse, R80, R0 ;  /* 0x0000005053007223 */ /* 0x040fe20000000000 */
[C---:B------:R-:W-:Y:S01]  /*98d0*/  FMUL R9, R76.reuse, R19 ;  /* 0x000000134c097220 */ /* 0x040fe20000400000 */
[----:B------:R-:W-:Y:S01]  /*98e0*/  FMUL R18, R76, R28 ;  /* 0x0000001c4c127220 */ /* 0x000fe20000400000 */
[----:B------:R-:W-:Y:S01]  /*98f0*/  FFMA R3, R83, R6, R3 ;  /* 0x0000000653037223 */ /* 0x000fe20000000003 */
[----:B------:R-:W-:Y:S01]  /*9900*/  LOP3.LUT R6, R100, 0xffff0000, RZ, 0xc0, !PT ;  /* 0xffff000064067812 */ /* 0x000fe200078ec0ff */
[C---:B------:R-:W-:Y:S01]  /*9910*/  FMUL R10, R76.reuse, R20 ;  /* 0x000000144c0a7220 */ /* 0x040fe20000400000 */
        /* <DEDUP_REMOVED lines=10> */
[----:B------:R-:W-:Y:S01]  /*99c0*/  FMUL R48, R76, R58 ;  /* 0x0000003a4c307220 */ /* 0x000fe20000400000 */
[----:B------:R-:W-:Y:S01]  /*99d0*/  LOP3.LUT R58, R94, 0xffff0000, RZ, 0xc0, !PT ;  /* 0xffff00005e3a7812 */ /* 0x000fe200078ec0ff */
[C---:B------:R-:W-:Y:S01]  /*99e0*/  FMUL R4, R76.reuse, R16 ;  /* 0x000000104c047220 */ /* 0x040fe20000400000 */
[C---:B------:R-:W-:Y:S01]  /*99f0*/  FMUL R40, R76.reuse, R50 ;  /* 0x000000324c287220 */ /* 0x040fe20000400000 */
[C---:B------:R-:W-:Y:S01]  /*9a00*/  FMUL R45, R76.reuse, R55 ;  /* 0x000000374c2d7220 */ /* 0x040fe20000400000 */
[C---:B------:R-:W-:Y:S01]  /*9a10*/  FMUL R49, R76.reuse, R59 ;  /* 0x0000003b4c317220 */ /* 0x040fe20000400000 */
[----:B------:R-:W-:Y:S01]  /*9a20*/  SHF.L.U32 R59, R95, 0x10, RZ ;  /* 0x000000105f3b7819 */ /* 0x000fe200000006ff */
[C---:B------:R-:W-:Y:S01]  /*9a30*/  FMUL R55, R76.reuse, R65 ;  /* 0x000000414c377220 */ /* 0x040fe20000400000 */
[----:B------:R-:W-:Y:S01]  /*9a40*/  F2FP.BF16.F32.PACK_AB R65, R3, R0 ;  /* 0x000000000341723e */ /* 0x000fe200000010ff */
[----:B------:R-:W-:Y:S01]  /*9a50*/  FMUL R5, R76, R17 ;  /* 0x000000114c057220 */ /* 0x000fe20000400000 */
[----:B------:R-:W-:Y:S01]  /*9a60*/  SHF.L.U32 R0, R100, 0x10, RZ ;  /* 0x0000001064007819 */ /* 0x000fe200000006ff */
[C---:B------:R-:W-:Y:S01]  /*9a70*/  FMUL R50, R76.reuse, R60 ;  /* 0x0000003c4c327220 */ /* 0x040fe20000400000 */
[----:B------:R-:W-:Y:S01]  /*9a80*/  LOP3.LUT R60, R95, 0xffff0000, RZ, 0xc0, !PT ;  /* 0xffff00005f3c7812 */ /* 0x000fe200078ec0ff */
[----:B------:R-:W-:Y:S01]  /*9a90*/  FFMA R4, R83, R7, R4 ;  /* 0x0000000753047223 */ /* 0x000fe20000000004 */
[----:B------:R-:W-:Y:S01]  /*9aa0*/  SHF.L.U32 R3, R101, 0x10, RZ ;  /* 0x0000001065037819 */ /* 0x000fe200000006ff */
[C---:B------:R-:W-:Y:S01]  /*9ab0*/  FFMA R5, R83.reuse, R58, R5 ;  /* 0x0000003a53057223 */ /* 0x040fe20000000005 */
[C---:B------:R-:W-:Y:S01]  /*9ac0*/  FFMA R8, R83.reuse, R59, R8 ;  /* 0x0000003b53087223 */ /* 0x040fe20000000008 */
[C---:B------:R-:W-:Y:S01]  /*9ad0*/  FFMA R9, R83.reuse, R60, R9 ;  /* 0x0000003c53097223 */ /* 0x040fe20000000009 */
[----:B------:R-:W-:Y:S01]  /*9ae0*/  FFMA R10, R83, R0, R10 ;  /* 0x00000000530a7223 */ /* 0x000fe2000000000a */
[----:B------:R-:W-:Y:S01]  /*9af0*/  LOP3.LUT R0, R101, 0xffff0000, RZ, 0xc0, !PT ;  /* 0xffff000065007812 */ /* 0x000fe200078ec0ff */
[C---:B------:R-:W-:Y:S01]  /*9b00*/  FMUL R11, R76.reuse, R21 ;  /* 0x000000154c0b7220 */ /* 0x040fe20000400000 */
[C---:B------:R-:W-:Y:S01]  /*9b10*/  FMUL R12, R76.reuse, R22 ;  /* 0x000000164c0c7220 */ /* 0x040fe20000400000 */
[C---:B------:R-:W-:Y:S01]  /*9b20*/  FMUL R13, R76.reuse, R23 ;  /* 0x000000174c0d7220 */ /* 0x040fe20000400000 */
[C---:B------:R-:W-:Y:S01]  /*9b30*/  FMUL R16, R76.reuse, R26 ;  /* 0x0000001a4c107220 */ /* 0x040fe20000400000 */
[C---:B------:R-:W-:Y:S01]  /*9b40*/  FMUL R26, R76.reuse, R36 ;  /* 0x000000244c1a7220 */ /* 0x040fe20000400000 */
[----:B------:R-:W-:Y:S01]  /*9b50*/  FFMA R11, R83, R6, R11 ;  /* 0x00000006530b7223 */ /* 0x000fe2000000000b */
[----:B------:R-:W-:Y:S01]  /*9b60*/  LOP3.LUT R6, R111, 0xffff0000, RZ, 0xc0, !PT ;  /* 0xffff00006f067812 */ /* 0x000fe200078ec0ff */
[----:B------:R-:W-:Y:S01]  /*9b70*/  FMUL R36, R76, R46 ;  /* 0x0000002e4c247220 */ /* 0x000fe20000400000 */
[----:B------:R-:W-:Y:S01]  /*9b80*/  FFMA R12, R83, R3, R12 ;  /* 0x00000003530c7223 */ /* 0x000fe2000000000c */
[----:B------:R-:W-:Y:S01]  /*9b90*/  SHF.L.U32 R3, R102, 0x10, RZ ;  /* 0x0000001066037819 */ /* 0x000fe200000006ff */
[C---:B------:R-:W-:Y:S01]  /*9ba0*/  FMUL R46, R76.reuse, R56 ;  /* 0x000000384c2e7220 */ /* 0x040fe20000400000 */
[----:B------:R-:W-:Y:S01]  /*9bb0*/  FMUL R56, R76, R66 ;  /* 0x000000424c387220 */ /* 0x000fe20000400000 */
[----:B------:R-:W-:Y:S01]  /*9bc0*/  F2FP.BF16.F32.PACK_AB R66, R5, R4 ;  /* 0x000000040542723e */ /* 0x000fe200000010ff */
[C---:B------:R-:W-:Y:S01]  /*9bd0*/  FFMA R13, R83.reuse, R0, R13 ;  /* 0x00000000530d7223 */ /* 0x040fe2000000000d */
[----:B------:R-:W-:Y:S01]  /*9be0*/  LOP3.LUT R0, R102, 0xffff0000, RZ, 0xc0, !PT ;  /* 0xffff000066007812 */ /* 0x000fe200078ec0ff */
[----:B------:R-:W-:Y:S01]  /*9bf0*/  FFMA R14, R83, R3, R14 ;  /* 0x00000003530e7223 */ /* 0x000fe2000000000e */
[C---:B------:R-:W-:Y:S01]  /*9c00*/  SHF.L.U32 R5, R103.reuse, 0x10, RZ ;  /* 0x0000001067057819 */ /* 0x040fe200000006ff */
[----:B------:R-:W-:Y:S01]  /*9c10*/  FMUL R17, R76, R27 ;  /* 0x0000001b4c117220 */ /* 0x000fe20000400000 */
        /* <DEDUP_REMOVED lines=8> */
[----:B------:R-:W-:Y:S01]  /*9ca0*/  SHF.L.U32 R5, R111, 0x10, RZ ;  /* 0x000000106f057819 */ /* 0x000fe200000006ff */
[C---:B------:R-:W-:Y:S01]  /*9cb0*/  FMUL R37, R76.reuse, R47 ;  /* 0x0000002f4c257220 */ /* 0x040fe20000400000 */
[C---:B------:R-:W-:Y:S01]  /*9cc0*/  FMUL R47, R76.reuse, R57 ;  /* 0x000000394c2f7220 */ /* 0x040fe20000400000 */
[----:B------:R-:W-:Y:S01]  /*9cd0*/  FMUL R57, R76, R67 ;  /* 0x000000434c397220 */ /* 0x000fe20000400000 */
[----:B------:R-:W-:Y:S01]  /*9ce0*/  F2FP.BF16.F32.PACK_AB R67, R9, R8 ;  /* 0x000000080943723e */ /* 0x000fe200000010ff */
[----:B------:R-:W-:Y:S01]  /*9cf0*/  FFMA R18, R83, R0, R18 ;  /* 0x0000000053127223 */ /* 0x000fe20000000012 */
[----:B------:R-:W-:Y:S01]  /*9d00*/  LOP3.LUT R0, R109, 0xffff0000, RZ, 0xc0, !PT ;  /* 0xffff00006d007812 */ /* 0x000fe200078ec0ff */
[C---:B------:R-:W-:Y:S01]  /*9d10*/  FFMA R19, R83.reuse, R4, R19 ;  /* 0x0000000453137223 */ /* 0x040fe20000000013 */
[C---:B------:R-:W-:Y:S01]  /*9d20*/  LOP3.LUT R4, R110.reuse, 0xffff0000, RZ, 0xc0, !PT ;  /* 0xffff00006e047812 */ /* 0x040fe200078ec0ff */
[----:B------:R-:W-:Y:S01]  /*9d30*/  FFMA R20, R83, R3, R20 ;  /* 0x0000000353147223 */ /* 0x000fe20000000014 */
[----:B------:R-:W-:Y:S01]  /*9d40*/  SHF.L.U32 R3, R110, 0x10, RZ ;  /* 0x000000106e037819 */ /* 0x000fe200000006ff */
[C---:B------:R-:W-:Y:S01]  /*9d50*/  FMUL R21, R76.reuse, R31 ;  /* 0x0000001f4c157220 */ /* 0x040fe20000400000 */
[----:B------:R-:W-:Y:S01]  /*9d60*/  F2FP.BF16.F32.PACK_AB R8, R11, R10 ;  /* 0x0000000a0b08723e */ /* 0x000fe200000010ff */
[C---:B------:R-:W-:Y:S01]  /*9d70*/  FMUL R22, R76.reuse, R32 ;  /* 0x000000204c167220 */ /* 0x040fe20000400000 */
[----:B------:R-:W-:Y:S01]  /*9d80*/  F2FP.BF16.F32.PACK_AB R9, R13, R12 ;  /* 0x0000000c0d09723e */ /* 0x000fe200000010ff */
[----:B------:R-:W-:Y:S01]  /*9d90*/  STS.128 [R177+0x8400], R64 ;  /* 0x00840040b1007388 */ /* 0x000fe20000000c00 */
[----:B------:R-:W-:Y:S01]  /*9da0*/  F2FP.BF16.F32.PACK_AB R10, R15, R14 ;  /* 0x0000000e0f0a723e */ /* 0x000fe200000010ff */
[----:B------:R-:W-:Y:S01]  /*9db0*/  FMUL R23, R76, R33 ;  /* 0x000000214c177220 */ /* 0x000fe20000400000 */
[----:B------:R-:W-:Y:S01]  /*9dc0*/  F2FP.BF16.F32.PACK_AB R11, R17, R16 ;  /* 0x00000010110b723e */ /* 0x000fe200000010ff */
[----:B------:R-:W-:Y:S01]  /*9dd0*/  FFMA R21, R83, R0, R21 ;  /* 0x0000000053157223 */ /* 0x000fe20000000015 */
[----:B------:R-:W-:Y:S01]  /*9de0*/  F2FP.BF16.F32.PACK_AB R12, R19, R18 ;  /* 0x00000012130c723e */ /* 0x000fe200000010ff */
[C---:B------:R-:W-:Y:S01]  /*9df0*/  FFMA R22, R83.reuse, R3, R22 ;  /* 0x0000000353167223 */ /* 0x040fe20000000016 */
[C---:B------:R-:W-:Y:S01]  /*9e00*/  SHF.L.U32 R0, R116.reuse, 0x10, RZ ;  /* 0x0000001074007819 */ /* 0x040fe200000006ff */
[----:B------:R-:W-:Y:S01]  /*9e10*/  FFMA R23, R83, R4, R23 ;  /* 0x0000000453177223 */ /* 0x000fe20000000017 */
[----:B------:R-:W-:Y:S01]  /*9e20*/  F2FP.BF16.F32.PACK_AB R13, R21, R20 ;  /* 0x00000014150d723e */ /* 0x000fe200000010ff */
[C---:B------:R-:W-:Y:S01]  /*9e30*/  FFMA R24, R83.reuse, R5, R24 ;  /* 0x0000000553187223 */ /* 0x040fe20000000018 */
[----:B------:R-:W-:Y:S01]  /*9e40*/  LOP3.LUT R4, R116, 0xffff0000, RZ, 0xc0, !PT ;  /* 0xffff000074047812 */ /* 0x000fe200078ec0ff */
[----:B------:R-:W-:Y:S01]  /*9e50*/  FFMA R25, R83, R6, R25 ;  /* 0x0000000653197223 */ /* 0x000fe20000000019 */
[----:B------:R-:W-:Y:S01]  /*9e60*/  F2FP.BF16.F32.PACK_AB R14, R23, R22 ;  /* 0x00000016170e723e */ /* 0x000fe200000010ff */
[----:B------:R1:W-:Y:S01]  /*9e70*/  STS.128 [R176+0x8400], R8 ;  /* 0x00840008b0007388 */ /* 0x0003e20000000c00 */
[----:B------:R-:W-:Y:S01]  /*9e80*/  SHF.L.U32 R3, R117, 0x10, RZ ;  /* 0x0000001075037819 */ /* 0x000fe200000006ff */
[----:B------:R-:W-:Y:S01]  /*9e90*/  FFMA R26, R83, R0, R26 ;  /* 0x00000000531a7223 */ /* 0x000fe2000000001a */
[----:B------:R-:W-:Y:S01]  /*9ea0*/  F2FP.BF16.F32.PACK_AB R15, R25, R24 ;  /* 0x00000018190f723e */ /* 0x000fe200000010ff */
[----:B------:R-:W-:Y:S01]  /*9eb0*/  FFMA R27, R83, R4, R27 ;  /* 0x00000004531b7223 */ /* 0x000fe2000000001b */
[----:B------:R-:W-:Y:S01]  /*9ec0*/  LOP3.LUT R0, R117, 0xffff0000, RZ, 0xc0, !PT ;  /* 0xffff000075007812 */ /* 0x000fe200078ec0ff */
[C---:B------:R-:W-:Y:S01]  /*9ed0*/  FFMA R28, R83.reuse, R3, R28 ;  /* 0x00000003531c7223 */ /* 0x040fe2000000001c */
[C---:B------:R-:W-:Y:S01]  /*9ee0*/  SHF.L.U32 R3, R118.reuse, 0x10, RZ ;  /* 0x0000001076037819 */ /* 0x040fe200000006ff */
[----:B------:R2:W-:Y:S01]  /*9ef0*/  STS.128 [R175+0x8400], R12 ;  /* 0x0084000caf007388 */ /* 0x0005e20000000c00 */
[----:B------:R-:W-:Y:S01]  /*9f00*/  LOP3.LUT R4, R118, 0xffff0000, RZ, 0xc0, !PT ;  /* 0xffff000076047812 */ /* 0x000fe200078ec0ff */
[----:B------:R-:W-:Y:S01]  /*9f10*/  FFMA R29, R83, R0, R29 ;  /* 0x00000000531d7223 */ /* 0x000fe2000000001d */
[C---:B------:R-:W-:Y:S01]  /*9f20*/  SHF.L.U32 R5, R119.reuse, 0x10, RZ ;  /* 0x0000001077057819 */ /* 0x040fe200000006ff */
[C---:B------:R-:W-:Y:S01]  /*9f30*/  FMUL R31, R76.reuse, R41 ;  /* 0x000000294c1f7220 */ /* 0x040fe20000400000 */
[----:B------:R-:W-:Y:S01]  /*9f40*/  LOP3.LUT R6, R119, 0xffff0000, RZ, 0xc0, !PT ;  /* 0xffff000077067812 */ /* 0x000fe200078ec0ff */
[----:B------:R-:W-:Y:S01]  /*9f50*/  FMUL R32, R76, R42 ;  /* 0x0000002a4c207220 */ /* 0x000fe20000400000 */
[----:B------:R-:W-:Y:S01]  /*9f60*/  SHF.L.U32 R0, R124, 0x10, RZ ;  /* 0x000000107c007819 */ /* 0x000fe200000006ff */
[----:B------:R-:W-:Y:S01]  /*9f70*/  FMUL R33, R76, R43 ;  /* 0x0000002b4c217220 */ /* 0x000fe20000400000 */
[----:B------:R-:W-:Y:S01]  /*9f80*/  @P6 SHF.L.U32 R16, R162, 0x1f, RZ ;  /* 0x0000001fa2106819 */ /* 0x000fe200000006ff */
[----:B------:R-:W-:Y:S01]  /*9f90*/  FFMA R30, R83, R3, R30 ;  /* 0x00000003531e7223 */ /* 0x000fe2000000001e */
[----:B------:R-:W-:Y:S01]  /*9fa0*/  SHF.L.U32 R3, R125, 0x10, RZ ;  /* 0x000000107d037819 */ /* 0x000fe200000006ff */
[C---:B------:R-:W-:Y:S01]  /*9fb0*/  FFMA R31, R83.reuse, R4, R31 ;  /* 0x00000004531f7223 */ /* 0x040fe2000000001f */
[----:B------:R-:W-:Y:S01]  /*9fc0*/  LOP3.LUT R4, R124, 0xffff0000, RZ, 0xc0, !PT ;  /* 0xffff00007c047812 */ /* 0x000fe200078ec0ff */
[----:B------:R-:W-:Y:S01]  /*9fd0*/  FFMA R32, R83, R5, R32 ;  /* 0x0000000553207223 */ /* 0x000fe20000000020 */
[----:B------:R-:W-:Y:S01]  /*9fe0*/  SHF.L.U32 R5, R127, 0x10, RZ ;  /* 0x000000107f057819 */ /* 0x000fe200000006ff */
[----:B------:R-:W-:Y:S01]  /*9ff0*/  FFMA R33, R83, R6, R33 ;  /* 0x0000000653217223 */ /* 0x000fe20000000021 */
[----:B------:R-:W-:Y:S01]  /*a000*/  LOP3.LUT R6, R143, 0xffff0000, RZ, 0xc0, !PT ;  /* 0xffff00008f067812 */ /* 0x000fe200078ec0ff */
[----:B------:R-:W-:Y:S01]  /*a010*/  FFMA R34, R83, R0, R34 ;  /* 0x0000000053227223 */ /* 0x000fe20000000022 */
[----:B------:R-:W-:Y:S01]  /*a020*/  LOP3.LUT R0, R125, 0xffff0000, RZ, 0xc0, !PT ;  /* 0xffff00007d007812 */ /* 0x000fe200078ec0ff */
[C---:B------:R-:W-:Y:S01]  /*a030*/  FFMA R35, R83.reuse, R4, R35 ;  /* 0x0000000453237223 */ /* 0x040fe20000000023 */
[----:B------:R-:W-:Y:S01]  /*a040*/  LOP3.LUT R4, R132, 0xffff0000, RZ, 0xc0, !PT ;  /* 0xffff000084047812 */ /* 0x000fe200078ec0ff */
[C---:B------:R-:W-:Y:S01]  /*a050*/  FFMA R36, R83.reuse, R3, R36 ;  /* 0x0000000353247223 */ /* 0x040fe20000000024 */
[C---:B------:R-:W-:Y:S01]  /*a060*/  SHF.L.U32 R3, R126.reuse, 0x10, RZ ;  /* 0x000000107e037819 */ /* 0x040fe200000006ff */
[----:B------:R-:W-:Y:S01]  /*a070*/  FFMA R37, R83, R0, R37 ;  /* 0x0000000053257223 */ /* 0x000fe20000000025 */
[----:B------:R-:W-:Y:S01]  /*a080*/  LOP3.LUT R0, R126, 0xffff0000, RZ, 0xc0, !PT ;  /* 0xffff00007e007812 */ /* 0x000fe200078ec0ff */
[----:B------:R-:W-:Y:S01]  /*a090*/  FMUL R41, R76, R51 ;  /* 0x000000334c297220 */ /* 0x000fe20000400000 */
[----:B-1----:R-:W-:Y:S01]  /*a0a0*/  F2FP.BF16.F32.PACK_AB R8, R35, R34 ;  /* 0x000000222308723e */ /* 0x002fe200000010ff */
[C---:B------:R-:W-:Y:S01]  /*a0b0*/  FFMA R38, R83.reuse, R3, R38 ;  /* 0x0000000353267223 */ /* 0x040fe20000000026 */
[----:B------:R-:W-:Y:S01]  /*a0c0*/  SHF.L.U32 R3, R132, 0x10, RZ ;  /* 0x0000001084037819 */ /* 0x000fe200000006ff */
[----:B------:R-:W-:Y:S01]  /*a0d0*/  FFMA R39, R83, R0, R39 ;  /* 0x0000000053277223 */ /* 0x000fe20000000027 */
[----:B--2---:R-:W-:Y:S01]  /*a0e0*/  F2FP.BF16.F32.PACK_AB R12, R27, R26 ;  /* 0x0000001a1b0c723e */ /* 0x004fe200000010ff */
[----:B------:R-:W-:Y:S01]  /*a0f0*/  FFMA R40, R83, R5, R40 ;  /* 0x0000000553287223 */ /* 0x000fe20000000028 */
[----:B------:R-:W-:Y:S01]  /*a100*/  F2FP.BF16.F32.PACK_AB R13, R29, R28 ;  /* 0x0000001c1d0d723e */ /* 0x000fe200000010ff */
[C---:B------:R-:W-:Y:S01]  /*a110*/  FMUL R42, R76.reuse, R52 ;  /* 0x000000344c2a7220 */ /* 0x040fe20000400000 */
[----:B------:R-:W-:Y:S01]  /*a120*/  F2FP.BF16.F32.PACK_AB R14, R31, R30 ;  /* 0x0000001e1f0e723e */ /* 0x000fe200000010ff */
[C---:B------:R-:W-:Y:S01]  /*a130*/  FMUL R43, R76.reuse, R53 ;  /* 0x000000354c2b7220 */ /* 0x040fe20000400000 */
[----:B------:R-:W-:Y:S01]  /*a140*/  F2FP.BF16.F32.PACK_AB R15, R33, R32 ;  /* 0x00000020210f723e */ /* 0x000fe200000010ff */
[C---:B------:R-:W-:Y:S01]  /*a150*/  FMUL R51, R76.reuse, R61 ;  /* 0x0000003d4c337220 */ /* 0x040fe20000400000 */
[----:B------:R-:W-:Y:S01]  /*a160*/  LOP3.LUT R0, R127, 0xffff0000, RZ, 0xc0, !PT ;  /* 0xffff00007f007812 */ /* 0x000fe200078ec0ff */
[----:B------:R-:W-:Y:S01]  /*a170*/  FMUL R52, R76, R62 ;  /* 0x0000003e4c347220 */ /* 0x000fe20000400000 */
[----:B------:R-:W-:Y:S01]  /*a180*/  SHF.L.U32 R5, R133, 0x10, RZ ;  /* 0x0000001085057819 */ /* 0x000fe200000006ff */
[----:B------:R1:W-:Y:S01]  /*a190*/  STS.128 [R173+0x8400], R12 ;  /* 0x0084000cad007388 */ /* 0x0003e20000000c00 */
[----:B------:R-:W-:Y:S01]  /*a1a0*/  F2FP.BF16.F32.PACK_AB R9, R37, R36 ;  /* 0x000000242509723e */ /* 0x000fe200000010ff */
[----:B------:R-:W-:Y:S01]  /*a1b0*/  FFMA R41, R83, R0, R41 ;  /* 0x0000000053297223 */ /* 0x000fe20000000029 */
[----:B------:R-:W-:Y:S01]  /*a1c0*/  LOP3.LUT R0, R133, 0xffff0000, RZ, 0xc0, !PT ;  /* 0xffff000085007812 */ /* 0x000fe200078ec0ff */
[C---:B------:R-:W-:Y:S01]  /*a1d0*/  FFMA R42, R83.reuse, R3, R42 ;  /* 0x00000003532a7223 */ /* 0x040fe2000000002a */
[C---:B------:R-:W-:Y:S01]  /*a1e0*/  SHF.L.U32 R3, R134.reuse, 0x10, RZ ;  /* 0x0000001086037819 */ /* 0x040fe200000006ff */
[----:B------:R-:W-:Y:S01]  /*a1f0*/  FFMA R43, R83, R4, R43 ;  /* 0x00000004532b7223 */ /* 0x000fe2000000002b */
[----:B------:R-:W-:Y:S01]  /*a200*/  LOP3.LUT R4, R135, 0xffff0000, RZ, 0xc0, !PT ;  /* 0xffff000087047812 */ /* 0x000fe200078ec0ff */
[----:B------:R-:W-:Y:S01]  /*a210*/  FFMA R44, R83, R5, R44 ;  /* 0x00000005532c7223 */ /* 0x000fe2000000002c */
[----:B------:R-:W-:Y:S01]  /*a220*/  SHF.L.U32 R5, R135, 0x10, RZ ;  /* 0x0000001087057819 */ /* 0x000fe200000006ff */
[C---:B------:R-:W-:Y:S01]  /*a230*/  FFMA R45, R83.reuse, R0, R45 ;  /* 0x00000000532d7223 */ /* 0x040fe2000000002d */
[----:B------:R-:W-:Y:S01]  /*a240*/  LOP3.LUT R0, R134, 0xffff0000, RZ, 0xc0, !PT ;  /* 0xffff000086007812 */ /* 0x000fe200078ec0ff */
[----:B------:R-:W-:Y:S01]  /*a250*/  FFMA R46, R83, R3, R46 ;  /* 0x00000003532e7223 */ /* 0x000fe2000000002e */
[----:B------:R-:W-:Y:S01]  /*a260*/  SHF.L.U32 R3, R141, 0x10, RZ ;  /* 0x000000108d037819 */ /* 0x000fe200000006ff */
[----:B------:R-:W-:Y:S01]  /*a270*/  FMUL R53, R76, R63 ;  /* 0x0000003f4c357220 */ /* 0x000fe20000400000 */
        /* <DEDUP_REMOVED lines=8> */
[----:B------:R-:W-:Y:S01]  /*a300*/  LOP3.LUT R0, R141, 0xffff0000, RZ, 0xc0, !PT ;  /* 0xffff00008d007812 */ /* 0x000fe200078ec0ff */
[----:B------:R2:W-:Y:S01]  /*a310*/  STS.128 [R172+0x8400], R8 ;  /* 0x00840008ac007388 */ /* 0x0005e20000000c00 */
[----:B------:R-:W-:Y:S01]  /*a320*/  SHF.L.U32 R5, R143, 0x10, RZ ;  /* 0x000000108f057819 */ /* 0x000fe200000006ff */
[C---:B------:R-:W-:Y:S01]  /*a330*/  FFMA R51, R83.reuse, R4, R51 ;  /* 0x0000000453337223 */ /* 0x040fe20000000033 */
[C---:B------:R-:W-:Y:S01]  /*a340*/  LOP3.LUT R4, R142.reuse, 0xffff0000, RZ, 0xc0, !PT ;  /* 0xffff00008e047812 */ /* 0x040fe200078ec0ff */
[C---:B------:R-:W-:Y:S01]  /*a350*/  FFMA R52, R83.reuse, R3, R52 ;  /* 0x0000000353347223 */ /* 0x040fe20000000034 */
[----:B------:R-:W-:Y:S01]  /*a360*/  SHF.L.U32 R3, R142, 0x10, RZ ;  /* 0x000000108e037819 */ /* 0x000fe200000006ff */
[----:B------:R-:W-:Y:S01]  /*a370*/  FFMA R53, R83, R0, R53 ;  /* 0x0000000053357223 */ /* 0x000fe20000000035 */
[----:B-1----:R-:W-:Y:S02]  /*a380*/  F2FP.BF16.F32.PACK_AB R12, R43, R42 ;  /* 0x0000002a2b0c723e */ /* 0x002fe400000010ff */
[----:B------:R-:W-:Y:S01]  /*a390*/  F2FP.BF16.F32.PACK_AB R13, R45, R44 ;  /* 0x0000002c2d0d723e */ /* 0x000fe200000010ff */
[----:B------:R-:W-:Y:S01]  /*a3a0*/  FFMA R54, R83, R3, R54 ;  /* 0x0000000353367223 */ /* 0x000fe20000000036 */
[----:B------:R-:W-:Y:S01]  /*a3b0*/  F2FP.BF16.F32.PACK_AB R14, R47, R46 ;  /* 0x0000002e2f0e723e */ /* 0x000fe200000010ff */
[----:B------:R-:W-:Y:S01]  /*a3c0*/  FFMA R55, R83, R4, R55 ;  /* 0x0000000453377223 */ /* 0x000fe20000000037 */
[----:B------:R-:W-:Y:S01]  /*a3d0*/  F2FP.BF16.F32.PACK_AB R15, R49, R48 ;  /* 0x00000030310f723e */ /* 0x000fe200000010ff */
[C---:B------:R-:W-:Y:S01]  /*a3e0*/  FFMA R56, R83.reuse, R5, R56 ;  /* 0x0000000553387223 */ /* 0x040fe20000000038 */
[----:B------:R-:W-:Y:S01]  /*a3f0*/  FFMA R57, R83, R6, R57 ;  /* 0x0000000653397223 */ /* 0x000fe20000000039 */
[----:B------:R-:W-:Y:S02]  /*a400*/  F2FP.BF16.F32.PACK_AB R4, R51, R50 ;  /* 0x000000323304723e */ /* 0x000fe400000010ff */
[----:B------:R2:W-:Y:S01]  /*a410*/  STS.128 [R171+0x8400], R12 ;  /* 0x0084000cab007388 */ /* 0x0005e20000000c00 */
[----:B------:R-:W-:Y:S02]  /*a420*/  F2FP.BF16.F32.PACK_AB R5, R53, R52 ;  /* 0x000000343505723e */ /* 0x000fe400000010ff */
[----:B------:R-:W-:Y:S02]  /*a430*/  F2FP.BF16.F32.PACK_AB R6, R55, R54 ;  /* 0x000000363706723e */ /* 0x000fe400000010ff */
[----:B------:R-:W-:Y:S02]  /*a440*/  F2FP.BF16.F32.PACK_AB R7, R57, R56 ;  /* 0x000000383907723e */ /* 0x000fe400000010ff */
[----:B------:R-:W-:Y:S02]  /*a450*/  MOV R0, UR54 ;  /* 0x0000003600007c02 */ /* 0x000fe40008000f00 */
[----:B------:R-:W-:Y:S01]  /*a460*/  LEA R3, R105, UR48, 0x3 ;  /* 0x0000003069037c11 */ /* 0x000fe2000f8e18ff */
[----:B------:R2:W-:Y:S01]  /*a470*/  STS.128 [R170+0x8400], R4 ;  /* 0x00840004aa007388 */ /* 0x0005e20000000c00 */
[----:B------:R-:W-:Y:S04]  /*a480*/  @P6 LEA R0, R0, UR48, 0x3 ;  /* 0x0000003000006c11 */ /* 0x000fe8000f8e18ff */
[----:B------:R-:W-:Y:S01]  /*a490*/  @P6 IADD3 R0, PT, PT, R0, 0x40, RZ ;  /* 0x0000004000006810 */ /* 0x000fe20007ffe0ff */
[----:B------:R-:W-:Y:S01]  /*a4a0*/  @!PT LDS RZ, [RZ] ;  /* 0x00000000fffff984 */ /* 0x000fe20000000800 */
[----:B------:R-:W-:Y:S01]  /*a4b0*/  @!PT LDS RZ, [RZ] ;  /* 0x00000000fffff984 */ /* 0x000fe20000000800 */
[----:B------:R-:W-:Y:S01]  /*a4c0*/  @!PT LDS RZ, [RZ] ;  /* 0x00000000fffff984 */ /* 0x000fe20000000800 */
[----:B------:R-:W-:Y:S01]  /*a4d0*/  @!PT LDS RZ, [RZ] ;  /* 0x00000000fffff984 */ /* 0x000fe20000000800 */
[----:B------:R1:W-:Y:S06]  /*a4e0*/  MEMBAR.ALL.CTA ;  /* 0x0000000000007992 */ /* 0x0003ec0000008000 */
[----:B-1----:R-:W1:Y:S01]  /*a4f0*/  FENCE.VIEW.ASYNC.S ;  /* 0x00000000000073c6 */ /* 0x002e620000000000 */
[----:B------:R-:W-:Y:S01]  /*a500*/  @P6 PRMT R0, R179, 0x654, R0 ;  /* 0x00000654b3006816 */ /* 0x000fe20000000000 */
[----:B-1----:R-:W-:Y:S06]  /*a510*/  BAR.SYNC.DEFER_BLOCKING 0x1, 0x80 ;  /* 0x0042000000007b1d */ /* 0x002fec0000010000 */
        /* <DEDUP_REMOVED lines=11> */
.L_x_127:
[----:B------:R-:W-:Y:S05]  /*a5d0*/  BSYNC.RECONVERGENT B0 ;  /* 0x0000000000007941 */ /* 0x000fea0003800200 */
.L_x_126:
[----:B------:R-:W-:Y:S01]  /*a5e0*/  BAR.SYNC.DEFER_BLOCKING 0x1, 0x80 ;  /* 0x0042000000007b1d */ /* 0x000fe20000010000 */
[----:B------:R-:W-:Y:S01]  /*a5f0*/  UIADD3 UR51, UPT, UPT, UR54, 0x1, URZ ;  /* 0x0000000136337890 */ /* 0x000fe2000fffe0ff */
[----:B------:R-:W-:Y:S03]  /*a600*/  ISETP.NE.AND P0, PT, R79, RZ, PT ;  /* 0x000000ff4f00720c */ /* 0x000fe60003f05270 */
[----:B------:R-:W-:Y:S01]  /*a610*/  UISETP.NE.AND UP0, UPT, UR51, 0x4, UPT ;  /* 0x000000043300788c */ /* 0x000fe2000bf05270 */
[----:B------:R-:W-:Y:S03]  /*a620*/  SEL R81, RZ, 0xc0, !P0 ;  /* 0x000000c0ff517807 */ /* 0x000fe60004000000 */
[----:B------:R-:W-:Y:S01]  /*a630*/  USEL UR51, UR51, URZ, UP0 ;  /* 0x000000ff33337287 */ /* 0x000fe20008000000 */
[----:B------:R1:W-:Y:S01]  /*a640*/  @P6 SYNCS.ARRIVE.TRANS64.RED.A1T0 RZ, [R0+URZ], RZ ;  /* 0x000000ff00ff69a7 */ /* 0x0003e200081004ff */
[----:B------:R-:W-:Y:S01]  /*a650*/  BSSY B1, `(.L_x_128) ;  /* 0x000001f000017945 */ /* 0x000fe20003800000 */
[----:B------:R-:W4:Y:S02]  /*a660*/  @P6 SYNCS.PHASECHK.TRANS64.TRYWAIT P1, [R3+URZ+0x20], R16 ;  /* 0x00002010030065a7 */ /* 0x000f2400080211ff */
[----:B----4-:R-:W-:Y:S01]  /*a670*/  @P6 SEL R107, RZ, 0x1, !P1 ;  /* 0x00000001ff6b6807 */ /* 0x010fe20004800000 */
[----:B-1----:R-:W-:Y:S06]  /*a680*/  @!P6 BRA `(.L_x_129) ;  /* 0x00000000006ce947 */ /* 0x002fec0003800000 */
[----:B------:R-:W-:Y:S01]  /*a690*/  ISETP.NE.AND P2, PT, R112, RZ, PT ;  /* 0x000000ff7000720c */ /* 0x000fe20003f45270 */
[----:B------:R-:W-:Y:S01]  /*a6a0*/  BSSY B0, `(.L_x_130) ;  /* 0x000000b000007945 */ /* 0x000fe20003800000 */
[----:B------:R-:W-:Y:S11]  /*a6b0*/  ISETP.NE.AND P0, PT, R107, RZ, PT ;  /* 0x000000ff6b00720c */ /* 0x000ff60003f05270 */
[----:B------:R-:W-:Y:S05]  /*a6c0*/  @P2 IMAD R105, R105, 0x4000, R178 ;  /* 0x0000400069692824 */ /* 0x000fea00078e02b2 */
[----:B--2---:R-:W-:Y:S04]  /*a6d0*/  @P2 IADD3 R9, PT, PT, R105, UR48, RZ ;  /* 0x0000003069092c10 */ /* 0x004fe8000fffe0ff */
[----:B------:R-:W-:Y:S01]  /*a6e0*/  @P2 IADD3 R7, PT, PT, R104, R9, RZ ;  /* 0x0000000968072210 */ /* 0x000fe20007ffe0ff */
[--C-:B------:R-:W-:Y:S02]  /*a6f0*/  @P2 IMAD.IADD R5, R86, 0x1, R9.reuse ;  /* 0x0000000156052824 */ /* 0x100fe400078e0209 */
[----:B------:R-:W-:Y:S01]  /*a700*/  @P2 IMAD.IADD R4, R106, 0x1, R9 ;  /* 0x000000016a042824 */ /* 0x000fe200078e0209 */
[----:B------:R-:W-:Y:S06]  /*a710*/  @P0 BRA `(.L_x_131) ;  /* 0x00000000000c0947 */ /* 0x000fec0003800000 */
[----:B------:R-:W-:Y:S04]  /*a720*/  SHF.L.U32 R0, R162, 0x1f, RZ ;  /* 0x0000001fa2007819 */ /* 0x000fe800000006ff */
[----:B------:R-:W1:Y:S02]  /*a730*/  SYNCS.PHASECHK.TRANS64.TRYWAIT P0, [R3+URZ+0x20], R0 ;  /* 0x00002000030075a7 */ /* 0x000e6400080011ff */
[----:B-1----:R-:W-:Y:S05]  /*a740*/  @!P0 BRA `(.L_x_132) ;  /* 0x0000001c00e88947 */ /* 0x002fea0003800000 */
.L_x_131:
[----:B------:R-:W-:Y:S05]  /*a750*/  BSYNC B0 ;  /* 0x0000000000007941 */ /* 0x000fea0003800000 */
.L_x_130:
[----:B------:R-:W-:Y:S11]  /*a760*/  ISETP.NE.AND P0, PT, R112, RZ, PT ;  /* 0x000000ff7000720c */ /* 0x000ff60003f05270 */
[----:B------:R-:W-:Y:S02]  /*a770*/  @!UPT UIADD3 URZ, UPT, UPT, URZ, URZ, URZ ;  /* 0x000000fffffff290 */ /* 0x000fe4000fffe0ff */
[----:B------:R4:W2:Y:S01]  /*a780*/  @P0 LDS.128 R88, [R105+UR48+0x400] ;  /* 0x0004003069580984 */ /* 0x0008a20008000c00 */
[----:B-1----:R-:W-:Y:S01]  /*a790*/  @P0 IMAD.IADD R3, R104, 0x1, R5 ;  /* 0x0000000168030824 */ /* 0x002fe200078e0205 */
        /* <DEDUP_REMOVED lines=10> */
.L_x_129:
[----:B------:R-:W-:Y:S05]  /*a840*/  BSYNC B1 ;  /* 0x0000000000017941 */ /* 0x000fea0003800000 */
.L_x_128:
[----:B------:R-:W-:Y:S01]  /*a850*/  IMAD.IADD R16, R78, 0x1, R81 ;  /* 0x000000014e107824 */ /* 0x000fe200078e0251 */
[----:B------:R-:W-:Y:S04]  /*a860*/  BSSY.RECONVERGENT B6, `(.L_x_133) ;  /* 0x0000015000067945 */ /* 0x000fe80003800200 */
[----:B----4-:R-:W-:Y:S04]  /*a870*/  SHF.R.U32.HI R3, RZ, 0x15, R16 ;  /* 0x00000015ff037819 */ /* 0x010fe80000011610 */
[----:B------:R-:W-:Y:S11]  /*a880*/  LOP3.LUT P0, RZ, R3, 0x3, R158, 0x48, !PT ;  /* 0x0000000303ff7812 */ /* 0x000ff6000780489e */
[----:B------:R-:W-:Y:S02]  /*a890*/  @!UPT UIADD3 URZ, UPT, UPT, URZ, URZ, URZ ;  /* 0x000000fffffff290 */ /* 0x000fe4000fffe0ff */
[----:B------:R-:W-:Y:S05]  /*a8a0*/  @!P0 BRA `(.L_x_134) ;  /* 0x0000000000408947 */ /* 0x000fea0003800000 */
[----:B------:R-:W4:Y:S01]  /*a8b0*/  LDCU.64 UR8, c[0x4][0x70] ;  /* 0x01000e00ff0877ac */ /* 0x000f220008000a00 */
[----:B--2---:R-:W-:Y:S01]  /*a8c0*/  MOV R15, 0x0 ;  /* 0x00000000000f7802 */ /* 0x004fe20000000f00 */
[----:B------:R-:W-:Y:S02]  /*a8d0*/  HFMA2 R12, -RZ, RZ, 0, 5.9604644775390625e-08 ;  /* 0x00000001ff0c7431 */ /* 0x000fe400000001ff */
[----:B------:R-:W-:Y:S02]  /*a8e0*/  IMAD.MOV.U32 R8, RZ, RZ, 0x192 ;  /* 0x00000192ff087424 */ /* 0x000fe400078e00ff */
[----:B------:R-:W-:Y:S01]  /*a8f0*/  IMAD.MOV.U32 R13, RZ, RZ, RZ ;  /* 0x000000ffff0d7224 */ /* 0x000fe200078e00ff */
[----:B------:R-:W2:Y:S01]  /*a900*/  LDCU.64 UR6, c[0x4][0x78] ;  /* 0x01000f00ff0677ac */ /* 0x000ea20008000a00 */
[----:B------:R-:W1:Y:S01]  /*a910*/  LDC.64 R14, c[0x4][R15] ;  /* 0x010000000f0e7b82 */ /* 0x000e620000000a00 */
[----:B------:R-:W5:Y:S01]  /*a920*/  LDCU.64 UR4, c[0x4][0x10] ;  /* 0x01000200ff0477ac */ /* 0x000f620008000a00 */
[----:B----4-:R-:W-:Y:S01]  /*a930*/  MOV R5, UR9 ;  /* 0x0000000900057c02 */ /* 0x010fe20008000f00 */
[----:B------:R-:W-:Y:S01]  /*a940*/  IMAD.U32 R4, RZ, RZ, UR8 ;  /* 0x00000008ff047e24 */ /* 0x000fe2000f8e00ff */
[----:B--2---:R-:W-:Y:S01]  /*a950*/  MOV R7, UR7 ;  /* 0x0000000700077c02 */ /* 0x004fe20008000f00 */
[----:B------:R-:W-:Y:S01]  /*a960*/  IMAD.U32 R6, RZ, RZ, UR6 ;  /* 0x00000006ff067e24 */ /* 0x000fe2000f8e00ff */
[----:B-----5:R-:W-:Y:S01]  /*a970*/  MOV R11, UR5 ;  /* 0x00000005000b7c02 */ /* 0x020fe20008000f00 */
[----:B------:R-:W-:Y:S02]  /*a980*/  IMAD.U32 R10, RZ, RZ, UR4 ;  /* 0x00000004ff0a7e24 */ /* 0x000fe4000f8e00ff */
[----:B------:R-:W-:Y:S07]  /*a990*/  LEPC R20, `(.L_x_134) ;  /* 0x000000001014794e */ /* 0x000fee0000000000 */
[----:B-1-3--:R-:W-:Y:S05]  /*a9a0*/  CALL.ABS.NOINC R14 ;  /* 0x000000000e007343 */ /* 0x00afea0003c00000 */
.L_x_134:
[----:B------:R-:W-:Y:S05]  /*a9b0*/  BSYNC.RECONVERGENT B6 ;  /* 0x0000000000067941 */ /* 0x000fea0003800200 */
.L_x_133:
[----:B--2---:R-:W-:Y:S01]  /*a9c0*/  SHF.L.U32 R78, R88, 0x10, RZ ;  /* 0x00000010584e7819 */ /* 0x004fe200000006ff */
[----:B------:R-:W-:Y:S05]  /*a9d0*/  WARPSYNC.ALL ;  /* 0x0000000000007948 */ /* 0x000fea0003800000 */
[----:B------:R-:W-:Y:S01]  /*a9e0*/  R2UR UR4, R16 ;  /* 0x00000000100472ca */ /* 0x000fe200000e0000 */
[----:B------:R-:W-:Y:S01]  /*a9f0*/  BSSY.RECONVERGENT B0, `(.L_x_135) ;  /* 0x00000fc000007945 */ /* 0x000fe20003800200 */
[----:B------:R-:W-:Y:S02]  /*aa00*/  LOP3.LUT R0, R88, 0xffff0000, RZ, 0xc0, !PT ;  /* 0xffff000058007812 */ /* 0x000fe400078ec0ff */
[C---:B------:R-:W-:Y:S02]  /*aa10*/  SHF.L.U32 R3, R89.reuse, 0x10, RZ ;  /* 0x0000001059037819 */ /* 0x040fe400000006ff */
[----:B------:R-:W-:Y:S02]  /*aa20*/  LOP3.LUT R80, R89, 0xffff0000, RZ, 0xc0, !PT ;  /* 0xffff000059507812 */ /* 0x000fe400078ec0ff */
[C---:B------:R-:W-:Y:S02]  /*aa30*/  SHF.L.U32 R82, R90.reuse, 0x10, RZ ;  /* 0x000000105a527819 */ /* 0x040fe400000006ff */
[----:B------:R-:W-:Y:S02]  /*aa40*/  LOP3.LUT R84, R90, 0xffff0000, RZ, 0xc0, !PT ;  /* 0xffff00005a547812 */ /* 0x000fe400078ec0ff */
[C---:B------:R-:W-:Y:S01]  /*aa50*/  SHF.L.U32 R85, R91.reuse, 0x10, RZ ;  /* 0x000000105b557819 */ /* 0x040fe200000006ff */
[----:B------:R-:W2:Y:S01]  /*aa60*/  LDTM.x64 R4, tmem[UR4] ;  /* 0x00000004000479ee */ /* 0x000ea20008340000 */
[----:B------:R-:W-:Y:S02]  /*aa70*/  LOP3.LUT R86, R91, 0xffff0000, RZ, 0xc0, !PT ;  /* 0xffff00005b567812 */ /* 0x000fe400078ec0ff */
[C---:B-1----:R-:W-:Y:S02]  /*aa80*/  SHF.L.U32 R87, R92.reuse, 0x10, RZ ;  /* 0x000000105c577819 */ /* 0x042fe400000006ff */
[----:B------:R-:W-:Y:S02]  /*aa90*/  LOP3.LUT R88, R92, 0xffff0000, RZ, 0xc0, !PT ;  /* 0xffff00005c587812 */ /* 0x000fe400078ec0ff */
[C---:B------:R-:W-:Y:S02]  /*aaa0*/  SHF.L.U32 R89, R93.reuse, 0x10, RZ ;  /* 0x000000105d597819 */ /* 0x040fe400000006ff */
[----:B------:R-:W-:Y:S02]  /*aab0*/  LOP3.LUT R90, R93, 0xffff0000, RZ, 0xc0, !PT ;  /* 0xffff00005d5a7812 */ /* 0x000fe400078ec0ff */
[C---:B------:R-:W-:Y:S02]  /*aac0*/  SHF.L.U32 R91, R94.reuse, 0x10, RZ ;  /* 0x000000105e5b7819 */ /* 0x040fe400000006ff */
[----:B------:R-:W-:Y:S02]  /*aad0*/  LOP3.LUT R92, R94, 0xffff0000, RZ, 0xc0, !PT ;  /* 0xffff00005e5c7812 */ /* 0x000fe400078ec0ff */
[C---:B------:R-:W-:Y:S02]  /*aae0*/  SHF.L.U32 R93, R95.reuse, 0x10, RZ ;  /* 0x000000105f5d7819 */ /* 0x040fe400000006ff */
[----:B------:R-:W-:Y:S02]  /*aaf0*/  LOP3.LUT R94, R95, 0xffff0000, RZ, 0xc0, !PT ;  /* 0xffff00005f5e7812 */ /* 0x000fe400078ec0ff */
[C---:B------:R-:W-:Y:S02]  /*ab00*/  SHF.L.U32 R95, R100.reuse, 0x10, RZ ;  /* 0x00000010645f7819 */ /* 0x040fe400000006ff */
[----:B------:R-:W-:Y:S02]  /*ab10*/  LOP3.LUT R96, R100, 0xffff0000, RZ, 0xc0, !PT ;  /* 0xffff000064607812 */ /* 0x000fe400078ec0ff */
[C---:B------:R-:W-:Y:S01]  /*ab20*/  SHF.L.U32 R97, R101.reuse, 0x10, RZ ;  /* 0x0000001065617819 */ /* 0x040fe200000006ff */
[C---:B--2---:R-:W-:Y:S01]  /*ab30*/  FMUL R4, R76.reuse, R4 ;  /* 0x000000044c047220 */ /* 0x044fe20000400000 */
[----:B------:R-:W-:Y:S01]  /*ab40*/  LOP3.LUT R98, R101, 0xffff0000, RZ, 0xc0, !PT ;  /* 0xffff000065627812 */ /* 0x000fe200078ec0ff */
[----:B------:R-:W-:Y:S01]  /*ab50*/  FMUL R5, R76, R5 ;  /* 0x000000054c057220 */ /* 0x000fe20000400000 */
[C---:B------:R-:W-:Y:S01]  /*ab60*/  SHF.L.U32 R99, R102.reuse, 0x10, RZ ;  /* 0x0000001066637819 */ /* 0x040fe200000006ff */
[C---:B------:R-:W-:Y:S01]  /*ab70*/  FFMA R4, R83.reuse, R78, R4 ;  /* 0x0000004e53047223 */ /* 0x040fe20000000004 */
[----:B------:R-:W-:Y:S01]  /*ab80*/  LOP3.LUT R100, R102, 0xffff0000, RZ, 0xc0, !PT ;  /* 0xffff000066647812 */ /* 0x000fe200078ec0ff */
[----:B------:R-:W-:Y:S01]  /*ab90*/  FFMA R5, R83, R0, R5 ;  /* 0x0000000053057223 */ /* 0x000fe20000000005 */
[C---:B------:R-:W-:Y:S01]  /*aba0*/  SHF.L.U32 R101, R103.reuse, 0x10, RZ ;  /* 0x0000001067657819 */ /* 0x040fe200000006ff */
[C---:B------:R-:W-:Y:S01]  /*abb0*/  FMUL R6, R76.reuse, R6 ;  /* 0x000000064c067220 */ /* 0x040fe20000400000 */
[----:B------:R-:W-:Y:S01]  /*abc0*/  LOP3.LUT R102, R103, 0xffff0000, RZ, 0xc0, !PT ;  /* 0xffff000067667812 */ /* 0x000fe200078ec0ff */
[----:B------:R-:W-:Y:S01]  /*abd0*/  FMUL R7, R76, R7 ;  /* 0x000000074c077220 */ /* 0x000fe20000400000 */
[----:B------:R-:W-:Y:S01]  /*abe0*/  F2FP.BF16.F32.PACK_AB R4, R5, R4 ;  /* 0x000000040504723e */ /* 0x000fe200000010ff */
[C---:B------:R-:W-:Y:S01]  /*abf0*/  FFMA R6, R83.reuse, R3, R6 ;  /* 0x0000000353067223 */ /* 0x040fe20000000006 */
[C---:B------:R-:W-:Y:S01]  /*ac00*/  SHF.L.U32 R103, R108.reuse, 0x10, RZ ;  /* 0x000000106c677819 */ /* 0x040fe200000006ff */
[----:B------:R-:W-:Y:S01]  /*ac10*/  FFMA R7, R83, R80, R7 ;  /* 0x0000005053077223 */ /* 0x000fe20000000007 */
[----:B------:R-:W-:Y:S01]  /*ac20*/  LOP3.LUT R104, R108, 0xffff0000, RZ, 0xc0, !PT ;  /* 0xffff00006c687812 */ /* 0x000fe200078ec0ff */
[C---:B------:R-:W-:Y:S01]  /*ac30*/  FMUL R8, R76.reuse, R8 ;  /* 0x000000084c087220 */ /* 0x040fe20000400000 */
[----:B------:R-:W-:Y:S01]  /*ac40*/  SHF.L.U32 R105, R109, 0x10, RZ ;  /* 0x000000106d697819 */ /* 0x000fe200000006ff */
[----:B------:R-:W-:Y:S01]  /*ac50*/  FMUL R9, R76, R9 ;  /* 0x000000094c097220 */ /* 0x000fe20000400000 */
[----:B------:R-:W-:Y:S01]  /*ac60*/  F2FP.BF16.F32.PACK_AB R5, R7, R6 ;  /* 0x000000060705723e */ /* 0x000fe200000010ff */
[----:B------:R-:W-:Y:S01]  /*ac70*/  FFMA R8, R83, R82, R8 ;  /* 0x0000005253087223 */ /* 0x000fe20000000008 */
[----:B------:R-:W-:Y:S01]  /*ac80*/  LOP3.LUT R106, R109, 0xffff0000, RZ, 0xc0, !PT ;  /* 0xffff00006d6a7812 */ /* 0x000fe200078ec0ff */
[----:B------:R-:W-:Y:S01]  /*ac90*/  FFMA R9, R83, R84, R9 ;  /* 0x0000005453097223 */ /* 0x000fe20000000009 */
[----:B------:R-:W-:Y:S01]  /*aca0*/  SHF.L.U32 R107, R110, 0x10, RZ ;  /* 0x000000106e6b7819 */ /* 0x000fe200000006ff */
[----:B------:R-:W-:Y:S01]  /*acb0*/  FMUL R10, R76, R10 ;  /* 0x0000000a4c0a7220 */ /* 0x000fe20000400000 */
[----:B------:R-:W-:Y:S01]  /*acc0*/  LOP3.LUT R108, R110, 0xffff0000, RZ, 0xc0, !PT ;  /* 0xffff00006e6c7812 */ /* 0x000fe200078ec0ff */
[C---:B------:R-:W-:Y:S01]  /*acd0*/  FMUL R11, R76.reuse, R11 ;  /* 0x0000000b4c0b7220 */ /* 0x040fe20000400000 */
[----:B------:R-:W-:Y:S01]  /*ace0*/  F2FP.BF16.F32.PACK_AB R6, R9, R8 ;  /* 0x000000080906723e */ /* 0x000fe200000010ff */
[----:B------:R-:W-:Y:S01]  /*acf0*/  FFMA R10, R83, R85, R10 ;  /* 0x00000055530a7223 */ /* 0x000fe2000000000a */
[----:B------:R-:W-:Y:S01]  /*ad00*/  SHF.L.U32 R109, R111, 0x10, RZ ;  /* 0x000000106f6d7819 */ /* 0x000fe200000006ff */
[----:B------:R-:W-:Y:S01]  /*ad10*/  FFMA R11, R83, R86, R11 ;  /* 0x00000056530b7223 */ /* 0x000fe2000000000b */
[----:B------:R-:W-:Y:S01]  /*ad20*/  LOP3.LUT R110, R111, 0xffff0000, RZ, 0xc0, !PT ;  /* 0xffff00006f6e7812 */ /* 0x000fe200078ec0ff */
[----:B------:R-:W-:Y:S01]  /*ad30*/  FMUL R0, R76, R12 ;  /* 0x0000000c4c007220 */ /* 0x000fe20000400000 */
[----:B------:R-:W-:Y:S01]  /*ad40*/  SHF.L.U32 R111, R116, 0x10, RZ ;  /* 0x00000010746f7819 */ /* 0x000fe200000006ff */
[C---:B------:R-:W-:Y:S01]  /*ad50*/  FMUL R3, R76.reuse, R13 ;  /* 0x0000000d4c037220 */ /* 0x040fe20000400000 */
[----:B------:R-:W-:Y:S01]  /*ad60*/  F2FP.BF16.F32.PACK_AB R7, R11, R10 ;  /* 0x0000000a0b07723e */ /* 0x000fe200000010ff */
[----:B------:R-:W-:Y:S01]  /*ad70*/  FMUL R14, R76, R14 ;  /* 0x0000000e4c0e7220 */ /* 0x000fe20000400000 */
[----:B------:R-:W-:Y:S01]  /*ad80*/  LOP3.LUT R112, R116, 0xffff0000, RZ, 0xc0, !PT ;  /* 0xffff000074707812 */ /* 0x000fe200078ec0ff */
[C---:B------:R-:W-:Y:S01]  /*ad90*/  FMUL R15, R76.reuse, R15 ;  /* 0x0000000f4c0f7220 */ /* 0x040fe20000400000 */
[----:B------:R-:W-:Y:S01]  /*ada0*/  SHF.L.U32 R113, R117, 0x10, RZ ;  /* 0x0000001075717819 */ /* 0x000fe200000006ff */
[----:B------:R-:W-:Y:S01]  /*adb0*/  FFMA R0, R83, R87, R0 ;  /* 0x0000005753007223 */ /* 0x000fe20000000000 */
[----:B------:R-:W-:Y:S01]  /*adc0*/  LOP3.LUT R114, R117, 0xffff0000, RZ, 0xc0, !PT ;  /* 0xffff000075727812 */ /* 0x000fe200078ec0ff */
[----:B------:R-:W-:Y:S01]  /*add0*/  FMUL R12, R76, R16 ;  /* 0x000000104c0c7220 */ /* 0x000fe20000400000 */
[C---:B------:R-:W-:Y:S01]  /*ade0*/  SHF.L.U32 R115, R118.reuse, 0x10, RZ ;  /* 0x0000001076737819 */ /* 0x040fe200000006ff */
[----:B------:R-:W-:Y:S01]  /*adf0*/  FFMA R3, R83, R88, R3 ;  /* 0x0000005853037223 */ /* 0x000fe20000000003 */
[----:B------:R-:W-:Y:S01]  /*ae00*/  LOP3.LUT R116, R118, 0xffff0000, RZ, 0xc0, !PT ;  /* 0xffff000076747812 */ /* 0x000fe200078ec0ff */
[C---:B------:R-:W-:Y:S01]  /*ae10*/  FMUL R13, R76.reuse, R17 ;  /* 0x000000114c0d7220 */ /* 0x040fe20000400000 */
[----:B------:R-:W-:Y:S01]  /*ae20*/  SHF.L.U32 R117, R119, 0x10, RZ ;  /* 0x0000001077757819 */ /* 0x000fe200000006ff */
[----:B------:R-:W-:Y:S01]  /*ae30*/  FFMA R14, R83, R89, R14 ;  /* 0x00000059530e7223 */ /* 0x000fe2000000000e */
[----:B------:R-:W-:Y:S01]  /*ae40*/  F2FP.BF16.F32.PACK_AB R8, R3, R0 ;  /* 0x000000000308723e */ /* 0x000fe200000010ff */
[----:B------:R-:W-:Y:S01]  /*ae50*/  FMUL R18, R76, R18 ;  /* 0x000000124c127220 */ /* 0x000fe20000400000 */
[----:B------:R-:W-:Y:S01]  /*ae60*/  LOP3.LUT R118, R119, 0xffff0000, RZ, 0xc0, !PT ;  /* 0xffff000077767812 */ /* 0x000fe200078ec0ff */
[----:B------:R-:W-:Y:S01]  /*ae70*/  FFMA R15, R83, R90, R15 ;  /* 0x0000005a530f7223 */ /* 0x000fe2000000000f */
[----:B------:R-:W-:Y:S01]  /*ae80*/  SHF.L.U32 R119, R124, 0x10, RZ ;  /* 0x000000107c777819 */ /* 0x000fe200000006ff */
[----:B------:R-:W-:Y:S01]  /*ae90*/  FMUL R19, R76, R19 ;  /* 0x000000134c137220 */ /* 0x000fe20000400000 */
[----:B------:R-:W-:Y:S01]  /*aea0*/  LOP3.LUT R120, R124, 0xffff0000, RZ, 0xc0, !PT ;  /* 0xffff00007c787812 */ /* 0x000fe200078ec0ff */
[----:B------:R1:W-:Y:S01]  /*aeb0*/  STS.128 [R178+UR48+0xc400], R4 ;  /* 0x00c40004b2007988 */ /* 0x0003e20008000c30 */
[----:B------:R-:W-:Y:S01]  /*aec0*/  F2FP.BF16.F32.PACK_AB R9, R15, R14 ;  /* 0x0000000e0f09723e */ /* 0x000fe200000010ff */
[C---:B------:R-:W-:Y:S01]  /*aed0*/  FFMA R12, R83.reuse, R91, R12 ;  /* 0x0000005b530c7223 */ /* 0x040fe2000000000c */
[C---:B------:R-:W-:Y:S01]  /*aee0*/  FFMA R13, R83.reuse, R92, R13 ;  /* 0x0000005c530d7223 */ /* 0x040fe2000000000d */
[----:B------:R-:W-:Y:S01]  /*aef0*/  FFMA R18, R83, R93, R18 ;  /* 0x0000005d53127223 */ /* 0x000fe20000000012 */
[----:B------:R-:W-:Y:S01]  /*af00*/  SHF.L.U32 R121, R125, 0x10, RZ ;  /* 0x000000107d797819 */ /* 0x000fe200000006ff */
[----:B------:R-:W-:Y:S01]  /*af10*/  FFMA R19, R83, R94, R19 ;  /* 0x0000005e53137223 */ /* 0x000fe20000000013 */
[C---:B------:R-:W-:Y:S01]  /*af20*/  FMUL R16, R76.reuse, R20 ;  /* 0x000000144c107220 */ /* 0x040fe20000400000 */
[----:B------:R-:W-:Y:S01]  /*af30*/  F2FP.BF16.F32.PACK_AB R10, R13, R12 ;  /* 0x0000000c0d0a723e */ /* 0x000fe200000010ff */
[C---:B------:R-:W-:Y:S01]  /*af40*/  FMUL R17, R76.reuse, R21 ;  /* 0x000000154c117220 */ /* 0x040fe20000400000 */
[C---:B------:R-:W-:Y:S01]  /*af50*/  FMUL R22, R76.reuse, R22 ;  /* 0x000000164c167220 */ /* 0x040fe20000400000 */
[----:B------:R-:W-:Y:S01]  /*af60*/  F2FP.BF16.F32.PACK_AB R11, R19, R18 ;  /* 0x00000012130b723e */ /* 0x000fe200000010ff */
[C---:B------:R-:W-:Y:S01]  /*af70*/  FFMA R16, R83.reuse, R95, R16 ;  /* 0x0000005f53107223 */ /* 0x040fe20000000010 */
[----:B------:R-:W-:Y:S01]  /*af80*/  FFMA R17, R83, R96, R17 ;  /* 0x0000006053117223 */ /* 0x000fe20000000011 */
[----:B------:R-:W-:Y:S01]  /*af90*/  LOP3.LUT R122, R125, 0xffff0000, RZ, 0xc0, !PT ;  /* 0xffff00007d7a7812 */ /* 0x000fe200078ec0ff */
[----:B------:R-:W-:Y:S01]  /*afa0*/  FFMA R22, R83, R97, R22 ;  /* 0x0000006153167223 */ /* 0x000fe20000000016 */
[----:B------:R1:W-:Y:S01]  /*afb0*/  STS.128 [R177+0xc400], R8 ;  /* 0x00c40008b1007388 */ /* 0x0003e20000000c00 */
[C---:B------:R-:W-:Y:S01]  /*afc0*/  FMUL R23, R76.reuse, R23 ;  /* 0x000000174c177220 */ /* 0x040fe20000400000 */
[----:B------:R-:W-:Y:S01]  /*afd0*/  F2FP.BF16.F32.PACK_AB R16, R17, R16 ;  /* 0x000000101110723e */ /* 0x000fe200000010ff */
[C---:B------:R-:W-:Y:S01]  /*afe0*/  FMUL R20, R76.reuse, R24 ;  /* 0x000000184c147220 */ /* 0x040fe20000400000 */
[----:B------:R-:W-:Y:S01]  /*aff0*/  FMUL R21, R76, R25 ;  /* 0x000000194c157220 */ /* 0x000fe20000400000 */
[C---:B------:R-:W-:Y:S01]  /*b000*/  SHF.L.U32 R123, R126.reuse, 0x10, RZ ;  /* 0x000000107e7b7819 */ /* 0x040fe200000006ff */
[C---:B------:R-:W-:Y:S01]  /*b010*/  FFMA R23, R83.reuse, R98, R23 ;  /* 0x0000006253177223 */ /* 0x040fe20000000017 */
[C---:B------:R-:W-:Y:S01]  /*b020*/  FFMA R20, R83.reuse, R99, R20 ;  /* 0x0000006353147223 */ /* 0x040fe20000000014 */
[----:B------:R-:W-:Y:S01]  /*b030*/  LOP3.LUT R124, R126, 0xffff0000, RZ, 0xc0, !PT ;  /* 0xffff00007e7c7812 */ /* 0x000fe200078ec0ff */
        /* <DEDUP_REMOVED lines=8> */
[----:B------:R-:W-:Y:S01]  /*b0c0*/  SHF.L.U32 R125, R127, 0x10, RZ ;  /* 0x000000107f7d7819 */ /* 0x000fe200000006ff */
[----:B------:R-:W-:Y:S01]  /*b0d0*/  FFMA R24, R83, R103, R24 ;  /* 0x0000006753187223 */ /* 0x000fe20000000018 */
[C---:B------:R-:W-:Y:S01]  /*b0e0*/  FMUL R25, R76.reuse, R29 ;  /* 0x0000001d4c197220 */ /* 0x040fe20000400000 */
[----:B------:R-:W-:Y:S01]  /*b0f0*/  LOP3.LUT R126, R127, 0xffff0000, RZ, 0xc0, !PT ;  /* 0xffff00007f7e7812 */ /* 0x000fe200078ec0ff */
[C---:B------:R-:W-:Y:S01]  /*b100*/  FMUL R30, R76.reuse, R30 ;  /* 0x0000001e4c1e7220 */ /* 0x040fe20000400000 */
[----:B------:R-:W-:Y:S01]  /*b110*/  F2FP.BF16.F32.PACK_AB R19, R27, R26 ;  /* 0x0000001a1b13723e */ /* 0x000fe200000010ff */
[C---:B------:R-:W-:Y:S01]  /*b120*/  FFMA R25, R83.reuse, R104, R25 ;  /* 0x0000006853197223 */ /* 0x040fe20000000019 */
[----:B------:R-:W-:Y:S01]  /*b130*/  FMUL R31, R76, R31 ;  /* 0x0000001f4c1f7220 */ /* 0x000fe20000400000 */
[----:B------:R-:W-:Y:S01]  /*b140*/  FFMA R30, R83, R105, R30 ;  /* 0x00000069531e7223 */ /* 0x000fe2000000001e */
[----:B------:R-:W-:Y:S01]  /*b150*/  SHF.L.U32 R127, R132, 0x10, RZ ;  /* 0x00000010847f7819 */ /* 0x000fe200000006ff */
[----:B------:R1:W-:Y:S01]  /*b160*/  STS.128 [R176+0xc400], R16 ;  /* 0x00c40010b0007388 */ /* 0x0003e20000000c00 */
[----:B------:R-:W-:Y:S01]  /*b170*/  F2FP.BF16.F32.PACK_AB R24, R25, R24 ;  /* 0x000000181918723e */ /* 0x000fe200000010ff */
[C---:B------:R-:W-:Y:S01]  /*b180*/  FFMA R31, R83.reuse, R106, R31 ;  /* 0x0000006a531f7223 */ /* 0x040fe2000000001f */
[C---:B------:R-:W-:Y:S01]  /*b190*/  FMUL R28, R76.reuse, R32 ;  /* 0x000000204c1c7220 */ /* 0x040fe20000400000 */
[C---:B------:R-:W-:Y:S01]  /*b1a0*/  FMUL R29, R76.reuse, R33 ;  /* 0x000000214c1d7220 */ /* 0x040fe20000400000 */
[----:B------:R-:W-:Y:S01]  /*b1b0*/  FMUL R34, R76, R34 ;  /* 0x000000224c227220 */ /* 0x000fe20000400000 */
[----:B------:R-:W-:Y:S01]  /*b1c0*/  LOP3.LUT R128, R132, 0xffff0000, RZ, 0xc0, !PT ;  /* 0xffff000084807812 */ /* 0x000fe200078ec0ff */
[----:B------:R-:W-:Y:S01]  /*b1d0*/  FFMA R28, R83, R107, R28 ;  /* 0x0000006b531c7223 */ /* 0x000fe2000000001c */
[----:B------:R-:W-:Y:S01]  /*b1e0*/  F2FP.BF16.F32.PACK_AB R25, R31, R30 ;  /* 0x0000001e1f19723e */ /* 0x000fe200000010ff */
[C---:B------:R-:W-:Y:S01]  /*b1f0*/  FFMA R29, R83.reuse, R108, R29 ;  /* 0x0000006c531d7223 */ /* 0x040fe2000000001d */
[----:B------:R-:W-:Y:S01]  /*b200*/  FFMA R34, R83, R109, R34 ;  /* 0x0000006d53227223 */ /* 0x000fe20000000022 */
[C---:B------:R-:W-:Y:S01]  /*b210*/  FMUL R35, R76.reuse, R35 ;  /* 0x000000234c237220 */ /* 0x040fe20000400000 */
[----:B------:R-:W-:Y:S01]  /*b220*/  SHF.L.U32 R129, R133, 0x10, RZ ;  /* 0x0000001085817819 */ /* 0x000fe200000006ff */
[C---:B------:R-:W-:Y:S01]  /*b230*/  FMUL R32, R76.reuse, R36 ;  /* 0x000000244c207220 */ /* 0x040fe20000400000 */
[----:B------:R-:W-:Y:S01]  /*b240*/  F2FP.BF16.F32.PACK_AB R26, R29, R28 ;  /* 0x0000001c1d1a723e */ /* 0x000fe200000010ff */
[C---:B------:R-:W-:Y:S01]  /*b250*/  FFMA R35, R83.reuse, R110, R35 ;  /* 0x0000006e53237223 */ /* 0x040fe20000000023 */
[C---:B------:R-:W-:Y:S01]  /*b260*/  FMUL R33, R76.reuse, R37 ;  /* 0x000000254c217220 */ /* 0x040fe20000400000 */
[----:B------:R-:W-:Y:S01]  /*b270*/  FFMA R32, R83, R111, R32 ;  /* 0x0000006f53207223 */ /* 0x000fe20000000020 */
        /* <DEDUP_REMOVED lines=29> */
[C---:B------:R-:W-:Y:S01]  /*b450*/  FMUL R47, R76.reuse, R47 ;  /* 0x0000002f4c2f7220 */ /* 0x040fe20000400000 */
[C---:B------:R-:W-:Y:S01]  /*b460*/  FMUL R44, R76.reuse, R48 ;  /* 0x000000304c2c7220 */ /* 0x040fe20000400000 */
[----:B------:R-:W-:Y:S01]  /*b470*/  FMUL R45, R76, R49 ;  /* 0x000000314c2d7220 */ /* 0x000fe20000400000 */
[----:B------:R1:W-:Y:S01]  /*b480*/  STS.128 [R173+0xc400], R32 ;  /* 0x00c40020ad007388 */ /* 0x0003e20000000c00 */
[C---:B------:R-:W-:Y:S01]  /*b490*/  SHF.L.U32 R135, R140.reuse, 0x10, RZ ;  /* 0x000000108c877819 */ /* 0x040fe200000006ff */
[----:B------:R-:W-:Y:S01]  /*b4a0*/  FFMA R46, R83, R121, R46 ;  /* 0x00000079532e7223 */ /* 0x000fe2000000002e */
[----:B------:R-:W-:Y:S01]  /*b4b0*/  F2FP.BF16.F32.PACK_AB R40, R41, R40 ;  /* 0x000000282928723e */ /* 0x000fe200000010ff */
[C---:B------:R-:W-:Y:S01]  /*b4c0*/  FFMA R47, R83.reuse, R122, R47 ;  /* 0x0000007a532f7223 */ /* 0x040fe2000000002f */
[C---:B------:R-:W-:Y:S01]  /*b4d0*/  FFMA R44, R83.reuse, R123, R44 ;  /* 0x0000007b532c7223 */ /* 0x040fe2000000002c */
[----:B------:R-:W-:Y:S01]  /*b4e0*/  LOP3.LUT R136, R140, 0xffff0000, RZ, 0xc0, !PT ;  /* 0xffff00008c887812 */ /* 0x000fe200078ec0ff */
[C---:B------:R-:W-:Y:S01]  /*b4f0*/  FFMA R45, R83.reuse, R124, R45 ;  /* 0x0000007c532d7223 */ /* 0x040fe2000000002d */
[C---:B------:R-:W-:Y:S01]  /*b500*/  FMUL R50, R76.reuse, R50 ;  /* 0x000000324c327220 */ /* 0x040fe20000400000 */
[C---:B------:R-:W-:Y:S01]  /*b510*/  FMUL R51, R76.reuse, R51 ;  /* 0x000000334c337220 */ /* 0x040fe20000400000 */
[C---:B------:R-:W-:Y:S01]  /*b520*/  FMUL R48, R76.reuse, R52 ;  /* 0x000000344c307220 */ /* 0x040fe20000400000 */
[C---:B------:R-:W-:Y:S01]  /*b530*/  FMUL R49, R76.reuse, R53 ;  /* 0x000000354c317220 */ /* 0x040fe20000400000 */
[C---:B------:R-:W-:Y:S01]  /*b540*/  FFMA R50, R83.reuse, R125, R50 ;  /* 0x0000007d53327223 */ /* 0x040fe20000000032 */
        /* <DEDUP_REMOVED lines=9> */
[----:B------:R-:W-:Y:S01]  /*b5e0*/  FFMA R55, R83, R130, R55 ;  /* 0x0000008253377223 */ /* 0x000fe20000000037 */
[C---:B------:R-:W-:Y:S01]  /*b5f0*/  FMUL R59, R76.reuse, R59 ;  /* 0x0000003b4c3b7220 */ /* 0x040fe20000400000 */
[----:B------:R-:W-:Y:S01]  /*b600*/  F2FP.BF16.F32.PACK_AB R41, R47, R46 ;  /* 0x0000002e2f29723e */ /* 0x000fe200000010ff */
[----:B------:R-:W-:Y:S01]  /*b610*/  FFMA R52, R83, R131, R52 ;  /* 0x0000008353347223 */ /* 0x000fe20000000034 */
[----:B------:R-:W-:Y:S01]  /*b620*/  F2FP.BF16.F32.PACK_AB R42, R45, R44 ;  /* 0x0000002c2d2a723e */ /* 0x000fe200000010ff */
[C---:B------:R-:W-:Y:S01]  /*b630*/  FMUL R56, R76.reuse, R60 ;  /* 0x0000003c4c387220 */ /* 0x040fe20000400000 */
[----:B------:R-:W-:Y:S01]  /*b640*/  F2FP.BF16.F32.PACK_AB R43, R51, R50 ;  /* 0x00000032332b723e */ /* 0x000fe200000010ff */
[----:B------:R-:W-:Y:S01]  /*b650*/  FFMA R53, R83, R132, R53 ;  /* 0x0000008453357223 */ /* 0x000fe20000000035 */
[----:B------:R-:W-:Y:S01]  /*b660*/  SHF.L.U32 R137, R141, 0x10, RZ ;  /* 0x000000108d897819 */ /* 0x000fe200000006ff */
[C---:B------:R-:W-:Y:S01]  /*b670*/  FMUL R57, R76.reuse, R61 ;  /* 0x0000003d4c397220 */ /* 0x040fe20000400000 */
[----:B------:R-:W-:Y:S01]  /*b680*/  FFMA R58, R83, R133, R58 ;  /* 0x00000085533a7223 */ /* 0x000fe2000000003a */
[----:B------:R1:W-:Y:S01]  /*b690*/  STS.128 [R172+0xc400], R40 ;  /* 0x00c40028ac007388 */ /* 0x0003e20000000c00 */
[----:B------:R-:W-:Y:S01]  /*b6a0*/  LOP3.LUT R138, R141, 0xffff0000, RZ, 0xc0, !PT ;  /* 0xffff00008d8a7812 */ /* 0x000fe200078ec0ff */
[----:B------:R-:W-:Y:S01]  /*b6b0*/  FMUL R62, R76, R62 ;  /* 0x0000003e4c3e7220 */ /* 0x000fe20000400000 */
[C---:B------:R-:W-:Y:S01]  /*b6c0*/  FFMA R59, R83.reuse, R134, R59 ;  /* 0x00000086533b7223 */ /* 0x040fe2000000003b */
[----:B------:R-:W-:Y:S01]  /*b6d0*/  SHF.L.U32 R139, R142, 0x10, RZ ;  /* 0x000000108e8b7819 */ /* 0x000fe200000006ff */
[----:B------:R-:W-:Y:S01]  /*b6e0*/  FMUL R63, R76, R63 ;  /* 0x0000003f4c3f7220 */ /* 0x000fe20000400000 */
[C---:B------:R-:W-:Y:S01]  /*b6f0*/  FFMA R56, R83.reuse, R135, R56 ;  /* 0x0000008753387223 */ /* 0x040fe20000000038 */
[----:B------:R-:W-:Y:S01]  /*b700*/  LOP3.LUT R140, R142, 0xffff0000, RZ, 0xc0, !PT ;  /* 0xffff00008e8c7812 */ /* 0x000fe200078ec0ff */
[C---:B------:R-:W-:Y:S01]  /*b710*/  FMUL R60, R76.reuse, R64 ;  /* 0x000000404c3c7220 */ /* 0x040fe20000400000 */
[----:B------:R-:W-:Y:S01]  /*b720*/  FFMA R57, R83, R136, R57 ;  /* 0x0000008853397223 */ /* 0x000fe20000000039 */
[----:B------:R-:W-:Y:S01]  /*b730*/  SHF.L.U32 R141, R143, 0x10, RZ ;  /* 0x000000108f8d7819 */ /* 0x000fe200000006ff */
[C---:B------:R-:W-:Y:S01]  /*b740*/  FMUL R61, R76.reuse, R65 ;  /* 0x000000414c3d7220 */ /* 0x040fe20000400000 */
[----:B------:R-:W-:Y:S01]  /*b750*/  FFMA R62, R83, R137, R62 ;  /* 0x00000089533e7223 */ /* 0x000fe2000000003e */
[----:B------:R-:W-:Y:S01]  /*b760*/  LOP3.LUT R142, R143, 0xffff0000, RZ, 0xc0, !PT ;  /* 0xffff00008f8e7812 */ /* 0x000fe200078ec0ff */
[C---:B------:R-:W-:Y:S01]  /*b770*/  FMUL R66, R76.reuse, R66 ;  /* 0x000000424c427220 */ /* 0x040fe20000400000 */
[----:B------:R-:W-:Y:S01]  /*b780*/  F2FP.BF16.F32.PACK_AB R48, R49, R48 ;  /* 0x000000303130723e */ /* 0x000fe200000010ff */
[----:B------:R-:W-:Y:S01]  /*b790*/  FFMA R63, R83, R138, R63 ;  /* 0x0000008a533f7223 */ /* 0x000fe2000000003f */
[----:B------:R-:W-:Y:S01]  /*b7a0*/  FMUL R67, R76, R67 ;  /* 0x000000434c437220 */ /* 0x000fe20000400000 */
        /* <DEDUP_REMOVED lines=12> */
[----:B------:R-:W-:Y:S03]  /*b870*/  ISETP.NE.AND P0, PT, R165, RZ, PT ;  /* 0x000000ffa500720c */ /* 0x000fe60003f05270 */
        /* <DEDUP_REMOVED lines=18> */
[----:B--2---:R-:W-:Y:S04]  /*b9a0*/  DEPBAR.LE SB0, 0x1 ;  /* 0x000080400000791a */ /* 0x004fe80000000000 */
.L_x_136:
[----:B------:R-:W-:Y:S05]  /*b9b0*/  BSYNC.RECONVERGENT B0 ;  /* 0x0000000000007941 */ /* 0x000fea0003800200 */
.L_x_135:
[----:B------:R-:W-:Y:S01]  /*b9c0*/  BAR.SYNC.DEFER_BLOCKING 0x1, 0x80 ;  /* 0x0042000000007b1d */ /* 0x000fe20000010000 */
[----:B------:R-:W-:Y:S09]  /*b9d0*/  UISETP.NE.AND UP0, UPT, UR49, -0x4, UPT ;  /* 0xfffffffc3100788c */ /* 0x000ff2000bf05270 */
[----:B------:R-:W-:Y:S05]  /*b9e0*/  BRA.U !UP0, `(.L_x_137) ;  /* 0x0000000108247547 */ /* 0x000fea000b800000 */
[----:B------:R-:W-:Y:S01]  /*b9f0*/  ISETP.NE.AND P0, PT, R174, RZ, PT ;  /* 0x000000ffae00720c */ /* 0x000fe20003f05270 */
[----:B------:R-:W-:Y:S01]  /*ba00*/  IMAD.U32 R0, RZ, RZ, UR51 ;  /* 0x00000033ff007e24 */ /* 0x000fe2000f8e00ff */
[----:B------:R-:W-:Y:S04]  /*ba10*/  UIADD3 UR51, UPT, UPT, UR51, 0x1, URZ ;  /* 0x0000000133337890 */ /* 0x000fe8000fffe0ff */
[----:B------:R-:W-:Y:S04]  /*ba20*/  UISETP.NE.AND UP0, UPT, UR51, 0x4, UPT ;  /* 0x000000043300788c */ /* 0x000fe8000bf05270 */
[----:B------:R-:W-:Y:S03]  /*ba30*/  USEL UR51, UR51, URZ, UP0 ;  /* 0x000000ff33337287 */ /* 0x000fe60008000000 */
[----:B------:R-:W-:Y:S05]  /*ba40*/  @P0 LEA R0, R0, UR48, 0x3 ;  /* 0x0000003000000c11 */ /* 0x000fea000f8e18ff */
[----:B------:R-:W-:Y:S05]  /*ba50*/  @P0 VIADD R0, R0, 0x40 ;  /* 0x0000004000000836 */ /* 0x000fea0000000000 */
[----:B------:R-:W-:Y:S04]  /*ba60*/  @P0 PRMT R0, R179, 0x654, R0 ;  /* 0x00000654b3000816 */ /* 0x000fe80000000000 */
[----:B------:R2:W-:Y:S03]  /*ba70*/  @P0 SYNCS.ARRIVE.TRANS64.RED.A1T0 RZ, [R0+URZ], RZ ;  /* 0x000000ff00ff09a7 */ /* 0x0005e600081004ff */
.L_x_137:
[----:B------:R-:W-:Y:S01]  /*ba80*/  ISETP.NE.AND P1, PT, R166, RZ, PT ;  /* 0x000000ffa600720c */ /* 0x000fe20003f25270 */
[----:B--2---:R-:W-:Y:S01]  /*ba90*/  IMAD.IADD R0, R77, 0x1, R152 ;  /* 0x000000014d007824 */ /* 0x004fe200078e0298 */
[----:B------:R-:W-:Y:S01]  /*baa0*/  ISETP.NE.AND P0, PT, R169, 0x2, PT ;  /* 0x00000002a900780c */ /* 0x000fe20003f05270 */
[----:B------:R-:W-:Y:S01]  /*bab0*/  UIADD3 UR49, UPT, UPT, UR49, 0x4, URZ ;  /* 0x0000000431317890 */ /* 0x000fe2000fffe0ff */
[----:B------:R-:W-:Y:S01]  /*bac0*/  LOP3.LUT R79, R79, 0x1, RZ, 0x3c, !PT ;  /* 0x000000014f4f7812 */ /* 0x000fe200078e3cff */
[----:B------:R-:W-:Y:S01]  /*bad0*/  IMAD.IADD R20, R75, 0x1, R150 ;  /* 0x000000014b147824 */ /* 0x000fe200078e0296 */
[----:B------:R-:W-:Y:S02]  /*bae0*/  R2UR UR20, R0 ;  /* 0x00000000001472ca */ /* 0x000fe400000e0000 */
[----:B------:R-:W-:Y:S02]  /*baf0*/  SEL R0, RZ, 0x1, P0 ;  /* 0x00000001ff007807 */ /* 0x000fe40000000000 */
[----:B------:R-:W-:Y:S02]  /*bb00*/  SEL R169, R169, RZ, P0 ;  /* 0x000000ffa9a97207 */ /* 0x000fe40000000000 */
[----:B------:R-:W-:Y:S02]  /*bb10*/  LOP3.LUT R161, R161, R0, RZ, 0x3c, !PT ;  /* 0x00000000a1a17212 */ /* 0x000fe400078e3cff */
[----:B------:R-:W-:Y:S01]  /*bb20*/  @P1 R2UR UR36, R160 ;  /* 0x00000000a02412ca */ /* 0x000fe200000e0000 */
[----:B------:R-:W-:Y:S03]  /*bb30*/  @!UPT UIADD3 URZ, UPT, UPT, URZ, URZ, URZ ;  /* 0x000000fffffff290 */ /* 0x000fe6000fffe0ff */
[----:B------:R-:W-:Y:S11]  /*bb40*/  @P1 BRA `(.L_x_138) ;  /* 0xffffff9c00fc1947 */ /* 0x000ff6000383ffff */
[----:B------:R-:W-:Y:S01]  /*bb50*/  SYNCS.ARRIVE.TRANS64.A1T0 RZ, [UR48+0xc0], RZ ;  /* 0x0000c0ffffff79a7 */ /* 0x000fe20008100030 */
[----:B------:R-:W-:-:S09]  /*bb60*/  UISETP.NE.AND UP0, UPT, UR50, URZ, UPT ;  /* 0x000000ff3200728c */ /* 0x000fd2000bf05270 */
[----:B------:R-:W-:Y:S05]  /*bb70*/  BRA.U !UP0, `(.L_x_139) ;  /* 0x0000000108487547 */ /* 0x000fea000b800000 */
[----:B------:R-:W2:Y:S02]  /*bb80*/  LDCU.64 UR4, c[0x0][0xc90] ;  /* 0x00019200ff0477ac */ /* 0x000ea40008000a00 */
[----:B--2---:R-:W-:-:S04]  /*bb90*/  UISETP.NE.U32.AND UP0, UPT, UR4, URZ, UPT ;  /* 0x000000ff0400728c */ /* 0x004fc8000bf05070 */
[----:B------:R-:W-:-:S09]  /*bba0*/  UISETP.NE.AND.EX UP0, UPT, UR5, URZ, UPT, UP0 ;  /* 0x000000ff0500728c */ /* 0x000fd2000bf05300 */
[----:B------:R-:W-:Y:S05]  /*bbb0*/  BRA.U UP0, `(.L_x_140) ;  /* 0x00000001000c7547 */ /* 0x000fea000b800000 */
[----:B------:R-:W-:-:S13]  /*bbc0*/  FSETP.NEU.AND P0, PT, R83, RZ, PT ;  /* 0x000000ff5300720b */ /* 0x000fda0003f0d000 */
[----:B------:R-:W-:Y:S05]  /*bbd0*/  @!P0 EXIT ;  /* 0x000000000000894d */ /* 0x000fea0003800000 */
[----:B------:R-:W-:Y:S05]  /*bbe0*/  BRA `(.L_x_139) ;  /* 0x00000000002c7947 */ /* 0x000fea0003800000 */
.L_x_140:
[----:B------:R-:W-:Y:S01]  /*bbf0*/  ISETP.NE.AND P0, PT, R167, RZ, PT ;  /* 0x000000ffa700720c */ /* 0x000fe20003f05270 */
[----:B------:R-:W-:-:S12]  /*bc00*/  BSSY.RECONVERGENT B0, `(.L_x_139) ;  /* 0x0000009000007945 */ /* 0x000fd80003800200 */
[----:B------:R-:W-:Y:S05]  /*bc10*/  @P0 BRA `(.L_x_141) ;  /* 0x0000000000140947 */ /* 0x000fea0003800000 */
[----:B------:R-:W2:Y:S02]  /*bc20*/  LDCU.64 UR4, c[0x0][0xc88] ;  /* 0x00019100ff0477ac */ /* 0x000ea40008000a00 */
[----:B--2---:R-:W-:-:S04]  /*bc30*/  ISETP.NE.U32.AND P0, PT, RZ, UR4, PT ;  /* 0x00000004ff007c0c */ /* 0x004fc8000bf05070 */
[----:B------:R-:W-:-:S13]  /*bc40*/  ISETP.NE.AND.EX P0, PT, RZ, UR5, PT, P0 ;  /* 0x00000005ff007c0c */ /* 0x000fda000bf05300 */
[----:B------:R-:W-:Y:S05]  /*bc50*/  @!P0 EXIT ;  /* 0x000000000000894d */ /* 0x000fea0003800000 */
[----:B------:R-:W-:Y:S05]  /*bc60*/  BRA `(.L_x_142) ;  /* 0x0000000000087947 */ /* 0x000fea0003800000 */
.L_x_141:
[----:B------:R-:W-:-:S13]  /*bc70*/  FSETP.NEU.AND P0, PT, R83, RZ, PT ;  /* 0x000000ff5300720b */ /* 0x000fda0003f0d000 */
[----:B------:R-:W-:Y:S05]  /*bc80*/  @!P0 EXIT ;  /* 0x000000000000894d */ /* 0x000fea0003800000 */
.L_x_142:
[----:B------:R-:W-:Y:S05]  /*bc90*/  BSYNC.RECONVERGENT B0 ;  /* 0x0000000000007941 */ /* 0x000fea0003800200 */
.L_x_139:
[----:B------:R-:W-:Y:S01]  /*bca0*/  ULEA UR4, UR51, UR48, 0x3 ;  /* 0x0000003033047291 */ /* 0x000fe2000f8e18ff */
[----:B------:R-:W-:-:S04]  /*bcb0*/  DEPBAR.LE SB0, 0x0 ;  /* 0x000080000000791a */ /* 0x000fc80000000000 */
[----:B------:R-:W-:-:S04]  /*bcc0*/  UIADD3 UR4, UPT, UPT, UR4, 0x40, URZ ;  /* 0x0000004004047890 */ /* 0x000fc8000fffe0ff */
[----:B------:R-:W-:-:S09]  /*bcd0*/  UPRMT UR4, UR37, 0x654, UR4 ;  /* 0x0000065425047896 */ /* 0x000fd20008000004 */
[----:B------:R-:W-:Y:S01]  /*bce0*/  SYNCS.ARRIVE.TRANS64.RED.A1T0 RZ, [UR4], RZ ;  /* 0x000000ffffff79a7 */ /* 0x000fe20008100404 */
[----:B------:R-:W-:Y:S05]  /*bcf0*/  EXIT ;  /* 0x000000000000794d */ /* 0x000fea0003800000 */
.L_x_24:
[----:B-1----:R1:W2:Y:S02]  /*bd00*/  SYNCS.PHASECHK.TRANS64.TRYWAIT P0, [R2+URZ+0xb0], R3 ;  /* 0x0000b003020075a7 */ /* 0x0022a400080011ff */
[----:B--2---:R-:W-:Y:S05]  /*bd10*/  @!P0 NANOSLEEP.SYNCS 0x989680 ;  /* 0x009896800000895d */ /* 0x004fea0003900000 */
[----:B------:R-:W2:Y:S02]  /*bd20*/  @!P0 SYNCS.PHASECHK.TRANS64 P0, [R2+URZ+0xb0], R3 ;  /* 0x0000b003020085a7 */ /* 0x000ea400080010ff */
[----:B--2---:R-:W-:Y:S05]  /*bd30*/  @!P0 BRA `(.L_x_24) ;  /* 0xfffffffc00f08947 */ /* 0x004fea000383ffff */
[----:B------:R-:W-:Y:S05]  /*bd40*/  BRA `(.L_x_143) ;  /* 0xffffff5800d47947 */ /* 0x000fea000383ffff */
.L_x_27:
[----:B-1----:R-:W-:-:S07]  /*bd50*/  MOV R2, UR33 ;  /* 0x0000002100027c02 */ /* 0x002fce0008000f00 */
.L_x_144:
[----:B-1----:R1:W2:Y:S02]  /*bd60*/  SYNCS.PHASECHK.TRANS64.TRYWAIT P0, [R2+URZ+0x10], R5 ;  /* 0x00001005020075a7 */ /* 0x0022a400080011ff */
[----:B--2---:R-:W-:Y:S05]  /*bd70*/  @!P0 NANOSLEEP.SYNCS 0x989680 ;  /* 0x009896800000895d */ /* 0x004fea0003900000 */
[----:B------:R-:W2:Y:S02]  /*bd80*/  @!P0 SYNCS.PHASECHK.TRANS64 P0, [R2+URZ+0x10], R5 ;  /* 0x00001005020085a7 */ /* 0x000ea400080010ff */
[----:B--2---:R-:W-:Y:S05]  /*bd90*/  @!P0 BRA `(.L_x_144) ;  /* 0xfffffffc00f08947 */ /* 0x004fea000383ffff */
[----:B------:R-:W-:Y:S05]  /*bda0*/  BRA `(.L_x_26) ;  /* 0xffffff5c001c7947 */ /* 0x000fea000383ffff */
.L_x_36:
[----:B------:R-:W-:-:S07]  /*bdb0*/  MOV R2, UR33 ;  /* 0x0000002100027c02 */ /* 0x000fce0008000f00 */
.L_x_145:
[----:B-1----:R1:W2:Y:S02]  /*bdc0*/  SYNCS.PHASECHK.TRANS64.TRYWAIT P0, [R2+URZ+0x10], R5 ;  /* 0x00001005020075a7 */ /* 0x0022a400080011ff */
[----:B--2---:R-:W-:Y:S05]  /*bdd0*/  @!P0 NANOSLEEP.SYNCS 0x989680 ;  /* 0x009896800000895d */ /* 0x004fea0003900000 */
[----:B------:R-:W2:Y:S02]  /*bde0*/  @!P0 SYNCS.PHASECHK.TRANS64 P0, [R2+URZ+0x10], R5 ;  /* 0x00001005020085a7 */ /* 0x000ea400080010ff */
[----:B--2---:R-:W-:Y:S05]  /*bdf0*/  @!P0 BRA `(.L_x_145) ;  /* 0xfffffffc00f08947 */ /* 0x004fea000383ffff */
[----:B------:R-:W-:Y:S05]  /*be00*/  BRA `(.L_x_35) ;  /* 0xffffff6000347947 */ /* 0x000fea000383ffff */
.L_x_43:
[----:B-1----:R1:W2:Y:S02]  /*be10*/  SYNCS.PHASECHK.TRANS64.TRYWAIT P0, [R2+URZ+0x70], R3 ;  /* 0x00007003020075a7 */ /* 0x0022a400080011ff */
[----:B--2---:R-:W-:Y:S05]  /*be20*/  @!P0 NANOSLEEP.SYNCS 0x989680 ;  /* 0x009896800000895d */ /* 0x004fea0003900000 */
[----:B------:R-:W2:Y:S02]  /*be30*/  @!P0 SYNCS.PHASECHK.TRANS64 P0, [R2+URZ+0x70], R3 ;  /* 0x00007003020085a7 */ /* 0x000ea400080010ff */
[----:B--2---:R-:W-:Y:S05]  /*be40*/  @!P0 BRA `(.L_x_43) ;  /* 0xfffffffc00f08947 */ /* 0x004fea000383ffff */
[----:B------:R-:W-:Y:S05]  /*be50*/  BRA `(.L_x_146) ;  /* 0xffffff6400287947 */ /* 0x000fea000383ffff */
.L_x_47:
[----:B----4-:R-:W-:-:S07]  /*be60*/  MOV R0, UR4 ;  /* 0x0000000400007c02 */ /* 0x010fce0008000f00 */
.L_x_147:
[----:B-1----:R1:W2:Y:S02]  /*be70*/  SYNCS.PHASECHK.TRANS64.TRYWAIT P0, [R0+URZ], R3 ;  /* 0x00000003000075a7 */ /* 0x0022a400080011ff */
[----:B--2---:R-:W-:Y:S05]  /*be80*/  @!P0 NANOSLEEP.SYNCS 0x989680 ;  /* 0x009896800000895d */ /* 0x004fea0003900000 */
[----:B------:R-:W2:Y:S02]  /*be90*/  @!P0 SYNCS.PHASECHK.TRANS64 P0, [R0+URZ], R3 ;  /* 0x00000003000085a7 */ /* 0x000ea400080010ff */
[----:B--2---:R-:W-:Y:S05]  /*bea0*/  @!P0 BRA `(.L_x_147) ;  /* 0xfffffffc00f08947 */ /* 0x004fea000383ffff */
[----:B------:R-:W-:Y:S05]  /*beb0*/  BRA `(.L_x_148) ;  /* 0xffffff68009c7947 */ /* 0x000fea000383ffff */
.L_x_50:
[----:B-1----:R1:W2:Y:S02]  /*bec0*/  SYNCS.PHASECHK.TRANS64.TRYWAIT P0, [R0+URZ+0xa0], R5 ;  /* 0x0000a005000075a7 */ /* 0x0022a400080011ff */
[----:B--2---:R-:W-:Y:S05]  /*bed0*/  @!P0 NANOSLEEP.SYNCS 0x989680 ;  /* 0x009896800000895d */ /* 0x004fea0003900000 */
[----:B------:R-:W2:Y:S02]  /*bee0*/  @!P0 SYNCS.PHASECHK.TRANS64 P0, [R0+URZ+0xa0], R5 ;  /* 0x0000a005000085a7 */ /* 0x000ea400080010ff */
[----:B--2---:R-:W-:Y:S05]  /*bef0*/  @!P0 BRA `(.L_x_50) ;  /* 0xfffffffc00f08947 */ /* 0x004fea000383ffff */
[----:B------:R-:W-:Y:S05]  /*bf00*/  BRA `(.L_x_149) ;  /* 0xffffff6800fc7947 */ /* 0x000fea000383ffff */
.L_x_51:
[----:B------:R-:W-:-:S07]  /*bf10*/  MOV R0, UR5 ;  /* 0x0000000500007c02 */ /* 0x000fce0008000f00 */
.L_x_150:
[----:B-1----:R1:W2:Y:S02]  /*bf20*/  SYNCS.PHASECHK.TRANS64.TRYWAIT P0, [R0+URZ+0x80], R7 ;  /* 0x00008007000075a7 */ /* 0x0022a400080011ff */
[----:B--2---:R-:W-:Y:S05]  /*bf30*/  @!P0 NANOSLEEP.SYNCS 0x989680 ;  /* 0x009896800000895d */ /* 0x004fea0003900000 */
[----:B------:R-:W2:Y:S02]  /*bf40*/  @!P0 SYNCS.PHASECHK.TRANS64 P0, [R0+URZ+0x80], R7 ;  /* 0x00008007000085a7 */ /* 0x000ea400080010ff */
[----:B--2---:R-:W-:Y:S05]  /*bf50*/  @!P0 BRA `(.L_x_150) ;  /* 0xfffffffc00f08947 */ /* 0x004fea000383ffff */
[----:B------:R-:W-:Y:S05]  /*bf60*/  BRA `(.L_x_151) ;  /* 0xffffff6c000c7947 */ /* 0x000fea000383ffff */
.L_x_52:
[----:B-1----:R1:W2:Y:S02]  /*bf70*/  SYNCS.PHASECHK.TRANS64.TRYWAIT P1, [R0+URZ+0x70], R5 ;  /* 0x00007005000075a7 */ /* 0x0022a400080211ff */
[----:B--2---:R-:W-:Y:S05]  /*bf80*/  @!P1 NANOSLEEP.SYNCS 0x989680 ;  /* 0x009896800000995d */ /* 0x004fea0003900000 */
[----:B------:R-:W2:Y:S02]  /*bf90*/  @!P1 SYNCS.PHASECHK.TRANS64 P1, [R0+URZ+0x70], R5 ;  /* 0x00007005000095a7 */ /* 0x000ea400080210ff */
[----:B--2---:R-:W-:Y:S05]  /*bfa0*/  @!P1 BRA `(.L_x_52) ;  /* 0xfffffffc00f09947 */ /* 0x004fea000383ffff */
[----:B------:R-:W-:Y:S05]  /*bfb0*/  BRA `(.L_x_152) ;  /* 0xffffff6c003c7947 */ /* 0x000fea000383ffff */
.L_x_55:
[----:B------:R-:W-:-:S07]  /*bfc0*/  MOV R0, UR5 ;  /* 0x0000000500007c02 */ /* 0x000fce0008000f00 */
.L_x_153:
[----:B-1----:R1:W2:Y:S02]  /*bfd0*/  SYNCS.PHASECHK.TRANS64.TRYWAIT P0, [R0+URZ+0x80], R3 ;  /* 0x00008003000075a7 */ /* 0x0022a400080011ff */
[----:B--2---:R-:W-:Y:S05]  /*bfe0*/  @!P0 NANOSLEEP.SYNCS 0x989680 ;  /* 0x009896800000895d */ /* 0x004fea0003900000 */
[----:B------:R-:W2:Y:S02]  /*bff0*/  @!P0 SYNCS.PHASECHK.TRANS64 P0, [R0+URZ+0x80], R3 ;  /* 0x00008003000085a7 */ /* 0x000ea400080010ff */
[----:B--2---:R-:W-:Y:S05]  /*c000*/  @!P0 BRA `(.L_x_153) ;  /* 0xfffffffc00f08947 */ /* 0x004fea000383ffff */
[----:B------:R-:W-:Y:S05]  /*c010*/  BRA `(.L_x_54) ;  /* 0xffffff6c00907947 */ /* 0x000fea000383ffff */
.L_x_62:
[----:B-1----:R1:W2:Y:S02]  /*c020*/  SYNCS.PHASECHK.TRANS64.TRYWAIT P0, [R2+URZ+0x70], R5 ;  /* 0x00007005020075a7 */ /* 0x0022a400080011ff */
[----:B--2---:R-:W-:Y:S05]  /*c030*/  @!P0 NANOSLEEP.SYNCS 0x989680 ;  /* 0x009896800000895d */ /* 0x004fea0003900000 */
[----:B------:R-:W2:Y:S02]  /*c040*/  @!P0 SYNCS.PHASECHK.TRANS64 P0, [R2+URZ+0x70], R5 ;  /* 0x00007005020085a7 */ /* 0x000ea400080010ff */
[----:B--2---:R-:W-:Y:S05]  /*c050*/  @!P0 BRA `(.L_x_62) ;  /* 0xfffffffc00f08947 */ /* 0x004fea000383ffff */
[----:B------:R-:W-:Y:S05]  /*c060*/  BRA `(.L_x_154) ;  /* 0xffffff7400b47947 */ /* 0x000fea000383ffff */
.L_x_65:
[----:B------:R-:W-:-:S07]  /*c070*/  MOV R2, UR23 ;  /* 0x0000001700027c02 */ /* 0x000fce0008000f00 */
.L_x_155:
[----:B-1----:R1:W2:Y:S02]  /*c080*/  SYNCS.PHASECHK.TRANS64.TRYWAIT P0, [R2+URZ], R5 ;  /* 0x00000005020075a7 */ /* 0x0022a400080011ff */
[----:B--2---:R-:W-:Y:S05]  /*c090*/  @!P0 NANOSLEEP.SYNCS 0x989680 ;  /* 0x009896800000895d */ /* 0x004fea0003900000 */
[----:B------:R-:W2:Y:S02]  /*c0a0*/  @!P0 SYNCS.PHASECHK.TRANS64 P0, [R2+URZ], R5 ;  /* 0x00000005020085a7 */ /* 0x000ea400080010ff */
[----:B--2---:R-:W-:Y:S05]  /*c0b0*/  @!P0 BRA `(.L_x_155) ;  /* 0xfffffffc00f08947 */ /* 0x004fea000383ffff */
[----:B------:R-:W-:Y:S05]  /*c0c0*/  BRA `(.L_x_64) ;  /* 0xffffff7400fc7947 */ /* 0x000fea000383ffff */
.L_x_68:
[----:B------:R-:W-:-:S07]  /*c0d0*/  MOV R2, UR14 ;  /* 0x0000000e00027c02 */ /* 0x000fce0008000f00 */
.L_x_156:
[----:B-1----:R1:W2:Y:S02]  /*c0e0*/  SYNCS.PHASECHK.TRANS64.TRYWAIT P0, [R2+URZ+0x98], R5 ;  /* 0x00009805020075a7 */ /* 0x0022a400080011ff */
[----:B--2---:R-:W-:Y:S05]  /*c0f0*/  @!P0 NANOSLEEP.SYNCS 0x989680 ;  /* 0x009896800000895d */ /* 0x004fea0003900000 */
[----:B------:R-:W2:Y:S02]  /*c100*/  @!P0 SYNCS.PHASECHK.TRANS64 P0, [R2+URZ+0x98], R5 ;  /* 0x00009805020085a7 */ /* 0x000ea400080010ff */
[----:B--2---:R-:W-:Y:S05]  /*c110*/  @!P0 BRA `(.L_x_156) ;  /* 0xfffffffc00f08947 */ /* 0x004fea000383ffff */
[----:B------:R-:W-:Y:S05]  /*c120*/  BRA `(.L_x_157) ;  /* 0xffffff7800c87947 */ /* 0x000fea000383ffff */
.L_x_71:
[----:B------:R-:W-:Y:S07]  /*c130*/  MOV R2, UR22 ;  /* 0x0000001600027c02 */ /* 0x000fee0008000f00 */
.L_x_158:
[----:B-1----:R1:W2:Y:S02]  /*c140*/  SYNCS.PHASECHK.TRANS64.TRYWAIT P0, [R2+URZ], R5 ;  /* 0x00000005020075a7 */ /* 0x0022a400080011ff */
[----:B--2---:R-:W-:Y:S05]  /*c150*/  @!P0 NANOSLEEP.SYNCS 0x989680 ;  /* 0x009896800000895d */ /* 0x004fea0003900000 */
[----:B------:R-:W2:Y:S02]  /*c160*/  @!P0 SYNCS.PHASECHK.TRANS64 P0, [R2+URZ], R5 ;  /* 0x00000005020085a7 */ /* 0x000ea400080010ff */
[----:B--2---:R-:W-:Y:S05]  /*c170*/  @!P0 BRA `(.L_x_158) ;  /* 0xfffffffc00f08947 */ /* 0x004fea000383ffff */
[----:B------:R-:W-:Y:S05]  /*c180*/  BRA `(.L_x_70) ;  /* 0xffffff7c00607947 */ /* 0x000fea000383ffff */
.L_x_74:
[----:B------:R-:W-:-:S07]  /*c190*/  MOV R0, UR14 ;  /* 0x0000000e00007c02 */ /* 0x000fce0008000f00 */
.L_x_159:
[----:B-1----:R1:W4:Y:S02]  /*c1a0*/  SYNCS.PHASECHK.TRANS64.TRYWAIT P0, [R0+URZ+0xc0], R3 ;  /* 0x0000c003000075a7 */ /* 0x00232400080011ff */
[----:B----4-:R-:W-:Y:S05]  /*c1b0*/  @!P0 NANOSLEEP.SYNCS 0x989680 ;  /* 0x009896800000895d */ /* 0x010fea0003900000 */
[----:B------:R-:W4:Y:S02]  /*c1c0*/  @!P0 SYNCS.PHASECHK.TRANS64 P0, [R0+URZ+0xc0], R3 ;  /* 0x0000c003000085a7 */ /* 0x000f2400080010ff */
[----:B----4-:R-:W-:Y:S05]  /*c1d0*/  @!P0 BRA `(.L_x_159) ;  /* 0xfffffffc00f08947 */ /* 0x010fea000383ffff */
[----:B------:R-:W-:Y:S05]  /*c1e0*/  BRA `(.L_x_160) ;  /* 0xffffff8000d07947 */ /* 0x000fea000383ffff */
.L_x_79:
[----:B--2---:R2:W4:Y:S02]  /*c1f0*/  SYNCS.PHASECHK.TRANS64.TRYWAIT P0, [R0+URZ+0x70], R3 ;  /* 0x00007003000075a7 */ /* 0x00452400080011ff */
[----:B----4-:R-:W-:Y:S05]  /*c200*/  @!P0 NANOSLEEP.SYNCS 0x989680 ;  /* 0x009896800000895d */ /* 0x010fea0003900000 */
[----:B------:R-:W4:Y:S02]  /*c210*/  @!P0 SYNCS.PHASECHK.TRANS64 P0, [R0+URZ+0x70], R3 ;  /* 0x00007003000085a7 */ /* 0x000f2400080010ff */
[----:B----4-:R-:W-:Y:S05]  /*c220*/  @!P0 BRA `(.L_x_79) ;  /* 0xfffffffc00f08947 */ /* 0x010fea000383ffff */
[----:B------:R-:W-:Y:S05]  /*c230*/  BRA `(.L_x_161) ;  /* 0xffffff8400d87947 */ /* 0x000fea000383ffff */
.L_x_82:
[----:B------:R-:W-:Y:S07]  /*c240*/  MOV R0, UR4 ;  /* 0x0000000400007c02 */ /* 0x000fee0008000f00 */
.L_x_162:
[----:B-1----:R1:W2:Y:S02]  /*c250*/  SYNCS.PHASECHK.TRANS64.TRYWAIT P0, [R0+URZ+0x68], R3 ;  /* 0x00006803000075a7 */ /* 0x0022a400080011ff */
[----:B--2---:R-:W-:Y:S05]  /*c260*/  @!P0 NANOSLEEP.SYNCS 0x989680 ;  /* 0x009896800000895d */ /* 0x004fea0003900000 */
[----:B------:R-:W2:Y:S02]  /*c270*/  @!P0 SYNCS.PHASECHK.TRANS64 P0, [R0+URZ+0x68], R3 ;  /* 0x00006803000085a7 */ /* 0x000ea400080010ff */
[----:B--2---:R-:W-:Y:S05]  /*c280*/  @!P0 BRA `(.L_x_162) ;  /* 0xfffffffc00f08947 */ /* 0x004fea000383ffff */
[----:B------:R-:W-:Y:S05]  /*c290*/  BRA `(.L_x_81) ;  /* 0xffffff8800d07947 */ /* 0x000fea000383ffff */
.L_x_85:
[----:B------:R-:W-:Y:S07]  /*c2a0*/  MOV R3, UR4 ;  /* 0x0000000400037c02 */ /* 0x000fee0008000f00 */
.L_x_163:
[----:B-1----:R1:W2:Y:S02]  /*c2b0*/  SYNCS.PHASECHK.TRANS64.TRYWAIT P2, [R3+URZ+0x40], R38 ;  /* 0x00004026030075a7 */ /* 0x0022a400080411ff */
[----:B--2---:R-:W-:Y:S05]  /*c2c0*/  @!P2 NANOSLEEP.SYNCS 0x989680 ;  /* 0x009896800000a95d */ /* 0x004fea0003900000 */
[----:B------:R-:W2:Y:S02]  /*c2d0*/  @!P2 SYNCS.PHASECHK.TRANS64 P2, [R3+URZ+0x40], R38 ;  /* 0x000040260300a5a7 */ /* 0x000ea400080410ff */
[----:B--2---:R-:W-:Y:S05]  /*c2e0*/  @!P2 BRA `(.L_x_163) ;  /* 0xfffffffc00f0a947 */ /* 0x004fea000383ffff */
[----:B------:R-:W-:Y:S05]  /*c2f0*/  BRA `(.L_x_164) ;  /* 0xffffff8c002c7947 */ /* 0x000fea000383ffff */
.L_x_86:
[----:B-1----:R-:W-:Y:S07]  /*c300*/  MOV R3, UR4 ;  /* 0x0000000400037c02 */ /* 0x002fee0008000f00 */
.L_x_165:
[----:B-1----:R1:W2:Y:S02]  /*c310*/  SYNCS.PHASECHK.TRANS64.TRYWAIT P0, [R3+URZ+0x48], R38 ;  /* 0x00004826030075a7 */ /* 0x0022a400080011ff */
[----:B--2---:R-:W-:Y:S05]  /*c320*/  @!P0 NANOSLEEP.SYNCS 0x989680 ;  /* 0x009896800000895d */ /* 0x004fea0003900000 */
[----:B------:R-:W2:Y:S02]  /*c330*/  @!P0 SYNCS.PHASECHK.TRANS64 P0, [R3+URZ+0x48], R38 ;  /* 0x00004826030085a7 */ /* 0x000ea400080010ff */
[----:B--2---:R-:W-:Y:S05]  /*c340*/  @!P0 BRA `(.L_x_165) ;  /* 0xfffffffc00f08947 */ /* 0x004fea000383ffff */
[----:B------:R-:W-:Y:S05]  /*c350*/  BRA `(.L_x_166) ;  /* 0xffffff8c00747947 */ /* 0x000fea000383ffff */
.L_x_87:
[----:B-1----:R-:W-:Y:S07]  /*c360*/  MOV R3, UR4 ;  /* 0x0000000400037c02 */ /* 0x002fee0008000f00 */
.L_x_167:
[----:B-1----:R1:W2:Y:S02]  /*c370*/  SYNCS.PHASECHK.TRANS64.TRYWAIT P0, [R3+URZ+0x50], R38 ;  /* 0x00005026030075a7 */ /* 0x0022a400080011ff */
[----:B--2---:R-:W-:Y:S05]  /*c380*/  @!P0 NANOSLEEP.SYNCS 0x989680 ;  /* 0x009896800000895d */ /* 0x004fea0003900000 */
[----:B------:R-:W2:Y:S02]  /*c390*/  @!P0 SYNCS.PHASECHK.TRANS64 P0, [R3+URZ+0x50], R38 ;  /* 0x00005026030085a7 */ /* 0x000ea400080010ff */
[----:B--2---:R-:W-:Y:S05]  /*c3a0*/  @!P0 BRA `(.L_x_167) ;  /* 0xfffffffc00f08947 */ /* 0x004fea000383ffff */
[----:B------:R-:W-:Y:S05]  /*c3b0*/  BRA `(.L_x_168) ;  /* 0xffffff8c00bc7947 */ /* 0x000fea000383ffff */
.L_x_88:
[----:B-1----:R-:W-:Y:S07]  /*c3c0*/  MOV R3, UR4 ;  /* 0x0000000400037c02 */ /* 0x002fee0008000f00 */
.L_x_169:
[----:B-1----:R1:W2:Y:S02]  /*c3d0*/  SYNCS.PHASECHK.TRANS64.TRYWAIT P0, [R3+URZ+0x58], R38 ;  /* 0x00005826030075a7 */ /* 0x0022a400080011ff */
[----:B--2---:R-:W-:Y:S05]  /*c3e0*/  @!P0 NANOSLEEP.SYNCS 0x989680 ;  /* 0x009896800000895d */ /* 0x004fea0003900000 */
[----:B------:R-:W2:Y:S02]  /*c3f0*/  @!P0 SYNCS.PHASECHK.TRANS64 P0, [R3+URZ+0x58], R38 ;  /* 0x00005826030085a7 */ /* 0x000ea400080010ff */
[----:B--2---:R-:W-:Y:S05]  /*c400*/  @!P0 BRA `(.L_x_169) ;  /* 0xfffffffc00f08947 */ /* 0x004fea000383ffff */
[----:B------:R-:W-:Y:S05]  /*c410*/  BRA `(.L_x_170) ;  /* 0xffffff9000047947 */ /* 0x000fea000383ffff */
.L_x_90:
[----:B------:R-:W-:-:S07]  /*c420*/  MOV R0, UR4 ;  /* 0x0000000400007c02 */ /* 0x000fce0008000f00 */
.L_x_171:
[----:B-1----:R1:W2:Y:S02]  /*c430*/  SYNCS.PHASECHK.TRANS64.TRYWAIT P0, [R0+URZ+0x40], R3 ;  /* 0x00004003000075a7 */ /* 0x0022a400080011ff */
[----:B--2---:R-:W-:Y:S05]  /*c440*/  @!P0 NANOSLEEP.SYNCS 0x989680 ;  /* 0x009896800000895d */ /* 0x004fea0003900000 */
[----:B------:R-:W2:Y:S02]  /*c450*/  @!P0 SYNCS.PHASECHK.TRANS64 P0, [R0+URZ+0x40], R3 ;  /* 0x00004003000085a7 */ /* 0x000ea400080010ff */
[----:B--2---:R-:W-:Y:S05]  /*c460*/  @!P0 BRA `(.L_x_171) ;  /* 0xfffffffc00f08947 */ /* 0x004fea000383ffff */
[----:B------:R-:W-:Y:S05]  /*c470*/  BRA `(.L_x_172) ;  /* 0xffffff9000d07947 */ /* 0x000fea000383ffff */
.L_x_91:
[----:B-1----:R-:W-:-:S07]  /*c480*/  MOV R0, UR4 ;  /* 0x0000000400007c02 */ /* 0x002fce0008000f00 */
.L_x_173:
[----:B-1----:R1:W2:Y:S02]  /*c490*/  SYNCS.PHASECHK.TRANS64.TRYWAIT P0, [R0+URZ+0x48], R3 ;  /* 0x00004803000075a7 */ /* 0x0022a400080011ff */
[----:B--2---:R-:W-:Y:S05]  /*c4a0*/  @!P0 NANOSLEEP.SYNCS 0x989680 ;  /* 0x009896800000895d */ /* 0x004fea0003900000 */
[----:B------:R-:W2:Y:S02]  /*c4b0*/  @!P0 SYNCS.PHASECHK.TRANS64 P0, [R0+URZ+0x48], R3 ;  /* 0x00004803000085a7 */ /* 0x000ea400080010ff */
[----:B--2---:R-:W-:Y:S05]  /*c4c0*/  @!P0 BRA `(.L_x_173) ;  /* 0xfffffffc00f08947 */ /* 0x004fea000383ffff */
[----:B------:R-:W-:Y:S05]  /*c4d0*/  BRA `(.L_x_174) ;  /* 0xffffff9000c07947 */ /* 0x000fea000383ffff */
.L_x_92:
[----:B-1----:R-:W-:-:S07]  /*c4e0*/  MOV R0, UR4 ;  /* 0x0000000400007c02 */ /* 0x002fce0008000f00 */
.L_x_175:
[----:B-1----:R1:W2:Y:S02]  /*c4f0*/  SYNCS.PHASECHK.TRANS64.TRYWAIT P0, [R0+URZ+0x50], R3 ;  /* 0x00005003000075a7 */ /* 0x0022a400080011ff */
[----:B--2---:R-:W-:Y:S05]  /*c500*/  @!P0 NANOSLEEP.SYNCS 0x989680 ;  /* 0x009896800000895d */ /* 0x004fea0003900000 */
[----:B------:R-:W2:Y:S02]  /*c510*/  @!P0 SYNCS.PHASECHK.TRANS64 P0, [R0+URZ+0x50], R3 ;  /* 0x00005003000085a7 */ /* 0x000ea400080010ff */
[----:B--2---:R-:W-:Y:S05]  /*c520*/  @!P0 BRA `(.L_x_175) ;  /* 0xfffffffc00f08947 */ /* 0x004fea000383ffff */
[----:B------:R-:W-:Y:S05]  /*c530*/  BRA `(.L_x_176) ;  /* 0xffffff9000b07947 */ /* 0x000fea000383ffff */
.L_x_94:
[----:B--2---:R2:W3:Y:S02]  /*c540*/  SYNCS.PHASECHK.TRANS64.TRYWAIT P0, [R0+URZ+0x70], R3 ;  /* 0x00007003000075a7 */ /* 0x0044e400080011ff */
[----:B---3--:R-:W-:Y:S05]  /*c550*/  @!P0 NANOSLEEP.SYNCS 0x989680 ;  /* 0x009896800000895d */ /* 0x008fea0003900000 */
[----:B------:R-:W3:Y:S02]  /*c560*/  @!P0 SYNCS.PHASECHK.TRANS64 P0, [R0+URZ+0x70], R3 ;  /* 0x00007003000085a7 */ /* 0x000ee400080010ff */
[----:B---3--:R-:W-:Y:S05]  /*c570*/  @!P0 BRA `(.L_x_94) ;  /* 0xfffffffc00f08947 */ /* 0x008fea000383ffff */
[----:B------:R-:W-:Y:S05]  /*c580*/  BRA `(.L_x_177) ;  /* 0xffffff9400807947 */ /* 0x000fea000383ffff */
.L_x_105:
[----:B-1----:R-:W-:Y:S04]  /*c590*/  MOV R0, UR48 ;  /* 0x0000003000007c02 */ /* 0x002fe80008000f00 */
[----:B------:R1:W3:Y:S03]  /*c5a0*/  SYNCS.PHASECHK.TRANS64.TRYWAIT P0, [R0+URZ+0x20], R5 ;  /* 0x00002005000075a7 */ /* 0x0002e600080011ff */
[----:B---3--:R-:W-:Y:S05]  /*c5b0*/  @!P0 NANOSLEEP.SYNCS 0x989680 ;  /* 0x009896800000895d */ /* 0x008fea0003900000 */
[----:B------:R-:W3:Y:S02]  /*c5c0*/  @!P0 SYNCS.PHASECHK.TRANS64 P0, [R0+URZ+0x20], R5 ;  /* 0x00002005000085a7 */ /* 0x000ee400080010ff */
[----:B---3--:R-:W-:Y:S05]  /*c5d0*/  @!P0 BRA `(.L_x_105) ;  /* 0xfffffffc00ec8947 */ /* 0x008fea000383ffff */
[----:B------:R-:W-:Y:S05]  /*c5e0*/  BRA `(.L_x_104) ;  /* 0xffffffa000fc7947 */ /* 0x000fea000383ffff */
.L_x_107:
[----:B-1----:R-:W-:Y:S04]  /*c5f0*/  MOV R0, UR48 ;  /* 0x0000003000007c02 */ /* 0x002fe80008000f00 */
[----:B------:R1:W4:Y:S03]  /*c600*/  SYNCS.PHASECHK.TRANS64.TRYWAIT P1, [R0+URZ+0x90], R3 ;  /* 0x00009003000075a7 */ /* 0x00032600080211ff */
[----:B----4-:R-:W-:Y:S05]  /*c610*/  @!P1 NANOSLEEP.SYNCS 0x989680 ;  /* 0x009896800000995d */ /* 0x010fea0003900000 */
[----:B------:R-:W4:Y:S02]  /*c620*/  @!P1 SYNCS.PHASECHK.TRANS64 P1, [R0+URZ+0x90], R3 ;  /* 0x00009003000095a7 */ /* 0x000f2400080210ff */
[----:B----4-:R-:W-:Y:S05]  /*c630*/  @!P1 BRA `(.L_x_107) ;  /* 0xfffffffc00ec9947 */ /* 0x010fea000383ffff */
[----:B------:R-:W-:Y:S05]  /*c640*/  BRA `(.L_x_106) ;  /* 0xffffffa400347947 */ /* 0x000fea000383ffff */
.L_x_116:
[----:B--2---:R2:W4:Y:S02]  /*c650*/  SYNCS.PHASECHK.TRANS64.TRYWAIT P0, [R3+URZ+0x20], R0 ;  /* 0x00002000030075a7 */ /* 0x00452400080011ff */
[----:B----4-:R-:W-:Y:S05]  /*c660*/  @!P0 NANOSLEEP.SYNCS 0x989680 ;  /* 0x009896800000895d */ /* 0x010fea0003900000 */
[----:B------:R-:W4:Y:S02]  /*c670*/  @!P0 SYNCS.PHASECHK.TRANS64 P0, [R3+URZ+0x20], R0 ;  /* 0x00002000030085a7 */ /* 0x000f2400080010ff */
[----:B----4-:R-:W-:Y:S05]  /*c680*/  @!P0 BRA `(.L_x_116) ;  /* 0xfffffffc00f08947 */ /* 0x010fea000383ffff */
[----:B------:R-:W-:Y:S05]  /*c690*/  BRA `(.L_x_115) ;  /* 0xffffffb800047947 */ /* 0x000fea000383ffff */
.L_x_124:
[----:B-1----:R1:W4:Y:S02]  /*c6a0*/  SYNCS.PHASECHK.TRANS64.TRYWAIT P0, [R3+URZ+0x20], R6 ;  /* 0x00002006030075a7 */ /* 0x00232400080011ff */
[----:B----4-:R-:W-:Y:S05]  /*c6b0*/  @!P0 NANOSLEEP.SYNCS 0x989680 ;  /* 0x009896800000895d */ /* 0x010fea0003900000 */
[----:B------:R-:W4:Y:S02]  /*c6c0*/  @!P0 SYNCS.PHASECHK.TRANS64 P0, [R3+URZ+0x20], R6 ;  /* 0x00002006030085a7 */ /* 0x000f2400080010ff */
[----:B----4-:R-:W-:Y:S05]  /*c6d0*/  @!P0 BRA `(.L_x_124) ;  /* 0xfffffffc00f08947 */ /* 0x010fea000383ffff */
[----:B------:R-:W-:Y:S05]  /*c6e0*/  BRA `(.L_x_123) ;  /* 0xffffffcc00087947 */ /* 0x000fea000383ffff */
.L_x_132:
[----:B-1----:R1:W2:Y:S02]  /*c6f0*/  SYNCS.PHASECHK.TRANS64.TRYWAIT P0, [R3+URZ+0x20], R0 ;  /* 0x00002000030075a7 */ /* 0x0022a400080011ff */
[----:B--2---:R-:W-:Y:S05]  /*c700*/  @!P0 NANOSLEEP.SYNCS 0x989680 ;  /* 0x009896800000895d */ /* 0x004fea0003900000 */
[----:B------:R-:W2:Y:S02]  /*c710*/  @!P0 SYNCS.PHASECHK.TRANS64 P0, [R3+URZ+0x20], R0 ;  /* 0x00002000030085a7 */ /* 0x000ea400080010ff */
[----:B--2---:R-:W-:Y:S05]  /*c720*/  @!P0 BRA `(.L_x_132) ;  /* 0xfffffffc00f08947 */ /* 0x004fea000383ffff */
[----:B------:R-:W-:Y:S05]  /*c730*/  BRA `(.L_x_131) ;  /* 0xffffffe000047947 */ /* 0x000fea000383ffff */
        .weak           $__internal_0_$__cuda_sm10x_tcgen05_guardrail_trap_col_being_dealloced_not_returned_by_alloc
        .type           $__internal_0_$__cuda_sm10x_tcgen05_guardrail_trap_col_being_dealloced_not_returned_by_alloc,@function
        .size           $__internal_0_$__cuda_sm10x_tcgen05_guardrail_trap_col_being_dealloced_not_returned_by_alloc,($__internal_1_$__cuda_sm10x_tcgen05_guardrail_trap_phase_invalid_during_alloc - $__internal_0_$__cuda_sm10x_tcgen05_guardrail_trap_col_being_dealloced_not_returned_by_alloc)
$__internal_0_$__cuda_sm10x_tcgen05_guardrail_trap_col_being_dealloced_not_returned_by_alloc:
[----:B------:R-:W-:Y:S05]  /*c740*/  BPT.TRAP 0x1 ;  /* 0x000000040000795c */ /* 0x000fea0000300000 */
[----:B------:R-:W-:-:S04]  /*c750*/  HFMA2 R3, -RZ, RZ, 0, 0 ;  /* 0x00000000ff037431 */ /* 0x000fc800000001ff */
[----:B------:R-:W-:Y:S05]  /*c760*/  RET.REL.NODEC R2 `(_ZN7cutlass13device_kernelINS_4gemm6kernel13GemmUniversalIN4cute5tupleIJiiiiEEENS1_10collective13CollectiveMmaINS1_46MainloopSm100TmaUmmaWarpSpecializedBlockScaledILi2ELi2ELi1ENS5_IJNS4_1CILi1EEENSA_ILi2EEESB_EEEEENS5_IJNSA_ILi128EEENSA_ILi256EEESG_EEENS5_IJNS_12float_e2m1_tENS_13float_ue4m3_tEEEENS5_IJNS5_IJlSB_lEEENS4_6LayoutINS5_IJNS5_IJNS5_IJNSA_ILi32EEENSA_ILi4EEEEEEiEEENS5_IJNS5_IJNSA_ILi16EEESO_EEEiEEENS5_IJSB_iEEEEEENS5_IJST_NS5_IJNS5_IJNSA_ILi0EEESB_EEENSA_ILi512EEEEEENS5_IJSW_iEEEEEEEEEEESK_S13_NS4_8TiledMMAINS4_8MMA_AtomIJNS4_17SM100_MMA_MXF4_SSISI_SI_fSJ_Li128ELi256ELi16ELNS4_4UMMA5MajorE0ELS18_0ELNS17_7ScaleInE0ELS19_0EEEEEENSM_INS5_IJSB_SB_SB_EEENS5_IJSW_SW_SW_EEEEENS5_IJNS4_10UnderscoreES1F_S1F_EEEEENS5_IJNS4_23SM90_TMA_LOAD_MULTICASTES1I_EEENS5_IJNS4_14ComposedLayoutINS4_7SwizzleILi3ELi4ELi3EEENS4_18smem_ptr_flag_bitsILi4EEENSM_INS5_IJNSA_ILi8EEESG_EEENS5_IJSG_SB_EEEEEEENSM_INS5_IJNS5_IJNS5_IJSP_SB_EEESS_EEESB_NS5_IJSB_SO_EEEEEENS5_IJNS5_IJNS5_IJSS_SY_EEESX_EEESW_NS5_IJSO_SY_EEEEEEEEEEEvNS4_8identityENS5_IJNS4_13SM90_TMA_LOADES25_EEENS5_IJS1T_NSM_INS5_IJNS5_IJNS5_IJSP_SC_EEESS_EEESB_S1W_EEENS5_IJS1Z_SW_NS5_IJSO_NSA_ILi1024EEEEEEEEEEEEEEvS24_EENS_8epilogue10collective18CollectiveEpilogueINS2G_23Sm100TmaWarpSpecializedILi4ELi2ELi64ELb1ELb0EEEJSH_NS5_IJNSM_ISF_SB_EENSM_INSA_ILi64EEESB_EEEEENS_10bfloat16_tESL_S2P_SL_NS2G_6fusion15FusionCallbacksIS2K_NS2Q_17LinearCombinationIS2P_fS2P_fLNS_15FloatRoundStyleE2EEESH_S2O_JEEENS4_5SM1004TMEM4LOAD26SM100_TMEM_LOAD_32dp32b64xES25_NS1K_IS1M_NS1N_ILi16EEENSM_INS5_IJS1P_S2M_EEENS5_IJS2M_SB_EEEEEEENS4_39AutoVectorizingCopyWithAssumedAlignmentILi128EEENS4_14SM90_TMA_STOREES34_S36_S36_EEEvvEEEEvNT_6ParamsE) ;  /* 0xffffff3802247950 */ /* 0x000fea0003c3ffff */
        .weak           $__internal_1_$__cuda_sm10x_tcgen05_guardrail_trap_phase_invalid_during_alloc
        .type           $__internal_1_$__cuda_sm10x_tcgen05_guardrail_trap_phase_invalid_during_alloc,@function
        .size           $__internal_1_$__cuda_sm10x_tcgen05_guardrail_trap_phase_invalid_during_alloc,($__internal_2_$__cuda_sm10x_tcgen05_guardrail_trap_unallocated_columns_being_dealloced - $__internal_1_$__cuda_sm10x_tcgen05_guardrail_trap_phase_invalid_during_alloc)
$__internal_1_$__cuda_sm10x_tcgen05_guardrail_trap_phase_invalid_during_alloc:
[----:B------:R-:W-:Y:S05]  /*c770*/  BPT.TRAP 0x1 ;  /* 0x000000040000795c */ /* 0x000fea0000300000 */
[----:B------:R-:W-:-:S04]  /*c780*/  MOV R3, 0x0 ;  /* 0x0000000000037802 */ /* 0x000fc80000000f00 */
[----:B------:R-:W-:Y:S05]  /*c790*/  RET.REL.NODEC R2 `(_ZN7cutlass13device_kernelINS_4gemm6kernel13GemmUniversalIN4cute5tupleIJiiiiEEENS1_10collective13CollectiveMmaINS1_46MainloopSm100TmaUmmaWarpSpecializedBlockScaledILi2ELi2ELi1ENS5_IJNS4_1CILi1EEENSA_ILi2EEESB_EEEEENS5_IJNSA_ILi128EEENSA_ILi256EEESG_EEENS5_IJNS_12float_e2m1_tENS_13float_ue4m3_tEEEENS5_IJNS5_IJlSB_lEEENS4_6LayoutINS5_IJNS5_IJNS5_IJNSA_ILi32EEENSA_ILi4EEEEEEiEEENS5_IJNS5_IJNSA_ILi16EEESO_EEEiEEENS5_IJSB_iEEEEEENS5_IJST_NS5_IJNS5_IJNSA_ILi0EEESB_EEENSA_ILi512EEEEEENS5_IJSW_iEEEEEEEEEEESK_S13_NS4_8TiledMMAINS4_8MMA_AtomIJNS4_17SM100_MMA_MXF4_SSISI_SI_fSJ_Li128ELi256ELi16ELNS4_4UMMA5MajorE0ELS18_0ELNS17_7ScaleInE0ELS19_0EEEEEENSM_INS5_IJSB_SB_SB_EEENS5_IJSW_SW_SW_EEEEENS5_IJNS4_10UnderscoreES1F_S1F_EEEEENS5_IJNS4_23SM90_TMA_LOAD_MULTICASTES1I_EEENS5_IJNS4_14ComposedLayoutINS4_7SwizzleILi3ELi4ELi3EEENS4_18smem_ptr_flag_bitsILi4EEENSM_INS5_IJNSA_ILi8EEESG_EEENS5_IJSG_SB_EEEEEEENSM_INS5_IJNS5_IJNS5_IJSP_SB_EEESS_EEESB_NS5_IJSB_SO_EEEEEENS5_IJNS5_IJNS5_IJSS_SY_EEESX_EEESW_NS5_IJSO_SY_EEEEEEEEEEEvNS4_8identityENS5_IJNS4_13SM90_TMA_LOADES25_EEENS5_IJS1T_NSM_INS5_IJNS5_IJNS5_IJSP_SC_EEESS_EEESB_S1W_EEENS5_IJS1Z_SW_NS5_IJSO_NSA_ILi1024EEEEEEEEEEEEEEvS24_EENS_8epilogue10collective18CollectiveEpilogueINS2G_23Sm100TmaWarpSpecializedILi4ELi2ELi64ELb1ELb0EEEJSH_NS5_IJNSM_ISF_SB_EENSM_INSA_ILi64EEESB_EEEEENS_10bfloat16_tESL_S2P_SL_NS2G_6fusion15FusionCallbacksIS2K_NS2Q_17LinearCombinationIS2P_fS2P_fLNS_15FloatRoundStyleE2EEESH_S2O_JEEENS4_5SM1004TMEM4LOAD26SM100_TMEM_LOAD_32dp32b64xES25_NS1K_IS1M_NS1N_ILi16EEENSM_INS5_IJS1P_S2M_EEENS5_IJS2M_SB_EEEEEEENS4_39AutoVectorizingCopyWithAssumedAlignmentILi128EEENS4_14SM90_TMA_STOREES34_S36_S36_EEEvvEEEEvNT_6ParamsE) ;  /* 0xffffff3802187950 */ /* 0x000fea0003c3ffff */
        .weak           $__internal_2_$__cuda_sm10x_tcgen05_guardrail_trap_unallocated_columns_being_dealloced
        .type           $__internal_2_$__cuda_sm10x_tcgen05_guardrail_trap_unallocated_columns_being_dealloced,@function
        .size           $__internal_2_$__cuda_sm10x_tcgen05_guardrail_trap_unallocated_columns_being_dealloced,(.L_x_179 - $__internal_2_$__cuda_sm10x_tcgen05_guardrail_trap_unallocated_columns_being_dealloced)
$__internal_2_$__cuda_sm10x_tcgen05_guardrail_trap_unallocated_columns_being_dealloced:
[----:B------:R-:W-:Y:S05]  /*c7a0*/  BPT.TRAP 0x1 ;  /* 0x000000040000795c */ /* 0x000fea0000300000 */
[----:B------:R-:W-:-:S04]  /*c7b0*/  HFMA2 R3, -RZ, RZ, 0, 0 ;  /* 0x00000000ff037431 */ /* 0x000fc800000001ff */
[----:B------:R-:W-:Y:S05]  /*c7c0*/  RET.REL.NODEC R2 `(_ZN7cutlass13device_kernelINS_4gemm6kernel13GemmUniversalIN4cute5tupleIJiiiiEEENS1_10collective13CollectiveMmaINS1_46MainloopSm100TmaUmmaWarpSpecializedBlockScaledILi2ELi2ELi1ENS5_IJNS4_1CILi1EEENSA_ILi2EEESB_EEEEENS5_IJNSA_ILi128EEENSA_ILi256EEESG_EEENS5_IJNS_12float_e2m1_tENS_13float_ue4m3_tEEEENS5_IJNS5_IJlSB_lEEENS4_6LayoutINS5_IJNS5_IJNS5_IJNSA_ILi32EEENSA_ILi4EEEEEEiEEENS5_IJNS5_IJNSA_ILi16EEESO_EEEiEEENS5_IJSB_iEEEEEENS5_IJST_NS5_IJNS5_IJNSA_ILi0EEESB_EEENSA_ILi512EEEEEENS5_IJSW_iEEEEEEEEEEESK_S13_NS4_8TiledMMAINS4_8MMA_AtomIJNS4_17SM100_MMA_MXF4_SSISI_SI_fSJ_Li128ELi256ELi16ELNS4_4UMMA5MajorE0ELS18_0ELNS17_7ScaleInE0ELS19_0EEEEEENSM_INS5_IJSB_SB_SB_EEENS5_IJSW_SW_SW_EEEEENS5_IJNS4_10UnderscoreES1F_S1F_EEEEENS5_IJNS4_23SM90_TMA_LOAD_MULTICASTES1I_EEENS5_IJNS4_14ComposedLayoutINS4_7SwizzleILi3ELi4ELi3EEENS4_18smem_ptr_flag_bitsILi4EEENSM_INS5_IJNSA_ILi8EEESG_EEENS5_IJSG_SB_EEEEEEENSM_INS5_IJNS5_IJNS5_IJSP_SB_EEESS_EEESB_NS5_IJSB_SO_EEEEEENS5_IJNS5_IJNS5_IJSS_SY_EEESX_EEESW_NS5_IJSO_SY_EEEEEEEEEEEvNS4_8identityENS5_IJNS4_13SM90_TMA_LOADES25_EEENS5_IJS1T_NSM_INS5_IJNS5_IJNS5_IJSP_SC_EEESS_EEESB_S1W_EEENS5_IJS1Z_SW_NS5_IJSO_NSA_ILi1024EEEEEEEEEEEEEEvS24_EENS_8epilogue10collective18CollectiveEpilogueINS2G_23Sm100TmaWarpSpecializedILi4ELi2ELi64ELb1ELb0EEEJSH_NS5_IJNSM_ISF_SB_EENSM_INSA_ILi64EEESB_EEEEENS_10bfloat16_tESL_S2P_SL_NS2G_6fusion15FusionCallbacksIS2K_NS2Q_17LinearCombinationIS2P_fS2P_fLNS_15FloatRoundStyleE2EEESH_S2O_JEEENS4_5SM1004TMEM4LOAD26SM100_TMEM_LOAD_32dp32b64xES25_NS1K_IS1M_NS1N_ILi16EEENSM_INS5_IJS1P_S2M_EEENS5_IJS2M_SB_EEEEEEENS4_39AutoVectorizingCopyWithAssumedAlignmentILi128EEENS4_14SM90_TMA_STOREES34_S36_S36_EEEvvEEEEvNT_6ParamsE) ;  /* 0xffffff38020c7950 */ /* 0x000fea0003c3ffff */
.L_x_178:
[----:B------:R-:W-:-:S00]  /*c7d0*/  BRA `(.L_x_178) ;  /* 0xfffffffc00fc7947 */ /* 0x000fc0000383ffff */
[----:B------:R-:W-:-:S00]  /*c7e0*/  NOP ;  /* 0x0000000000007918 */ /* 0x000fc00000000000 */
        /* <DEDUP_REMOVED lines=9> */
.L_x_179:


//--------------------- .nv.global.init           --------------------------
	.section	.nv.global.init,"aw",@progbits
.nv.global.init:
	.type		$str$29,@object
	.size		$str$29,($str$30 - $str$29)
$str$29:
        /*0000*/ 	.byte	0x28, 0x61, 0x64, 0x64, 0x72, 0x65, 0x73, 0x73, 0x20, 0x26, 0x20, 0x6d, 0x61, 0x73, 0x6b, 0x29
        /*0010*/ 	.byte	0x20, 0x3d, 0x3d, 0x20, 0x30, 0x00
	.type		$str$30,@object
	.size		$str$30,($str$26 - $str$30)
$str$30:
        /*0016*/ 	.byte	0x2f, 0x74, 0x6d, 0x70, 0x2f, 0x63, 0x75, 0x74, 0x6c, 0x61, 0x73, 0x73, 0x5f, 0x73, 0x77, 0x65
        /*0026*/ 	.byte	0x65, 0x70, 0x5f, 0x73, 0x72, 0x63, 0x2f, 0x69, 0x6e, 0x63, 0x6c, 0x75, 0x64, 0x65, 0x2f, 0x63
        /*0036*/ 	.byte	0x75, 0x74, 0x65, 0x2f, 0x70, 0x6f, 0x69, 0x6e, 0x74, 0x65, 0x72, 0x5f, 0x66, 0x6c, 0x61, 0x67
        /*0046*/ 	.byte	0x67, 0x65, 0x64, 0x2e, 0x68, 0x70, 0x70, 0x00
	.type		$str$26,@object
	.size		$str$26,($str$25 - $str$26)
$str$26:
        /*004e*/ 	.byte	0x2f, 0x74, 0x6d, 0x70, 0x2f, 0x63, 0x75, 0x74, 0x6c, 0x61, 0x73, 0x73, 0x5f, 0x73, 0x77, 0x65
        /*005e*/ 	.byte	0x65, 0x70, 0x5f, 0x73, 0x72, 0x63, 0x2f, 0x69, 0x6e, 0x63, 0x6c, 0x75, 0x64, 0x65, 0x2f, 0x63
        /*006e*/ 	.byte	0x75, 0x74, 0x65, 0x2f, 0x61, 0x74, 0x6f, 0x6d, 0x2f, 0x63, 0x6f, 0x70, 0x79, 0x5f, 0x74, 0x72
        /*007e*/ 	.byte	0x61, 0x69, 0x74, 0x73, 0x5f, 0x73, 0x6d, 0x31, 0x30, 0x30, 0x2e, 0x68, 0x70, 0x70, 0x00
	.type		$str$25,@object
	.size		$str$25,(__unnamed_1 - $str$25)
$str$25:
        /*008d*/ 	.byte	0x28, 0x28, 0x75, 0x69, 0x6e, 0x74, 0x33, 0x32, 0x5f, 0x74, 0x28, 0x74, 0x68, 0x72, 0x65, 0x61
        /*009d*/ 	.byte	0x64, 0x49, 0x64, 0x78, 0x2e, 0x78, 0x29, 0x20, 0x2f, 0x20, 0x33, 0x32, 0x29, 0x20, 0x25, 0x20
        /*00ad*/ 	.byte	0x34, 0x29, 0x20, 0x3d, 0x3d, 0x20, 0x28, 0x28, 0x28, 0x74, 0x6d, 0x65, 0x6d, 0x5f, 0x61, 0x64
        /*00bd*/ 	.byte	0x64, 0x72, 0x20, 0x3e, 0x3e, 0x20, 0x31, 0x36, 0x29, 0x20, 0x2f, 0x20, 0x33, 0x32, 0x29, 0x20
        /*00cd*/ 	.byte	0x25, 0x20, 0x34, 0x29, 0x00
	.type		__unnamed_1,@object
	.size		__unnamed_1,(__unnamed_2 - __unnamed_1)
__unnamed_1:
        /*00d2*/ 	.byte	0x61, 0x75, 0x74, 0x6f, 0x20, 0x63, 0x75, 0x74, 0x65, 0x3a, 0x3a, 0x61, 0x73, 0x5f, 0x70, 0x6f
        /* <DEDUP_REMOVED lines=24> */
        /*0262*/ 	.byte	0x38, 0x31, 0x39, 0x32, 0x3e, 0x3e, 0x3e, 0x3e, 0x5d, 0x00
	.type		__unnamed_2,@object
	.size		__unnamed_2,(.L_2 - __unnamed_2)
__unnamed_2:
        /* <DEDUP_REMOVED lines=43> */
        /*051c*/ 	.byte	0x74, 0x65, 0x3a, 0x3a, 0x43, 0x3c, 0x30, 0x3e, 0x3e, 0x3e, 0x3e, 0x5d, 0x00
.L_2:


//--------------------- .nv.shared._ZN7cutlass13device_kernelINS_4gemm6kernel13GemmUniversalIN4cute5tupleIJiiiiEEENS1_10collective13CollectiveMmaINS1_46MainloopSm100TmaUmmaWarpSpecializedBlockScaledILi2ELi2ELi1ENS5_IJNS4_1CILi1EEENSA_ILi2EEESB_EEEEENS5_IJNSA_ILi128EEENSA_ILi256EEESG_EEENS5_IJNS_12float_e2m1_tENS_13float_ue4m3_tEEEENS5_IJNS5_IJlSB_lEEENS4_6LayoutINS5_IJNS5_IJNS5_IJNSA_ILi32EEENSA_ILi4EEEEEEiEEENS5_IJNS5_IJNSA_ILi16EEESO_EEEiEEENS5_IJSB_iEEEEEENS5_IJST_NS5_IJNS5_IJNSA_ILi0EEESB_EEENSA_ILi512EEEEEENS5_IJSW_iEEEEEEEEEEESK_S13_NS4_8TiledMMAINS4_8MMA_AtomIJNS4_17SM100_MMA_MXF4_SSISI_SI_fSJ_Li128ELi256ELi16ELNS4_4UMMA5MajorE0ELS18_0ELNS17_7ScaleInE0ELS19_0EEEEEENSM_INS5_IJSB_SB_SB_EEENS5_IJSW_SW_SW_EEEEENS5_IJNS4_10UnderscoreES1F_S1F_EEEEENS5_IJNS4_23SM90_TMA_LOAD_MULTICASTES1I_EEENS5_IJNS4_14ComposedLayoutINS4_7SwizzleILi3ELi4ELi3EEENS4_18smem_ptr_flag_bitsILi4EEENSM_INS5_IJNSA_ILi8EEESG_EEENS5_IJSG_SB_EEEEEEENSM_INS5_IJNS5_IJNS5_IJSP_SB_EEESS_EEESB_NS5_IJSB_SO_EEEEEENS5_IJNS5_IJNS5_IJSS_SY_EEESX_EEESW_NS5_IJSO_SY_EEEEEEEEEEEvNS4_8identityENS5_IJNS4_13SM90_TMA_LOADES25_EEENS5_IJS1T_NSM_INS5_IJNS5_IJNS5_IJSP_SC_EEESS_EEESB_S1W_EEENS5_IJS1Z_SW_NS5_IJSO_NSA_ILi1024EEEEEEEEEEEEEEvS24_EENS_8epilogue10collective18CollectiveEpilogueINS2G_23Sm100TmaWarpSpecializedILi4ELi2ELi64ELb1ELb0EEEJSH_NS5_IJNSM_ISF_SB_EENSM_INSA_ILi64EEESB_EEEEENS_10bfloat16_tESL_S2P_SL_NS2G_6fusion15FusionCallbacksIS2K_NS2Q_17LinearCombinationIS2P_fS2P_fLNS_15FloatRoundStyleE2EEESH_S2O_JEEENS4_5SM1004TMEM4LOAD26SM100_TMEM_LOAD_32dp32b64xES25_NS1K_IS1M_NS1N_ILi16EEENSM_INS5_IJS1P_S2M_EEENS5_IJS2M_SB_EEEEEEENS4_39AutoVectorizingCopyWithAssumedAlignmentILi128EEENS4_14SM90_TMA_STOREES34_S36_S36_EEEvvEEEEvNT_6ParamsE --------------------------
	.section	.nv.shared._ZN7cutlass13device_kernelINS_4gemm6kernel13GemmUniversalIN4cute5tupleIJiiiiEEENS1_10collective13CollectiveMmaINS1_46MainloopSm100TmaUmmaWarpSpecializedBlockScaledILi2ELi2ELi1ENS5_IJNS4_1CILi1EEENSA_ILi2EEESB_EEEEENS5_IJNSA_ILi128EEENSA_ILi256EEESG_EEENS5_IJNS_12float_e2m1_tENS_13float_ue4m3_tEEEENS5_IJNS5_IJlSB_lEEENS4_6LayoutINS5_IJNS5_IJNS5_IJNSA_ILi32EEENSA_ILi4EEEEEEiEEENS5_IJNS5_IJNSA_ILi16EEESO_EEEiEEENS5_IJSB_iEEEEEENS5_IJST_NS5_IJNS5_IJNSA_ILi0EEESB_EEENSA_ILi512EEEEEENS5_IJSW_iEEEEEEEEEEESK_S13_NS4_8TiledMMAINS4_8MMA_AtomIJNS4_17SM100_MMA_MXF4_SSISI_SI_fSJ_Li128ELi256ELi16ELNS4_4UMMA5MajorE0ELS18_0ELNS17_7ScaleInE0ELS19_0EEEEEENSM_INS5_IJSB_SB_SB_EEENS5_IJSW_SW_SW_EEEEENS5_IJNS4_10UnderscoreES1F_S1F_EEEEENS5_IJNS4_23SM90_TMA_LOAD_MULTICASTES1I_EEENS5_IJNS4_14ComposedLayoutINS4_7SwizzleILi3ELi4ELi3EEENS4_18smem_ptr_flag_bitsILi4EEENSM_INS5_IJNSA_ILi8EEESG_EEENS5_IJSG_SB_EEEEEEENSM_INS5_IJNS5_IJNS5_IJSP_SB_EEESS_EEESB_NS5_IJSB_SO_EEEEEENS5_IJNS5_IJNS5_IJSS_SY_EEESX_EEESW_NS5_IJSO_SY_EEEEEEEEEEEvNS4_8identityENS5_IJNS4_13SM90_TMA_LOADES25_EEENS5_IJS1T_NSM_INS5_IJNS5_IJNS5_IJSP_SC_EEESS_EEESB_S1W_EEENS5_IJS1Z_SW_NS5_IJSO_NSA_ILi1024EEEEEEEEEEEEEEvS24_EENS_8epilogue10collective18CollectiveEpilogueINS2G_23Sm100TmaWarpSpecializedILi4ELi2ELi64ELb1ELb0EEEJSH_NS5_IJNSM_ISF_SB_EENSM_INSA_ILi64EEESB_EEEEENS_10bfloat16_tESL_S2P_SL_NS2G_6fusion15FusionCallbacksIS2K_NS2Q_17LinearCombinationIS2P_fS2P_fLNS_15FloatRoundStyleE2EEESH_S2O_JEEENS4_5SM1004TMEM4LOAD26SM100_TMEM_LOAD_32dp32b64xES25_NS1K_IS1M_NS1N_ILi16EEENSM_INS5_IJS1P_S2M_EEENS5_IJS2M_SB_EEEEEEENS4_39AutoVectorizingCopyWithAssumedAlignmentILi128EEENS4_14SM90_TMA_STOREES34_S36_S36_EEEvvEEEEvNT_6ParamsE,"aw",@nobits
	.sectionflags	@""
	.align	16
	.zero		1024


//--------------------- .nv.shared.reserved.0     --------------------------
	.section	.nv.shared.reserved.0,"aw",@nobits
	.weak		__nv_reservedSMEM_offset_0_alias
	.size		__nv_reservedSMEM_offset_0_alias, 0, 64
	.other		__nv_reservedSMEM_offset_0_alias,@"STO_CUDA_RESERVED_SHARED STV_DEFAULT"
__nv_reservedSMEM_offset_0_alias:
	.zero		0
.nv.shared.reserved.0:
	.zero		64
	.weak		__nv_reservedSMEM_tcgen05_partition
	.type		__nv_reservedSMEM_tcgen05_partition,@object
	.size		__nv_reservedSMEM_tcgen05_partition,(.L_0 - __nv_reservedSMEM_tcgen05_partition)
__nv_reservedSMEM_tcgen05_partition:
	.zero		32
.L_0:


//--------------------- .nv.global                --------------------------
	.section	.nv.global,"aw",@nobits
.nv.global:
	.type		_ZN40_INTERNAL_c24170d3_4_k_cu_8dd03152_220944cute1_E,@object
	.size		_ZN40_INTERNAL_c24170d3_4_k_cu_8dd03152_220944cute1_E,(_ZN40_INTERNAL_c24170d3_4_k_cu_8dd03152_220944cuda3std3__45__cpo6cbeginE - _ZN40_INTERNAL_c24170d3_4_k_cu_8dd03152_220944cute1_E)
_ZN40_INTERNAL_c24170d3_4_k_cu_8dd03152_220944cute1_E:
	.zero		1
	.type		_ZN40_INTERNAL_c24170d3_4_k_cu_8dd03152_220944cuda3std3__45__cpo6cbeginE,@object
	.size		_ZN40_INTERNAL_c24170d3_4_k_cu_8dd03152_220944cuda3std3__45__cpo6cbeginE,(_ZN40_INTERNAL_c24170d3_4_k_cu_8dd03152_220944cuda3std3__48in_placeE - _ZN40_INTERNAL_c24170d3_4_k_cu_8dd03152_220944cuda3std3__45__cpo6cbeginE)
_ZN40_INTERNAL_c24170d3_4_k_cu_8dd03152_220944cuda3std3__45__cpo6cbeginE:
	.zero		1
	.type		_ZN40_INTERNAL_c24170d3_4_k_cu_8dd03152_220944cuda3std3__48in_placeE,@object
	.size		_ZN40_INTERNAL_c24170d3_4_k_cu_8dd03152_220944cuda3std3__48in_placeE,(_ZN40_INTERNAL_c24170d3_4_k_cu_8dd03152_220944cuda3std6ranges3__45__cpo9iter_moveE - _ZN40_INTERNAL_c24170d3_4_k_cu_8dd03152_220944cuda3std3__48in_placeE)
_ZN40_INTERNAL_c24170d3_4_k_cu_8dd03152_220944cuda3std3__48in_placeE:
	.zero		1
	.type		_ZN40_INTERNAL_c24170d3_4_k_cu_8dd03152_220944cuda3std6ranges3__45__cpo9iter_moveE,@object
	.size		_ZN40_INTERNAL_c24170d3_4_k_cu_8dd03152_220944cuda3std6ranges3__45__cpo9iter_moveE,(_ZN40_INTERNAL_c24170d3_4_k_cu_8dd03152_220944cuda3std3__45__cpo5beginE - _ZN40_INTERNAL_c24170d3_4_k_cu_8dd03152_220944cuda3std6ranges3__45__cpo9iter_moveE)
_ZN40_INTERNAL_c24170d3_4_k_cu_8dd03152_220944cuda3std6ranges3__45__cpo9iter_moveE:
	.zero		1
	.type		_ZN40_INTERNAL_c24170d3_4_k_cu_8dd03152_220944cuda3std3__45__cpo5beginE,@object
	.size		_ZN40_INTERNAL_c24170d3_4_k_cu_8dd03152_220944cuda3std3__45__cpo5beginE,(_ZN40_INTERNAL_c24170d3_4_k_cu_8dd03152_220944cuda3std3__442_GLOBAL__N__c24170d3_4_k_cu_8dd03152_220946ignoreE - _ZN40_INTERNAL_c24170d3_4_k_cu_8dd03152_220944cuda3std3__45__cpo5beginE)
_ZN40_INTERNAL_c24170d3_4_k_cu_8dd03152_220944cuda3std3__45__cpo5beginE:
	.zero		1
	.type		_ZN40_INTERNAL_c24170d3_4_k_cu_8dd03152_220944cuda3std3__442_GLOBAL__N__c24170d3_4_k_cu_8dd03152_220946ignoreE,@object
	.size		_ZN40_INTERNAL_c24170d3_4_k_cu_8dd03152_220944cuda3std3__442_GLOBAL__N__c24170d3_4_k_cu_8dd03152_220946ignoreE,(_ZN40_INTERNAL_c24170d3_4_k_cu_8dd03152_220944cute7productE - _ZN40_INTERNAL_c24170d3_4_k_cu_8dd03152_220944cuda3std3__442_GLOBAL__N__c24170d3_4_k_cu_8dd03152_220946ignoreE)
_ZN40_INTERNAL_c24170d3_4_k_cu_8dd03152_220944cuda3std3__442_GLOBAL__N__c24170d3_4_k_cu_8dd03152_220946ignoreE:
	.zero		1
	.type		_ZN40_INTERNAL_c24170d3_4_k_cu_8dd03152_220944cute7productE,@object
	.size		_ZN40_INTERNAL_c24170d3_4_k_cu_8dd03152_220944cute7productE,(_ZN40_INTERNAL_c24170d3_4_k_cu_8dd03152_220944cuda3std3__45__cpo3endE - _ZN40_INTERNAL_c24170d3_4_k_cu_8dd03152_220944cute7productE)
_ZN40_INTERNAL_c24170d3_4_k_cu_8dd03152_220944cute7productE:
	.zero		1
	.type		_ZN40_INTERNAL_c24170d3_4_k_cu_8dd03152_220944cuda3std3__45__cpo3endE,@object
	.size		_ZN40_INTERNAL_c24170d3_4_k_cu_8dd03152_220944cuda3std3__45__cpo3endE,(_ZN40_INTERNAL_c24170d3_4_k_cu_8dd03152_220944cuda3std3__419piecewise_constructE - _ZN40_INTERNAL_c24170d3_4_k_cu_8dd03152_220944cuda3std3__45__cpo3endE)
_ZN40_INTERNAL_c24170d3_4_k_cu_8dd03152_220944cuda3std3__45__cpo3endE:
	.zero		1
	.type		_ZN40_INTERNAL_c24170d3_4_k_cu_8dd03152_220944cuda3std3__419piecewise_constructE,@object
	.size		_ZN40_INTERNAL_c24170d3_4_k_cu_8dd03152_220944cuda3std3__419piecewise_constructE,(_ZN40_INTERNAL_c24170d3_4_k_cu_8dd03152_220944cuda3std3__45__cpo4cendE - _ZN40_INTERNAL_c24170d3_4_k_cu_8dd03152_220944cuda3std3__419piecewise_constructE)
_ZN40_INTERNAL_c24170d3_4_k_cu_8dd03152_220944cuda3std3__419piecewise_constructE:
	.zero		1
	.type		_ZN40_INTERNAL_c24170d3_4_k_cu_8dd03152_220944cuda3std3__45__cpo4cendE,@object
	.size		_ZN40_INTERNAL_c24170d3_4_k_cu_8dd03152_220944cuda3std3__45__cpo4cendE,(_ZN40_INTERNAL_c24170d3_4_k_cu_8dd03152_220944cuda3std6ranges3__45__cpo4swapE - _ZN40_INTERNAL_c24170d3_4_k_cu_8dd03152_220944cuda3std3__45__cpo4cendE)
_ZN40_INTERNAL_c24170d3_4_k_cu_8dd03152_220944cuda3std3__45__cpo4cendE:
	.zero		1
	.type		_ZN40_INTERNAL_c24170d3_4_k_cu_8dd03152_220944cuda3std6ranges3__45__cpo4swapE,@object
	.size		_ZN40_INTERNAL_c24170d3_4_k_cu_8dd03152_220944cuda3std6ranges3__45__cpo4swapE,(.L_10 - _ZN40_INTERNAL_c24170d3_4_k_cu_8dd03152_220944cuda3std6ranges3__45__cpo4swapE)
_ZN40_INTERNAL_c24170d3_4_k_cu_8dd03152_220944cuda3std6ranges3__45__cpo4swapE:
	.zero		1
.L_10:


//--------------------- .nv.constant0._ZN7cutlass13device_kernelINS_4gemm6kernel13GemmUniversalIN4cute5tupleIJiiiiEEENS1_10collective13CollectiveMmaINS1_46MainloopSm100TmaUmmaWarpSpecializedBlockScaledILi2ELi2ELi1ENS5_IJNS4_1CILi1EEENSA_ILi2EEESB_EEEEENS5_IJNSA_ILi128EEENSA_ILi256EEESG_EEENS5_IJNS_12float_e2m1_tENS_13float_ue4m3_tEEEENS5_IJNS5_IJlSB_lEEENS4_6LayoutINS5_IJNS5_IJNS5_IJNSA_ILi32EEENSA_ILi4EEEEEEiEEENS5_IJNS5_IJNSA_ILi16EEESO_EEEiEEENS5_IJSB_iEEEEEENS5_IJST_NS5_IJNS5_IJNSA_ILi0EEESB_EEENSA_ILi512EEEEEENS5_IJSW_iEEEEEEEEEEESK_S13_NS4_8TiledMMAINS4_8MMA_AtomIJNS4_17SM100_MMA_MXF4_SSISI_SI_fSJ_Li128ELi256ELi16ELNS4_4UMMA5MajorE0ELS18_0ELNS17_7ScaleInE0ELS19_0EEEEEENSM_INS5_IJSB_SB_SB_EEENS5_IJSW_SW_SW_EEEEENS5_IJNS4_10UnderscoreES1F_S1F_EEEEENS5_IJNS4_23SM90_TMA_LOAD_MULTICASTES1I_EEENS5_IJNS4_14ComposedLayoutINS4_7SwizzleILi3ELi4ELi3EEENS4_18smem_ptr_flag_bitsILi4EEENSM_INS5_IJNSA_ILi8EEESG_EEENS5_IJSG_SB_EEEEEEENSM_INS5_IJNS5_IJNS5_IJSP_SB_EEESS_EEESB_NS5_IJSB_SO_EEEEEENS5_IJNS5_IJNS5_IJSS_SY_EEESX_EEESW_NS5_IJSO_SY_EEEEEEEEEEEvNS4_8identityENS5_IJNS4_13SM90_TMA_LOADES25_EEENS5_IJS1T_NSM_INS5_IJNS5_IJNS5_IJSP_SC_EEESS_EEESB_S1W_EEENS5_IJS1Z_SW_NS5_IJSO_NSA_ILi1024EEEEEEEEEEEEEEvS24_EENS_8epilogue10collective18CollectiveEpilogueINS2G_23Sm100TmaWarpSpecializedILi4ELi2ELi64ELb1ELb0EEEJSH_NS5_IJNSM_ISF_SB_EENSM_INSA_ILi64EEESB_EEEEENS_10bfloat16_tESL_S2P_SL_NS2G_6fusion15FusionCallbacksIS2K_NS2Q_17LinearCombinationIS2P_fS2P_fLNS_15FloatRoundStyleE2EEESH_S2O_JEEENS4_5SM1004TMEM4LOAD26SM100_TMEM_LOAD_32dp32b64xES25_NS1K_IS1M_NS1N_ILi16EEENSM_INS5_IJS1P_S2M_EEENS5_IJS2M_SB_EEEEEEENS4_39AutoVectorizingCopyWithAssumedAlignmentILi128EEENS4_14SM90_TMA_STOREES34_S36_S36_EEEvvEEEEvNT_6ParamsE --------------------------
	.section	.nv.constant0._ZN7cutlass13device_kernelINS_4gemm6kernel13GemmUniversalIN4cute5tupleIJiiiiEEENS1_10collective13CollectiveMmaINS1_46MainloopSm100TmaUmmaWarpSpecializedBlockScaledILi2ELi2ELi1ENS5_IJNS4_1CILi1EEENSA_ILi2EEESB_EEEEENS5_IJNSA_ILi128EEENSA_ILi256EEESG_EEENS5_IJNS_12float_e2m1_tENS_13float_ue4m3_tEEEENS5_IJNS5_IJlSB_lEEENS4_6LayoutINS5_IJNS5_IJNS5_IJNSA_ILi32EEENSA_ILi4EEEEEEiEEENS5_IJNS5_IJNSA_ILi16EEESO_EEEiEEENS5_IJSB_iEEEEEENS5_IJST_NS5_IJNS5_IJNSA_ILi0EEESB_EEENSA_ILi512EEEEEENS5_IJSW_iEEEEEEEEEEESK_S13_NS4_8TiledMMAINS4_8MMA_AtomIJNS4_17SM100_MMA_MXF4_SSISI_SI_fSJ_Li128ELi256ELi16ELNS4_4UMMA5MajorE0ELS18_0ELNS17_7ScaleInE0ELS19_0EEEEEENSM_INS5_IJSB_SB_SB_EEENS5_IJSW_SW_SW_EEEEENS5_IJNS4_10UnderscoreES1F_S1F_EEEEENS5_IJNS4_23SM90_TMA_LOAD_MULTICASTES1I_EEENS5_IJNS4_14ComposedLayoutINS4_7SwizzleILi3ELi4ELi3EEENS4_18smem_ptr_flag_bitsILi4EEENSM_INS5_IJNSA_ILi8EEESG_EEENS5_IJSG_SB_EEEEEEENSM_INS5_IJNS5_IJNS5_IJSP_SB_EEESS_EEESB_NS5_IJSB_SO_EEEEEENS5_IJNS5_IJNS5_IJSS_SY_EEESX_EEESW_NS5_IJSO_SY_EEEEEEEEEEEvNS4_8identityENS5_IJNS4_13SM90_TMA_LOADES25_EEENS5_IJS1T_NSM_INS5_IJNS5_IJNS5_IJSP_SC_EEESS_EEESB_S1W_EEENS5_IJS1Z_SW_NS5_IJSO_NSA_ILi1024EEEEEEEEEEEEEEvS24_EENS_8epilogue10collective18CollectiveEpilogueINS2G_23Sm100TmaWarpSpecializedILi4ELi2ELi64ELb1ELb0EEEJSH_NS5_IJNSM_ISF_SB_EENSM_INSA_ILi64EEESB_EEEEENS_10bfloat16_tESL_S2P_SL_NS2G_6fusion15FusionCallbacksIS2K_NS2Q_17LinearCombinationIS2P_fS2P_fLNS_15FloatRoundStyleE2EEESH_S2O_JEEENS4_5SM1004TMEM4LOAD26SM100_TMEM_LOAD_32dp32b64xES25_NS1K_IS1M_NS1N_ILi16EEENSM_INS5_IJS1P_S2M_EEENS5_IJS2M_SB_EEEEEEENS4_39AutoVectorizingCopyWithAssumedAlignmentILi128EEENS4_14SM90_TMA_STOREES34_S36_S36_EEEvvEEEEvNT_6ParamsE,"a",@progbits
	.sectionflags	@""
	.align	4
.nv.constant0._ZN7cutlass13device_kernelINS_4gemm6kernel13GemmUniversalIN4cute5tupleIJiiiiEEENS1_10collective13CollectiveMmaINS1_46MainloopSm100TmaUmmaWarpSpecializedBlockScaledILi2ELi2ELi1ENS5_IJNS4_1CILi1EEENSA_ILi2EEESB_EEEEENS5_IJNSA_ILi128EEENSA_ILi256EEESG_EEENS5_IJNS_12float_e2m1_tENS_13float_ue4m3_tEEEENS5_IJNS5_IJlSB_lEEENS4_6LayoutINS5_IJNS5_IJNS5_IJNSA_ILi32EEENSA_ILi4EEEEEEiEEENS5_IJNS5_IJNSA_ILi16EEESO_EEEiEEENS5_IJSB_iEEEEEENS5_IJST_NS5_IJNS5_IJNSA_ILi0EEESB_EEENSA_ILi512EEEEEENS5_IJSW_iEEEEEEEEEEESK_S13_NS4_8TiledMMAINS4_8MMA_AtomIJNS4_17SM100_MMA_MXF4_SSISI_SI_fSJ_Li128ELi256ELi16ELNS4_4UMMA5MajorE0ELS18_0ELNS17_7ScaleInE0ELS19_0EEEEEENSM_INS5_IJSB_SB_SB_EEENS5_IJSW_SW_SW_EEEEENS5_IJNS4_10UnderscoreES1F_S1F_EEEEENS5_IJNS4_23SM90_TMA_LOAD_MULTICASTES1I_EEENS5_IJNS4_14ComposedLayoutINS4_7SwizzleILi3ELi4ELi3EEENS4_18smem_ptr_flag_bitsILi4EEENSM_INS5_IJNSA_ILi8EEESG_EEENS5_IJSG_SB_EEEEEEENSM_INS5_IJNS5_IJNS5_IJSP_SB_EEESS_EEESB_NS5_IJSB_SO_EEEEEENS5_IJNS5_IJNS5_IJSS_SY_EEESX_EEESW_NS5_IJSO_SY_EEEEEEEEEEEvNS4_8identityENS5_IJNS4_13SM90_TMA_LOADES25_EEENS5_IJS1T_NSM_INS5_IJNS5_IJNS5_IJSP_SC_EEESS_EEESB_S1W_EEENS5_IJS1Z_SW_NS5_IJSO_NSA_ILi1024EEEEEEEEEEEEEEvS24_EENS_8epilogue10collective18CollectiveEpilogueINS2G_23Sm100TmaWarpSpecializedILi4ELi2ELi64ELb1ELb0EEEJSH_NS5_IJNSM_ISF_SB_EENSM_INSA_ILi64EEESB_EEEEENS_10bfloat16_tESL_S2P_SL_NS2G_6fusion15FusionCallbacksIS2K_NS2Q_17LinearCombinationIS2P_fS2P_fLNS_15FloatRoundStyleE2EEESH_S2O_JEEENS4_5SM1004TMEM4LOAD26SM100_TMEM_LOAD_32dp32b64xES25_NS1K_IS1M_NS1N_ILi16EEENSM_INS5_IJS1P_S2M_EEENS5_IJS2M_SB_EEEEEEENS4_39AutoVectorizingCopyWithAssumedAlignmentILi128EEENS4_14SM90_TMA_STOREES34_S36_S36_EEEvvEEEEvNT_6ParamsE:
	.zero		3968


//--------------------- SYMBOLS --------------------------

	.type		.nv.reservedSmem.offset0,@object
	.size		.nv.reservedSmem.offset0,0x4
	.type		.nv.reservedSmem.cap,@object
	.size		.nv.reservedSmem.cap,0x4
	.type		__assertfail,@function
